def matmul_kernel(
    a_ptr,
    b_ptr,
    c_ptr,
    M,
    N,
    K,
    stride_am,
    stride_ak,
    stride_bk,
    stride_bn,
    stride_cm,
    stride_cn,
    BLOCK_M: tl.constexpr,
    BLOCK_N: tl.constexpr,
    BLOCK_K: tl.constexpr,
    GROUP_M: tl.constexpr,
):
    pid = tl.program_id(axis=0)
    num_pid_m = tl.cdiv(M, BLOCK_M)
    num_pid_n = tl.cdiv(N, BLOCK_N)
    num_pid_in_group = GROUP_M * num_pid_n
    group_id = pid // num_pid_in_group
    first_pid_m = group_id * GROUP_M
    group_size_m = min(num_pid_m - first_pid_m, GROUP_M)
    pid_m = first_pid_m + ((pid % num_pid_in_group) % group_size_m)
    pid_n = (pid % num_pid_in_group) // group_size_m

    offs_am = (pid_m * BLOCK_M + tl.arange(0, BLOCK_M)) % M
    offs_bn = (pid_n * BLOCK_N + tl.arange(0, BLOCK_N)) % N
    offs_k = tl.arange(0, BLOCK_K)
    a_ptrs = a_ptr + offs_am[:, None] * stride_am + offs_k[None, :] * stride_ak
    b_ptrs = b_ptr + offs_k[:, None] * stride_bk + offs_bn[None, :] * stride_bn

    acc = tl.zeros((BLOCK_M, BLOCK_N), dtype=tl.float32)
    for kk in range(0, tl.cdiv(K, BLOCK_K)):
        a = tl.load(a_ptrs, mask=offs_k[None, :] < K - kk * BLOCK_K, other=0.0)
        b = tl.load(b_ptrs, mask=offs_k[:, None] < K - kk * BLOCK_K, other=0.0)
        acc = tl.dot(a, b, acc)
        a_ptrs += BLOCK_K * stride_ak
        b_ptrs += BLOCK_K * stride_bk

    c = acc.to(c_ptr.dtype.element_ty)
    offs_cm = pid_m * BLOCK_M + tl.arange(0, BLOCK_M)
    offs_cn = pid_n * BLOCK_N + tl.arange(0, BLOCK_N)
    c_ptrs = c_ptr + offs_cm[:, None] * stride_cm + offs_cn[None, :] * stride_cn
    mask = (offs_cm[:, None] < M) & (offs_cn[None, :] < N)
    tl.store(c_ptrs, c, mask=mask)

# config = {"BLOCK_K": 128, "BLOCK_M": 128, "BLOCK_N": 64, "GROUP_M": 4, "arch": "sm_100", "dtype": "fp8e5m2", "num_ctas": 1, "num_stages": 3, "num_warps": 4}
# arch = sm_100


// ===== COMPILED SASS (sm_100a) =====

	.target	sm_100a

	.elftype	@"ET_EXEC"


//--------------------- .note.nv.tkinfo           --------------------------
	.section	.note.nv.tkinfo,"",@"SHT_NOTE"
	.sectionflags	@"SHF_NOTE_NV_TKINFO"
	.tkinfo
        /*0018*/ 	.word	0x00000081
        /*0030*/ 	.string	""
        /*0030*/ 	.string	"ptxas-blackwell"
        /*0030*/ 	.string	"Cuda compilation tools, release 12.9, V12.9.86"
        /*0030*/ 	.string	"Build cuda_12.9.r12.9/compiler.36037853_0"
        /*0030*/ 	.string	"-v  -suppress-debug-info  -lineinfo  -arch sm_100a "



//--------------------- .note.nv.cuver            --------------------------
	.section	.note.nv.cuver,"",@"SHT_NOTE"
	.sectionflags	@"SHF_NOTE_NV_CUVER"
        /*0018*/ 	.short	0x0001
        /*001a*/ 	.short	0x0064
        /*001c*/ 	.short	0x0001
        /*001e*/ 	.short	0x0000
        /*0020*/ 	.short	0x0001
        /*0022*/ 	.short	0x0000


//--------------------- .nv.info                  --------------------------
	.section	.nv.info,"",@"SHT_CUDA_INFO"
	.align	4


	//----- nvinfo : EIATTR_REGCOUNT
	.align		4
        /*0000*/ 	.byte	0x04, 0x2f
        /*0002*/ 	.short	(.L_4 - .L_3)
	.align		4
.L_3:
        /*0004*/ 	.word	index@(matmul_kernel)
        /*0008*/ 	.word	0x00000060


	//----- nvinfo : EIATTR_FRAME_SIZE
	.align		4
.L_4:
        /*000c*/ 	.byte	0x04, 0x11
        /*000e*/ 	.short	(.L_6 - .L_5)
	.align		4
.L_5:
        /*0010*/ 	.word	index@($__internal_2_$__cuda_sm10x_tcgen05_guardrail_trap_unallocated_columns_being_dealloced)
        /*0014*/ 	.word	0x000009e0


	//----- nvinfo : EIATTR_FRAME_SIZE
	.align		4
.L_6:
        /*0018*/ 	.byte	0x04, 0x11
        /*001a*/ 	.short	(.L_8 - .L_7)
	.align		4
.L_7:
        /*001c*/ 	.word	index@($__internal_1_$__cuda_sm10x_tcgen05_guardrail_trap_phase_invalid_during_alloc)
        /*0020*/ 	.word	0x000009e0


	//----- nvinfo : EIATTR_FRAME_SIZE
	.align		4
.L_8:
        /*0024*/ 	.byte	0x04, 0x11
        /*0026*/ 	.short	(.L_10 - .L_9)
	.align		4
.L_9:
        /*0028*/ 	.word	index@($__internal_0_$__cuda_sm10x_tcgen05_guardrail_trap_col_being_dealloced_not_returned_by_alloc)
        /*002c*/ 	.word	0x000009e0


	//----- nvinfo : EIATTR_FRAME_SIZE
	.align		4
.L_10:
        /*0030*/ 	.byte	0x04, 0x11
        /*0032*/ 	.short	(.L_12 - .L_11)
	.align		4
.L_11:
        /*0034*/ 	.word	index@(matmul_kernel)
        /*0038*/ 	.word	0x000009e0


	//----- nvinfo : EIATTR_MIN_STACK_SIZE
	.align		4
.L_12:
        /*003c*/ 	.byte	0x04, 0x12
        /*003e*/ 	.short	(.L_14 - .L_13)
	.align		4
.L_13:
        /*0040*/ 	.word	index@(matmul_kernel)
        /*0044*/ 	.word	0x000009e0
.L_14:


//--------------------- .nv.info.matmul_kernel    --------------------------
	.section	.nv.info.matmul_kernel,"",@"SHT_CUDA_INFO"
	.sectionflags	@""
	.align	4


	//----- nvinfo : EIATTR_CUDA_API_VERSION
	.align		4
        /*0000*/ 	.byte	0x04, 0x37
        /*0002*/ 	.short	(.L_16 - .L_15)
.L_15:
        /*0004*/ 	.word	0x00000081


	//----- nvinfo : EIATTR_KPARAM_INFO
	.align		4
.L_16:
        /*0008*/ 	.byte	0x04, 0x17
        /*000a*/ 	.short	(.L_18 - .L_17)
.L_17:
        /*000c*/ 	.word	0x00000000
        /*0010*/ 	.short	0x000d
        /*0012*/ 	.short	0x0048
        /*0014*/ 	.byte	0x00, 0xf4, 0x21, 0x00


	//----- nvinfo : EIATTR_KPARAM_INFO
	.align		4
.L_18:
        /*0018*/ 	.byte	0x04, 0x17
        /*001a*/ 	.short	(.L_20 - .L_19)
.L_19:
        /*001c*/ 	.word	0x00000000
        /*0020*/ 	.short	0x000c
        /*0022*/ 	.short	0x0040
        /*0024*/ 	.byte	0x00, 0xf4, 0x21, 0x00


	//----- nvinfo : EIATTR_KPARAM_INFO
	.align		4
.L_20:
        /*0028*/ 	.byte	0x04, 0x17
        /*002a*/ 	.short	(.L_22 - .L_21)
.L_21:
        /*002c*/ 	.word	0x00000000
        /*0030*/ 	.short	0x000b
        /*0032*/ 	.short	0x0038
        /*0034*/ 	.byte	0x00, 0xf0, 0x11, 0x00


	//----- nvinfo : EIATTR_KPARAM_INFO
	.align		4
.L_22:
        /*0038*/ 	.byte	0x04, 0x17
        /*003a*/ 	.short	(.L_24 - .L_23)
.L_23:
        /*003c*/ 	.word	0x00000000
        /*0040*/ 	.short	0x000a
        /*0042*/ 	.short	0x0034
        /*0044*/ 	.byte	0x00, 0xf0, 0x11, 0x00


	//----- nvinfo : EIATTR_KPARAM_INFO
	.align		4
.L_24:
        /*0048*/ 	.byte	0x04, 0x17
        /*004a*/ 	.short	(.L_26 - .L_25)
.L_25:
        /*004c*/ 	.word	0x00000000
        /*0050*/ 	.short	0x0009
        /*0052*/ 	.short	0x0030
        /*0054*/ 	.byte	0x00, 0xf0, 0x11, 0x00


	//----- nvinfo : EIATTR_KPARAM_INFO
	.align		4
.L_26:
        /*0058*/ 	.byte	0x04, 0x17
        /*005a*/ 	.short	(.L_28 - .L_27)
.L_27:
        /*005c*/ 	.word	0x00000000
        /*0060*/ 	.short	0x0008
        /*0062*/ 	.short	0x002c
        /*0064*/ 	.byte	0x00, 0xf0, 0x11, 0x00


	//----- nvinfo : EIATTR_KPARAM_INFO
	.align		4
.L_28:
        /*0068*/ 	.byte	0x04, 0x17
        /*006a*/ 	.short	(.L_30 - .L_29)
.L_29:
        /*006c*/ 	.word	0x00000000
        /*0070*/ 	.short	0x0007
        /*0072*/ 	.short	0x0028
        /*0074*/ 	.byte	0x00, 0xf0, 0x11, 0x00


	//----- nvinfo : EIATTR_KPARAM_INFO
	.align		4
.L_30:
        /*0078*/ 	.byte	0x04, 0x17
        /*007a*/ 	.short	(.L_32 - .L_31)
.L_31:
        /*007c*/ 	.word	0x00000000
        /*0080*/ 	.short	0x0006
        /*0082*/ 	.short	0x0024
        /*0084*/ 	.byte	0x00, 0xf0, 0x11, 0x00


	//----- nvinfo : EIATTR_KPARAM_INFO
	.align		4
.L_32:
        /*0088*/ 	.byte	0x04, 0x17
        /*008a*/ 	.short	(.L_34 - .L_33)
.L_33:
        /*008c*/ 	.word	0x00000000
        /*0090*/ 	.short	0x0005
        /*0092*/ 	.short	0x0020
        /*0094*/ 	.byte	0x00, 0xf0, 0x11, 0x00


	//----- nvinfo : EIATTR_KPARAM_INFO
	.align		4
.L_34:
        /*0098*/ 	.byte	0x04, 0x17
        /*009a*/ 	.short	(.L_36 - .L_35)
.L_35:
        /*009c*/ 	.word	0x00000000
        /*00a0*/ 	.short	0x0004
        /*00a2*/ 	.short	0x001c
        /*00a4*/ 	.byte	0x00, 0xf0, 0x11, 0x00


	//----- nvinfo : EIATTR_KPARAM_INFO
	.align		4
.L_36:
        /*00a8*/ 	.byte	0x04, 0x17
        /*00aa*/ 	.short	(.L_38 - .L_37)
.L_37:
        /*00ac*/ 	.word	0x00000000
        /*00b0*/ 	.short	0x0003
        /*00b2*/ 	.short	0x0018
        /*00b4*/ 	.byte	0x00, 0xf0, 0x11, 0x00


	//----- nvinfo : EIATTR_KPARAM_INFO
	.align		4
.L_38:
        /*00b8*/ 	.byte	0x04, 0x17
        /*00ba*/ 	.short	(.L_40 - .L_39)
.L_39:
        /*00bc*/ 	.word	0x00000000
        /*00c0*/ 	.short	0x0002
        /*00c2*/ 	.short	0x0010
        /*00c4*/ 	.byte	0x00, 0xf4, 0x21, 0x00


	//----- nvinfo : EIATTR_KPARAM_INFO
	.align		4
.L_40:
        /*00c8*/ 	.byte	0x04, 0x17
        /*00ca*/ 	.short	(.L_42 - .L_41)
.L_41:
        /*00cc*/ 	.word	0x00000000
        /*00d0*/ 	.short	0x0001
        /*00d2*/ 	.short	0x0008
        /*00d4*/ 	.byte	0x00, 0xf4, 0x21, 0x00


	//----- nvinfo : EIATTR_KPARAM_INFO
	.align		4
.L_42:
        /*00d8*/ 	.byte	0x04, 0x17
        /*00da*/ 	.short	(.L_44 - .L_43)
.L_43:
        /*00dc*/ 	.word	0x00000000
        /*00e0*/ 	.short	0x0000
        /*00e2*/ 	.short	0x0000
        /*00e4*/ 	.byte	0x00, 0xf4, 0x21, 0x00


	//----- nvinfo : EIATTR_AT_ENTRY_FRAGMENTS
	.align		4
.L_44:
        /*00e8*/ 	.byte	0x04, 0x4f
        /*00ea*/ 	.short	(.L_46 - .L_45)


	//   ....[0]....
.L_45:
        /*00ec*/ 	.word	0x00000004


	//----- nvinfo : EIATTR_RESERVED_SMEM_USED
	.align		4
.L_46:
        /*00f0*/ 	.byte	0x01, 0x41
	.zero		2


	//----- nvinfo : EIATTR_SPARSE_MMA_MASK
	.align		4
        /*00f4*/ 	.byte	0x03, 0x50
        /*00f6*/ 	.short	0x0000


	//----- nvinfo : EIATTR_TCGEN05_1CTA_USED
	.align		4
        /*00f8*/ 	.byte	0x01, 0x51
	.zero		2


	//----- nvinfo : EIATTR_MAXREG_COUNT
	.align		4
        /*00fc*/ 	.byte	0x03, 0x1b
        /*00fe*/ 	.short	0x00ff


	//----- nvinfo : EIATTR_NUM_BARRIERS
	.align		4
        /*0100*/ 	.byte	0x02, 0x4c
        /*0102*/ 	.byte	0x01
	.zero		1


	//----- nvinfo : EIATTR_ANNOTATIONS
	.align		4
        /*0104*/ 	.byte	0x04, 0x55
        /*0106*/ 	.short	(.L_48 - .L_47)


	//   ....[0]....
.L_47:
        /*0108*/ 	.word	0x00000001
        /*010c*/ 	.byte	0x20, 0x09, 0x00, 0x00, 0x01, 0x00, 0x00, 0x00, 0xe0, 0x09, 0x00, 0x00, 0x01, 0x00, 0x00, 0x00
        /* <DEDUP_REMOVED lines=1028> */
        /*415c*/ 	.byte	0xc0, 0xb6, 0x01, 0x00, 0x01, 0x00, 0x00, 0x00, 0xe0, 0xb6, 0x01, 0x00


	//----- nvinfo : EIATTR_INT_WARP_WIDE_INSTR_OFFSETS
	.align		4
.L_48:
        /*4168*/ 	.byte	0x04, 0x31
        /*416a*/ 	.short	(.L_50 - .L_49)


	//   ....[0]....
.L_49:
        /*416c*/ 	.word	0x00001d70


	//   ....[1]....
        /*4170*/ 	.word	0x00001da0


	//   ....[2]....
        /*4174*/ 	.word	0x0000a820


	//   ....[3]....
        /*4178*/ 	.word	0x0001bc30


	//   ....[4]....
        /*417c*/ 	.word	0x0001bc80


	//----- nvinfo : EIATTR_COOP_GROUP_MASK_REGIDS
	.align		4
.L_50:
        /*4180*/ 	.byte	0x04, 0x29
        /*4182*/ 	.short	(.L_52 - .L_51)


	//   ....[0]....
.L_51:
        /*4184*/ 	.word	0xffffffff


	//   ....[1]....
        /*4188*/ 	.word	0xffffffff


	//   ....[2]....
        /*418c*/ 	.word	0xffffffff


	//   ....[3]....
        /*4190*/ 	.word	0xffffffff


	//----- nvinfo : EIATTR_COOP_GROUP_INSTR_OFFSETS
	.align		4
.L_52:
        /*4194*/ 	.byte	0x04, 0x28
        /*4196*/ 	.short	(.L_54 - .L_53)


	//   ....[0]....
.L_53:
        /*4198*/ 	.word	0x00000070


	//   ....[1]....
        /*419c*/ 	.word	0x00000330


	//   ....[2]....
        /*41a0*/ 	.word	0x0001bac0


	//   ....[3]....
        /*41a4*/ 	.word	0x0001bd30


	//----- nvinfo : EIATTR_VRC_CTA_INIT_COUNT
	.align		4
.L_54:
        /*41a8*/ 	.byte	0x02, 0x4a
        /*41aa*/ 	.byte	0x80
	.zero		1


	//----- nvinfo : EIATTR_MBARRIER_INSTR_OFFSETS
	.align		4
        /*41ac*/ 	.byte	0x04, 0x39
        /*41ae*/ 	.short	(.L_56 - .L_55)


	//   ....[0]....
.L_55:
        /*41b0*/ 	.word	0x00001f60
        /*41b4*/ 	.word	0x000000ff
        /*41b8*/ 	.word	0x00000000
        /*41bc*/ 	.short	0x0100
        /*41be*/ 	.byte	0x06
	.zero		1


	//   ....[1]....
        /*41c0*/ 	.word	0x0000a8a0
        /*41c4*/ 	.word	0x000000ff
        /*41c8*/ 	.word	0x0000c008
        /*41cc*/ 	.short	0x0100
        /*41ce*/ 	.byte	0x09
	.zero		1


	//   ....[2]....
        /*41d0*/ 	.word	0x0000f9c0
        /*41d4*/ 	.word	0x000000ff
        /*41d8*/ 	.word	0x00000000
        /*41dc*/ 	.short	0x010a
        /*41de*/ 	.byte	0x06
	.zero		1


	//   ....[3]....
        /*41e0*/ 	.word	0x00019b70
        /*41e4*/ 	.word	0x000000ff
        /*41e8*/ 	.word	0x00000000
        /*41ec*/ 	.short	0x010a
        /*41ee*/ 	.byte	0x06
	.zero		1


	//   ....[4]....
        /*41f0*/ 	.word	0x00019bf0
        /*41f4*/ 	.word	0x000000ff
        /*41f8*/ 	.word	0x0000c000
        /*41fc*/ 	.short	0x0108
        /*41fe*/ 	.byte	0x09
	.zero		1


	//   ....[5]....
        /*4200*/ 	.word	0x00019c40
        /*4204*/ 	.word	0x000000ff
        /*4208*/ 	.word	0x0000c008
        /*420c*/ 	.short	0x0108
        /*420e*/ 	.byte	0x09
	.zero		1


	//   ....[6]....
        /*4210*/ 	.word	0x0001bd50
        /*4214*/ 	.word	0x000000ff
        /*4218*/ 	.word	0x00000000
        /*421c*/ 	.short	0x010a
        /*421e*/ 	.byte	0x06
	.zero		1


	//   ....[7]....
        /*4220*/ 	.word	0x0001bd80
        /*4224*/ 	.word	0x000000ff
        /*4228*/ 	.word	0x00000000
        /*422c*/ 	.short	0x010a
        /*422e*/ 	.byte	0x06
	.zero		1


	//----- nvinfo : EIATTR_NUM_MBARRIERS
	.align		4
.L_56:
        /*4230*/ 	.byte	0x03, 0x38
        /*4232*/ 	.short	0x0002


	//----- nvinfo : EIATTR_EXIT_INSTR_OFFSETS
	.align		4
        /*4234*/ 	.byte	0x04, 0x1c
        /*4236*/ 	.short	(.L_58 - .L_57)


	//   ....[0]....
.L_57:
        /*4238*/ 	.word	0x0001bd40


	//----- nvinfo : EIATTR_REQNTID
	.align		4
.L_58:
        /*423c*/ 	.byte	0x04, 0x10
        /*423e*/ 	.short	(.L_60 - .L_59)
.L_59:
        /*4240*/ 	.word	0x00000080
        /*4244*/ 	.word	0x00000001
        /*4248*/ 	.word	0x00000001


	//----- nvinfo : EIATTR_CRS_STACK_SIZE
	.align		4
.L_60:
        /*424c*/ 	.byte	0x04, 0x1e
        /*424e*/ 	.short	(.L_62 - .L_61)
.L_61:
        /*4250*/ 	.word	0x00000000


	//----- nvinfo : EIATTR_CBANK_PARAM_SIZE
	.align		4
.L_62:
        /*4254*/ 	.byte	0x03, 0x19
        /*4256*/ 	.short	0x0050


	//----- nvinfo : EIATTR_PARAM_CBANK
	.align		4
        /*4258*/ 	.byte	0x04, 0x0a
        /*425a*/ 	.short	(.L_64 - .L_63)
	.align		4
.L_63:
        /*425c*/ 	.word	index@(.nv.constant0.matmul_kernel)
        /*4260*/ 	.short	0x0380
        /*4262*/ 	.short	0x0050


	//----- nvinfo : EIATTR_SW_WAR
	.align		4
.L_64:
        /*4264*/ 	.byte	0x04, 0x36
        /*4266*/ 	.short	(.L_66 - .L_65)
.L_65:
        /*4268*/ 	.word	0x00000008
.L_66:


//--------------------- .nv.compat                --------------------------
	.section	.nv.compat,"",@"SHT_CUDA_COMPAT_INFO"
	.align	4
        /*0000*/ 	.byte	0x02, 0x02, 0x02, 0x00, 0x02, 0x05, 0x05, 0x00, 0x02, 0x03, 0x00, 0x00, 0x02, 0x06, 0x01, 0x00


//--------------------- .nv.callgraph             --------------------------
	.section	.nv.callgraph,"",@"SHT_CUDA_CALLGRAPH"
	.align	4
	.sectionentsize	8
	.align		4
        /*0000*/ 	.word	0x00000000
	.align		4
        /*0004*/ 	.word	0xffffffff
	.align		4
        /*0008*/ 	.word	0x00000000
	.align		4
        /*000c*/ 	.word	0xfffffffe
	.align		4
        /*0010*/ 	.word	0x00000000
	.align		4
        /*0014*/ 	.word	0xfffffffd
	.align		4
        /*0018*/ 	.word	0x00000000
	.align		4
        /*001c*/ 	.word	0xfffffffc


//--------------------- .text.matmul_kernel       --------------------------
	.section	.text.matmul_kernel,"ax",@progbits
	.align	128
        .global         matmul_kernel
        .type           matmul_kernel,@function
        .size           matmul_kernel,(.L_x_20 - matmul_kernel)
        .other          matmul_kernel,@"STO_CUDA_ENTRY STV_DEFAULT"
matmul_kernel:
.text.matmul_kernel:
[----:B------:R-:W0:Y:S01]  /*0000*/  LDC R1, c[0x0][0x37c] ;  /* 0x0000df00ff017b82 */ /* 0x000e220000000800 */
[----:B------:R-:W1:Y:S01]  /*0010*/  S2R R5, SR_TID.X ;  /* 0x0000000000057919 */ /* 0x000e620000002100 */
[----:B0-----:R-:W-:Y:S01]  /*0020*/  VIADD R1, R1, 0xfffff620 ;  /* 0xfffff62001017836 */ /* 0x001fe20000000000 */
[----:B-1----:R-:W-:-:S13]  /*0030*/  ISETP.GE.U32.AND P0, PT, R5, 0x20, PT ;  /* 0x000000200500780c */ /* 0x002fda0003f06070 */
[----:B------:R-:W-:Y:S02]  /*0040*/  VOTEU.ANY UP0, P0 ;  /* 0x0000000000ff7886 */ /* 0x000fe40000000100 */
[----:B------:R-:W-:Y:S05]  /*0050*/  BRA.U UP0, `(.L_x_0) ;  /* 0x0000000100b87547 */ /* 0x000fea000b800000 */
[----:B------:R-:W0:Y:S01]  /*0060*/  S2UR UR6, SR_CgaCtaId ;  /* 0x00000000000679c3 */ /* 0x000e220000008800 */
[----:B------:R-:W-:Y:S01]  /*0070*/  NOP ;  /* 0x0000000000007918 */ /* 0x000fe20000000000 */
[----:B------:R-:W-:Y:S02]  /*0080*/  UMOV UR4, 0x40 ;  /* 0x0000004000047882 */ /* 0x000fe40000000000 */
[----:B0-----:R-:W-:-:S09]  /*0090*/  ULEA UR4, UR6, UR4, 0x18 ;  /* 0x0000000406047291 */ /* 0x001fd2000f8ec0ff */
[----:B------:R-:W0:Y:S01]  /*00a0*/  LDS.U8 R0, [UR4] ;  /* 0x00000004ff007984 */ /* 0x000e220008000000 */
[----:B------:R-:W-:Y:S02]  /*00b0*/  UMOV UR4, 0x400 ;  /* 0x0000040000047882 */ /* 0x000fe40000000000 */
[----:B------:R-:W-:Y:S01]  /*00c0*/  ULEA UR4, UR6, UR4, 0x18 ;  /* 0x0000000406047291 */ /* 0x000fe2000f8ec0ff */
[----:B0-----:R-:W-:-:S13]  /*00d0*/  ISETP.NE.AND P0, PT, R0, RZ, PT ;  /* 0x000000ff0000720c */ /* 0x001fda0003f05270 */
[----:B------:R-:W-:Y:S05]  /*00e0*/  @P0 BRA `(.L_x_1) ;  /* 0x00000000007c0947 */ /* 0x000fea0003800000 */
[----:B------:R-:W-:-:S13]  /*00f0*/  ELECT P0, URZ, PT ;  /* 0x0000000000ff782f */ /* 0x000fda0003800000 */
[----:B------:R-:W-:Y:S05]  /*0100*/  @!P0 BRA `(.L_x_2) ;  /* 0x0000000000848947 */ /* 0x000fea0003800000 */
[----:B------:R-:W-:Y:S01]  /*0110*/  UMOV UR5, 0x2 ;  /* 0x0000000200057882 */ /* 0x000fe20000000000 */
[----:B------:R-:W-:Y:S02]  /*0120*/  IMAD.MOV.U32 R4, RZ, RZ, 0x1 ;  /* 0x00000001ff047424 */ /* 0x000fe400078e00ff */
[----:B------:R-:W-:Y:S02]  /*0130*/  IMAD.MOV.U32 R7, RZ, RZ, 0x3 ;  /* 0x00000003ff077424 */ /* 0x000fe400078e00ff */
[----:B------:R-:W-:Y:S04]  /*0140*/  DEPBAR.LE SB0, 0x36 ;  /* 0x00008d800000791a */ /* 0x000fe80000000000 */
[----:B------:R-:W0:Y:S02]  /*0150*/  UTCATOMSWS.FIND_AND_SET.ALIGN UP1, UR5, UR5 ;  /* 0x00000005000575e3 */ /* 0x000e240008020800 */
[----:B0-----:R-:W-:-:S04]  /*0160*/  PLOP3.LUT P0, PT, PT, PT, UP1, 0x80, 0x8 ;  /* 0x000000000008781c */ /* 0x001fc80003f0f018 */
[----:B------:R-:W-:-:S04]  /*0170*/  SEL R0, RZ, 0xffffffff, !P0 ;  /* 0xffffffffff007807 */ /* 0x000fc80004000000 */
[----:B------:R-:W-:Y:S01]  /*0180*/  ISETP.NE.AND P0, PT, R0, RZ, PT ;  /* 0x000000ff0000720c */ /* 0x000fe20003f05270 */
[----:B------:R-:W-:-:S12]  /*0190*/  IMAD.U32 R0, RZ, RZ, UR5 ;  /* 0x00000005ff007e24 */ /* 0x000fd8000f8e00ff */
[----:B------:R-:W-:Y:S05]  /*01a0*/  @P0 BRA `(.L_x_3) ;  /* 0x0000000000240947 */ /* 0x000fea0003800000 */
.L_x_4:
[----:B------:R-:W-:Y:S05]  /*01b0*/  NANOSLEEP 0x64 ;  /* 0x000000640000795d */ /* 0x000fea0003800000 */
[----:B------:R-:W-:-:S05]  /*01c0*/  UMOV UR5, 0x2 ;  /* 0x0000000200057882 */ /* 0x000fca0000000000 */
[----:B------:R-:W-:Y:S04]  /*01d0*/  DEPBAR.LE SB0, 0x36 ;  /* 0x00008d800000791a */ /* 0x000fe80000000000 */
[----:B------:R-:W0:Y:S02]  /*01e0*/  UTCATOMSWS.FIND_AND_SET.ALIGN UP1, UR5, UR5 ;  /* 0x00000005000575e3 */ /* 0x000e240008020800 */
[----:B0-----:R-:W-:-:S04]  /*01f0*/  PLOP3.LUT P0, PT, PT, PT, UP1, 0x80, 0x8 ;  /* 0x000000000008781c */ /* 0x001fc80003f0f018 */
[----:B------:R-:W-:-:S04]  /*0200*/  SEL R0, RZ, 0xffffffff, !P0 ;  /* 0xffffffffff007807 */ /* 0x000fc80004000000 */
[----:B------:R-:W-:Y:S01]  /*0210*/  ISETP.NE.AND P0, PT, R0, RZ, PT ;  /* 0x000000ff0000720c */ /* 0x000fe20003f05270 */
[----:B------:R-:W-:-:S12]  /*0220*/  IMAD.U32 R0, RZ, RZ, UR5 ;  /* 0x00000005ff007e24 */ /* 0x000fd8000f8e00ff */
[----:B------:R-:W-:Y:S05]  /*0230*/  @!P0 BRA `(.L_x_4) ;  /* 0xfffffffc00dc8947 */ /* 0x000fea000383ffff */
.L_x_3:
[C---:B------:R-:W-:Y:S01]  /*0240*/  VIADD R3, R0.reuse, 0x10 ;  /* 0x0000001000037836 */ /* 0x040fe20000000000 */
[----:B------:R-:W-:Y:S01]  /*0250*/  UMOV UR5, 0x50 ;  /* 0x0000005000057882 */ /* 0x000fe20000000000 */
[----:B------:R-:W-:Y:S01]  /*0260*/  SHF.L.U32 R2, R7, R0, RZ ;  /* 0x0000000007027219 */ /* 0x000fe200000006ff */
[----:B------:R-:W-:Y:S01]  /*0270*/  ULEA UR5, UR6, UR5, 0x18 ;  /* 0x0000000506057291 */ /* 0x000fe2000f8ec0ff */
[----:B------:R-:W-:Y:S01]  /*0280*/  IMAD.SHL.U32 R0, R0, 0x20, RZ ;  /* 0x0000002000007824 */ /* 0x000fe200078e00ff */
[----:B------:R-:W-:-:S04]  /*0290*/  SHF.L.U32 R3, R4, R3, RZ ;  /* 0x0000000304037219 */ /* 0x000fc800000006ff */
[----:B------:R-:W-:-:S05]  /*02a0*/  LOP3.LUT R2, R3, R2, RZ, 0xfc, !PT ;  /* 0x0000000203027212 */ /* 0x000fca00078efcff */
[----:B------:R0:W-:Y:S04]  /*02b0*/  ATOMS.OR RZ, [UR5], R2 ;  /* 0x00000002ffff798c */ /* 0x0001e8000b000005 */
[----:B------:R0:W-:Y:S01]  /*02c0*/  STS [UR4], R0 ;  /* 0x00000000ff007988 */ /* 0x0001e20008000804 */
[----:B------:R-:W-:Y:S05]  /*02d0*/  BRA `(.L_x_2) ;  /* 0x0000000000107947 */ /* 0x000fea0003800000 */
.L_x_1:
[----:B------:R-:W-:Y:S01]  /*02e0*/  IMAD.MOV.U32 R0, RZ, RZ, -0x1 ;  /* 0xffffffffff007424 */ /* 0x000fe200078e00ff */
[----:B------:R-:W-:-:S04]  /*02f0*/  MOV R2, 0x320 ;  /* 0x0000032000027802 */ /* 0x000fc80000000f00 */
[----:B------:R0:W-:Y:S03]  /*0300*/  STS [UR4], R0 ;  /* 0x00000000ff007988 */ /* 0x0001e60008000804 */
[----:B0-----:R-:W-:Y:S05]  /*0310*/  CALL.REL.NOINC `($__internal_1_$__cuda_sm10x_tcgen05_guardrail_trap_phase_invalid_during_alloc) ;  /* 0x000001b800b07944 */ /* 0x001fea0003c00000 */
.L_x_2:
[----:B------:R-:W-:Y:S05]  /*0320*/  WARPSYNC.ALL ;  /* 0x0000000000007948 */ /* 0x000fea0003800000 */
[----:B------:R-:W-:Y:S01]  /*0330*/  NOP ;  /* 0x0000000000007918 */ /* 0x000fe20000000000 */
.L_x_0:
[----:B0-----:R-:W0:Y:S01]  /*0340*/  LDC.64 R2, c[0x0][0x398] ;  /* 0x0000e600ff027b82 */ /* 0x001e220000000a00 */
[----:B------:R-:W1:Y:S01]  /*0350*/  S2R R9, SR_CTAID.X ;  /* 0x0000000000097919 */ /* 0x000e620000002500 */
[----:B------:R-:W-:Y:S01]  /*0360*/  UMOV UR9, 0x400 ;  /* 0x0000040000097882 */ /* 0x000fe20000000000 */
[----:B------:R-:W2:Y:S01]  /*0370*/  LDCU UR16, c[0x0][0x3a4] ;  /* 0x00007480ff1077ac */ /* 0x000ea20008000800 */
[----:B------:R-:W3:Y:S04]  /*0380*/  LDCU.64 UR18, c[0x0][0x358] ;  /* 0x00006b00ff1277ac */ /* 0x000ee80008000a00 */
[----:B------:R-:W4:Y:S01]  /*0390*/  S2UR UR5, SR_CgaCtaId ;  /* 0x00000000000579c3 */ /* 0x000f220000008800 */
[----:B------:R-:W0:Y:S01]  /*03a0*/  LDCU.128 UR12, c[0x0][0x380] ;  /* 0x00007000ff0c77ac */ /* 0x000e220008000c00 */
[----:B------:R-:W-:Y:S01]  /*03b0*/  UMOV UR7, 0x1 ;  /* 0x0000000100077882 */ /* 0x000fe20000000000 */
[----:B0-----:R-:W-:Y:S01]  /*03c0*/  VIADD R0, R3, 0x3f ;  /* 0x0000003f03007836 */ /* 0x001fe20000000000 */
[----:B------:R-:W-:-:S04]  /*03d0*/  IABS R14, R3 ;  /* 0x00000003000e7213 */ /* 0x000fc80000000000 */
[----:B------:R-:W-:Y:S01]  /*03e0*/  SHF.R.S32.HI R7, RZ, 0x1f, R0 ;  /* 0x0000001fff077819 */ /* 0x000fe20000011400 */
[----:B----4-:R-:W-:-:S03]  /*03f0*/  ULEA UR9, UR5, UR9, 0x18 ;  /* 0x0000000905097291 */ /* 0x010fc6000f8ec0ff */
[----:B------:R-:W-:Y:S02]  /*0400*/  LEA.HI R7, R7, R0, RZ, 0x6 ;  /* 0x0000000007077211 */ /* 0x000fe400078f30ff */
[----:B-1----:R-:W-:Y:S02]  /*0410*/  IABS R10, R9 ;  /* 0x00000009000a7213 */ /* 0x002fe40000000000 */
[----:B------:R-:W-:-:S05]  /*0420*/  SHF.R.S32.HI R7, RZ, 0x6, R7 ;  /* 0x00000006ff077819 */ /* 0x000fca0000011407 */
[----:B------:R-:W-:-:S05]  /*0430*/  IMAD.SHL.U32 R4, R7, 0x4, RZ ;  /* 0x0000000407047824 */ /* 0x000fca00078e00ff */
[-C--:B------:R-:W-:Y:S02]  /*0440*/  IABS R11, R4.reuse ;  /* 0x00000004000b7213 */ /* 0x080fe40000000000 */
[----:B------:R-:W-:Y:S02]  /*0450*/  IABS R12, R4 ;  /* 0x00000004000c7213 */ /* 0x000fe40000000000 */
[----:B------:R-:W0:Y:S08]  /*0460*/  I2F.RP R0, R11 ;  /* 0x0000000b00007306 */ /* 0x000e300000209400 */
[----:B0-----:R-:W0:Y:S02]  /*0470*/  MUFU.RCP R0, R0 ;  /* 0x0000000000007308 */ /* 0x001e240000001000 */
[----:B0-----:R-:W-:-:S02]  /*0480*/  VIADD R6, R0, 0xffffffe ;  /* 0x0ffffffe00067836 */ /* 0x001fc40000000000 */
[----:B------:R-:W-:-:S04]  /*0490*/  IMAD.MOV R0, RZ, RZ, -R12 ;  /* 0x000000ffff007224 */ /* 0x000fc800078e0a0c */
[----:B------:R0:W1:Y:S02]  /*04a0*/  F2I.FTZ.U32.TRUNC.NTZ R7, R6 ;  /* 0x0000000600077305 */ /* 0x000064000021f000 */
[----:B0-----:R-:W-:Y:S02]  /*04b0*/  IMAD.MOV.U32 R6, RZ, RZ, RZ ;  /* 0x000000ffff067224 */ /* 0x001fe400078e00ff */
[----:B-1----:R-:W-:-:S04]  /*04c0*/  IMAD.MOV R8, RZ, RZ, -R7 ;  /* 0x000000ffff087224 */ /* 0x002fc800078e0a07 */
[----:B------:R-:W-:Y:S02]  /*04d0*/  IMAD R13, R8, R11, RZ ;  /* 0x0000000b080d7224 */ /* 0x000fe400078e02ff */
[----:B------:R-:W-:Y:S02]  /*04e0*/  IMAD.MOV.U32 R8, RZ, RZ, R10 ;  /* 0x000000ffff087224 */ /* 0x000fe400078e000a */
[----:B------:R-:W-:-:S06]  /*04f0*/  IMAD.HI.U32 R7, R7, R13, R6 ;  /* 0x0000000d07077227 */ /* 0x000fcc00078e0006 */
[----:B------:R-:W-:-:S04]  /*0500*/  IMAD.HI.U32 R7, R7, R8, RZ ;  /* 0x0000000807077227 */ /* 0x000fc800078e00ff */
[----:B------:R-:W-:Y:S01]  /*0510*/  IMAD R0, R7, R0, R8 ;  /* 0x0000000007007224 */ /* 0x000fe200078e0208 */
[----:B------:R-:W-:Y:S04]  /*0520*/  BAR.SYNC.DEFER_BLOCKING 0x0 ;  /* 0x0000000000007b1d */ /* 0x000fe80000010000 */
[----:B------:R-:W-:-:S13]  /*0530*/  ISETP.GT.U32.AND P1, PT, R11, R0, PT ;  /* 0x000000000b00720c */ /* 0x000fda0003f24070 */
[----:B------:R-:W-:Y:S02]  /*0540*/  @!P1 IMAD.IADD R0, R0, 0x1, -R11 ;  /* 0x0000000100009824 */ /* 0x000fe400078e0a0b */
[----:B------:R-:W-:Y:S01]  /*0550*/  @!P1 VIADD R7, R7, 0x1 ;  /* 0x0000000107079836 */ /* 0x000fe20000000000 */
[----:B------:R-:W-:Y:S02]  /*0560*/  ISETP.NE.AND P1, PT, R4, RZ, PT ;  /* 0x000000ff0400720c */ /* 0x000fe40003f25270 */
[----:B------:R-:W-:Y:S02]  /*0570*/  ISETP.GE.U32.AND P0, PT, R0, R11, PT ;  /* 0x0000000b0000720c */ /* 0x000fe40003f06070 */
[----:B------:R-:W-:-:S04]  /*0580*/  LOP3.LUT R0, R9, R4, RZ, 0x3c, !PT ;  /* 0x0000000409007212 */ /* 0x000fc800078e3cff */
[----:B------:R-:W-:Y:S01]  /*0590*/  ISETP.GE.AND P2, PT, R0, RZ, PT ;  /* 0x000000ff0000720c */ /* 0x000fe20003f46270 */
[----:B------:R-:W-:-:S06]  /*05a0*/  VIADD R0, R2, 0x7f ;  /* 0x0000007f02007836 */ /* 0x000fcc0000000000 */
[----:B------:R-:W-:-:S04]  /*05b0*/  @P0 VIADD R7, R7, 0x1 ;  /* 0x0000000107070836 */ /* 0x000fc80000000000 */
[----:B------:R-:W-:Y:S01]  /*05c0*/  IMAD.MOV.U32 R6, RZ, RZ, R7 ;  /* 0x000000ffff067224 */ /* 0x000fe200078e0007 */
[----:B------:R-:W-:-:S03]  /*05d0*/  SHF.R.S32.HI R7, RZ, 0x1f, R0 ;  /* 0x0000001fff077819 */ /* 0x000fc60000011400 */
[----:B------:R-:W-:Y:S01]  /*05e0*/  @!P2 IMAD.MOV R6, RZ, RZ, -R6 ;  /* 0x000000ffff06a224 */ /* 0x000fe200078e0a06 */
[----:B------:R-:W-:Y:S02]  /*05f0*/  @!P1 LOP3.LUT R6, RZ, R4, RZ, 0x33, !PT ;  /* 0x00000004ff069212 */ /* 0x000fe400078e33ff */
[----:B------:R-:W-:-:S03]  /*0600*/  LEA.HI R7, R7, R0, RZ, 0x7 ;  /* 0x0000000007077211 */ /* 0x000fc600078f38ff */
[----:B------:R-:W-:Y:S02]  /*0610*/  IMAD.SHL.U32 R13, R6, 0x4, RZ ;  /* 0x00000004060d7824 */ /* 0x000fe400078e00ff */
[----:B------:R-:W-:-:S03]  /*0620*/  IMAD.MOV R6, RZ, RZ, -R6 ;  /* 0x000000ffff067224 */ /* 0x000fc600078e0a06 */
[----:B------:R-:W-:Y:S01]  /*0630*/  LEA.HI.SX32 R7, R7, -R13, 0x19 ;  /* 0x8000000d07077211 */ /* 0x000fe200078fcaff */
[----:B------:R-:W-:Y:S02]  /*0640*/  IMAD R12, R4, R6, R9 ;  /* 0x00000006040c7224 */ /* 0x000fe400078e0209 */
[----:B------:R-:W-:Y:S01]  /*0650*/  IMAD.MOV.U32 R6, RZ, RZ, RZ ;  /* 0x000000ffff067224 */ /* 0x000fe200078e00ff */
[----:B------:R-:W-:Y:S02]  /*0660*/  VIMNMX R15, PT, PT, R7, 0x4, PT ;  /* 0x00000004070f7848 */ /* 0x000fe40003fe0100 */
[----:B------:R-:W-:Y:S02]  /*0670*/  IABS R4, R12 ;  /* 0x0000000c00047213 */ /* 0x000fe40000000000 */
[-C--:B------:R-:W-:Y:S02]  /*0680*/  IABS R10, R15.reuse ;  /* 0x0000000f000a7213 */ /* 0x080fe40000000000 */
[----:B------:R-:W-:-:S02]  /*0690*/  IABS R8, R15 ;  /* 0x0000000f00087213 */ /* 0x000fc40000000000 */
[----:B------:R-:W0:Y:S08]  /*06a0*/  I2F.RP R0, R10 ;  /* 0x0000000a00007306 */ /* 0x000e300000209400 */
[----:B0-----:R-:W0:Y:S02]  /*06b0*/  MUFU.RCP R0, R0 ;  /* 0x0000000000007308 */ /* 0x001e240000001000 */
[----:B0-----:R-:W-:-:S06]  /*06c0*/  VIADD R7, R0, 0xffffffe ;  /* 0x0ffffffe00077836 */ /* 0x001fcc0000000000 */
[----:B------:R-:W0:Y:S02]  /*06d0*/  F2I.FTZ.U32.TRUNC.NTZ R7, R7 ;  /* 0x0000000700077305 */ /* 0x000e24000021f000 */
[----:B0-----:R-:W-:-:S04]  /*06e0*/  IMAD.MOV R11, RZ, RZ, -R7 ;  /* 0x000000ffff0b7224 */ /* 0x001fc800078e0a07 */
[----:B------:R-:W-:-:S04]  /*06f0*/  IMAD R9, R11, R10, RZ ;  /* 0x0000000a0b097224 */ /* 0x000fc800078e02ff */
[----:B------:R-:W-:-:S04]  /*0700*/  IMAD.HI.U32 R0, R7, R9, R6 ;  /* 0x0000000907007227 */ /* 0x000fc800078e0006 */
[----:B------:R-:W-:Y:S02]  /*0710*/  IMAD.MOV.U32 R6, RZ, RZ, R14 ;  /* 0x000000ffff067224 */ /* 0x000fe400078e000e */
[----:B------:R-:W-:Y:S01]  /*0720*/  IMAD.MOV.U32 R7, RZ, RZ, R4 ;  /* 0x000000ffff077224 */ /* 0x000fe200078e0004 */
[----:B------:R-:W0:Y:S01]  /*0730*/  LDS R14, [UR9] ;  /* 0x00000009ff0e7984 */ /* 0x000e220008000800 */
[----:B------:R-:W1:Y:S01]  /*0740*/  I2F.RP R9, R6 ;  /* 0x0000000600097306 */ /* 0x000e620000209400 */
[----:B------:R-:W-:Y:S01]  /*0750*/  IMAD.MOV R4, RZ, RZ, -R8 ;  /* 0x000000ffff047224 */ /* 0x000fe200078e0a08 */
[----:B------:R-:W-:Y:S01]  /*0760*/  IABS R8, R2 ;  /* 0x0000000200087213 */ /* 0x000fe20000000000 */
[----:B------:R-:W-:-:S04]  /*0770*/  IMAD.HI.U32 R0, R0, R7, RZ ;  /* 0x0000000700007227 */ /* 0x000fc800078e00ff */
[----:B------:R-:W-:Y:S02]  /*0780*/  IMAD R7, R0, R4, R7 ;  /* 0x0000000400077224 */ /* 0x000fe400078e0207 */
[----:B------:R-:W-:Y:S01]  /*0790*/  IMAD.MOV.U32 R4, RZ, RZ, R8 ;  /* 0x000000ffff047224 */ /* 0x000fe200078e0008 */
[----:B------:R-:W-:Y:S02]  /*07a0*/  BAR.SYNC.DEFER_BLOCKING 0x0 ;  /* 0x0000000000007b1d */ /* 0x000fe40000010000 */
[----:B------:R-:W-:-:S04]  /*07b0*/  ISETP.GT.U32.AND P1, PT, R10, R7, PT ;  /* 0x000000070a00720c */ /* 0x000fc80003f24070 */
[----:B-1----:R-:W1:Y:S08]  /*07c0*/  MUFU.RCP R9, R9 ;  /* 0x0000000900097308 */ /* 0x002e700000001000 */
[----:B------:R-:W4:Y:S01]  /*07d0*/  I2F.RP R8, R4 ;  /* 0x0000000400087306 */ /* 0x000f220000209400 */
[----:B------:R-:W-:Y:S02]  /*07e0*/  @!P1 IMAD.IADD R7, R7, 0x1, -R10 ;  /* 0x0000000107079824 */ /* 0x000fe400078e0a0a */
[----:B------:R-:W-:Y:S01]  /*07f0*/  @!P1 VIADD R0, R0, 0x1 ;  /* 0x0000000100009836 */ /* 0x000fe20000000000 */
[----:B------:R-:W-:-:S02]  /*0800*/  ISETP.NE.AND P1, PT, R15, RZ, PT ;  /* 0x000000ff0f00720c */ /* 0x000fc40003f25270 */
[----:B------:R-:W-:Y:S02]  /*0810*/  ISETP.GE.U32.AND P0, PT, R7, R10, PT ;  /* 0x0000000a0700720c */ /* 0x000fe40003f06070 */
[----:B------:R-:W-:Y:S01]  /*0820*/  LOP3.LUT R7, R12, R15, RZ, 0x3c, !PT ;  /* 0x0000000f0c077212 */ /* 0x000fe200078e3cff */
[----:B-1----:R-:W-:-:S03]  /*0830*/  VIADD R10, R9, 0xffffffe ;  /* 0x0ffffffe090a7836 */ /* 0x002fc60000000000 */
[----:B------:R-:W-:Y:S01]  /*0840*/  ISETP.GE.AND P2, PT, R7, RZ, PT ;  /* 0x000000ff0700720c */ /* 0x000fe20003f46270 */
[----:B------:R1:W5:Y:S01]  /*0850*/  F2I.FTZ.U32.TRUNC.NTZ R11, R10 ;  /* 0x0000000a000b7305 */ /* 0x000362000021f000 */
[----:B0-----:R-:W-:-:S05]  /*0860*/  R2UR UR8, R14 ;  /* 0x000000000e0872ca */ /* 0x001fca00000e0000 */
[----:B------:R-:W-:Y:S02]  /*0870*/  @P0 VIADD R0, R0, 0x1 ;  /* 0x0000000100000836 */ /* 0x000fe40000000000 */
[----:B----4-:R-:W0:Y:S01]  /*0880*/  MUFU.RCP R8, R8 ;  /* 0x0000000800087308 */ /* 0x010e220000001000 */
[----:B-1----:R-:W-:-:S03]  /*0890*/  IMAD.MOV.U32 R10, RZ, RZ, RZ ;  /* 0x000000ffff0a7224 */ /* 0x002fc600078e00ff */
[----:B------:R-:W-:Y:S01]  /*08a0*/  @!P2 IMAD.MOV R0, RZ, RZ, -R0 ;  /* 0x000000ffff00a224 */ /* 0x000fe200078e0a00 */
[----:B------:R-:W-:Y:S01]  /*08b0*/  @!P1 LOP3.LUT R0, RZ, R15, RZ, 0x33, !PT ;  /* 0x0000000fff009212 */ /* 0x000fe200078e33ff */
[----:B-----5:R-:W-:-:S04]  /*08c0*/  IMAD.MOV R7, RZ, RZ, -R11 ;  /* 0x000000ffff077224 */ /* 0x020fc800078e0a0b */
[----:B------:R-:W-:Y:S02]  /*08d0*/  IMAD.SHL.U32 R68, R0, 0x40, RZ ;  /* 0x0000004000447824 */ /* 0x000fe400078e00ff */
[----:B------:R-:W-:Y:S02]  /*08e0*/  IMAD R7, R7, R6, RZ ;  /* 0x0000000607077224 */ /* 0x000fe400078e02ff */
[----:B------:R-:W-:Y:S01]  /*08f0*/  VIADD R20, R68, 0x1 ;  /* 0x0000000144147836 */ /* 0x000fe20000000000 */
[----:B------:R-:W-:Y:S01]  /*0900*/  IABS R71, R68 ;  /* 0x0000004400477213 */ /* 0x000fe20000000000 */
[----:B------:R-:W-:-:S03]  /*0910*/  IMAD.HI.U32 R7, R11, R7, R10 ;  /* 0x000000070b077227 */ /* 0x000fc600078e000a */
[----:B------:R-:W-:Y:S01]  /*0920*/  STL [R1+0x744], R20 ;  /* 0x0007441401007387 */ /* 0x000fe20000100800 */
[----:B0-----:R-:W-:Y:S01]  /*0930*/  VIADD R8, R8, 0xffffffe ;  /* 0x0ffffffe08087836 */ /* 0x001fe20000000000 */
[----:B------:R-:W-:Y:S01]  /*0940*/  IABS R70, R20 ;  /* 0x0000001400467213 */ /* 0x000fe20000000000 */
[----:B------:R-:W-:Y:S02]  /*0950*/  IMAD.MOV R10, RZ, RZ, -R0 ;  /* 0x000000ffff0a7224 */ /* 0x000fe400078e0a00 */
[----:B------:R0:W1:Y:S01]  /*0960*/  F2I.FTZ.U32.TRUNC.NTZ R9, R8 ;  /* 0x0000000800097305 */ /* 0x000062000021f000 */
[----:B------:R-:W-:Y:S02]  /*0970*/  VIADD R17, R68, 0x4 ;  /* 0x0000000444117836 */ /* 0x000fe40000000000 */
[----:B------:R-:W-:-:S03]  /*0980*/  IMAD.HI.U32 R0, R7, R71, RZ ;  /* 0x0000004707007227 */ /* 0x000fc600078e00ff */
[----:B------:R-:W-:Y:S01]  /*0990*/  IABS R66, R17 ;  /* 0x0000001100427213 */ /* 0x000fe20000000000 */
[C---:B------:R-:W-:Y:S02]  /*09a0*/  VIADD R19, R68.reuse, 0x2 ;  /* 0x0000000244137836 */ /* 0x040fe40000000000 */
[C---:B------:R-:W-:Y:S01]  /*09b0*/  VIADD R18, R68.reuse, 0x3 ;  /* 0x0000000344127836 */ /* 0x040fe20000000000 */
[----:B0-----:R-:W-:Y:S01]  /*09c0*/  SHF.R.U32.HI R8, RZ, 0x5, R5 ;  /* 0x00000005ff087819 */ /* 0x001fe20000011605 */
[----:B------:R-:W-:Y:S01]  /*09d0*/  IMAD R10, R15, R10, R12 ;  /* 0x0000000a0f0a7224 */ /* 0x000fe200078e020c */
[----:B------:R-:W-:Y:S01]  /*09e0*/  STL [R1+0x740], R19 ;  /* 0x0007401301007387 */ /* 0x000fe20000100800 */
[----:B------:R-:W-:Y:S01]  /*09f0*/  VIADD R16, R68, 0x5 ;  /* 0x0000000544107836 */ /* 0x000fe20000000000 */
[----:B------:R-:W-:Y:S01]  /*0a00*/  R2UR UR11, R8 ;  /* 0x00000000080b72ca */ /* 0x000fe200000e0000 */
[----:B-1----:R-:W-:Y:S01]  /*0a10*/  IMAD.MOV R11, RZ, RZ, -R9 ;  /* 0x000000ffff0b7224 */ /* 0x002fe200078e0a09 */
[----:B------:R-:W-:Y:S01]  /*0a20*/  STL [R1+0x748], R18 ;  /* 0x0007481201007387 */ /* 0x000fe20000100800 */
[----:B------:R-:W-:Y:S01]  /*0a30*/  IMAD.MOV R12, RZ, RZ, -R0 ;  /* 0x000000ffff0c7224 */ /* 0x000fe200078e0a00 */
[----:B------:R-:W-:Y:S01]  /*0a40*/  IABS R69, R19 ;  /* 0x0000001300457213 */ /* 0x000fe20000000000 */
[----:B------:R-:W-:Y:S01]  /*0a50*/  IMAD R11, R11, R4, RZ ;  /* 0x000000040b0b7224 */ /* 0x000fe200078e02ff */
[----:B------:R-:W-:Y:S01]  /*0a60*/  STL [R1+0x750], R17 ;  /* 0x0007501101007387 */ /* 0x000fe20000100800 */
[----:B------:R-:W-:Y:S01]  /*0a70*/  IMAD.MOV.U32 R8, RZ, RZ, RZ ;  /* 0x000000ffff087224 */ /* 0x000fe200078e00ff */
[----:B------:R-:W-:Y:S01]  /*0a80*/  IABS R65, R16 ;  /* 0x0000001000417213 */ /* 0x000fe20000000000 */
[----:B------:R-:W-:Y:S01]  /*0a90*/  IMAD R71, R6, R12, R71 ;  /* 0x0000000c06477224 */ /* 0x000fe200078e0247 */
[----:B------:R0:W-:Y:S01]  /*0aa0*/  STL [R1+0x74c], R16 ;  /* 0x00074c1001007387 */ /* 0x0001e20000100800 */
[----:B------:R-:W-:Y:S01]  /*0ab0*/  IMAD.HI.U32 R12, R7, R66, RZ ;  /* 0x00000042070c7227 */ /* 0x000fe200078e00ff */
[----:B------:R-:W-:Y:S01]  /*0ac0*/  IABS R67, R18 ;  /* 0x0000001200437213 */ /* 0x000fe20000000000 */
[----:B------:R-:W-:-:S02]  /*0ad0*/  USHF.L.U32 UR4, UR11, 0x15, URZ ;  /* 0x000000150b047899 */ /* 0x000fc400080006ff */
[----:B------:R-:W-:Y:S02]  /*0ae0*/  IMAD.HI.U32 R0, R9, R11, R8 ;  /* 0x0000000b09007227 */ /* 0x000fe400078e0008 */
[----:B------:R-:W-:Y:S02]  /*0af0*/  ULOP3.LUT UR4, UR4, 0x600000, URZ, 0xc0, !UPT ;  /* 0x0060000004047892 */ /* 0x000fe4000f8ec0ff */
[----:B------:R-:W-:Y:S02]  /*0b00*/  IMAD.IADD R8, R13, 0x1, R10 ;  /* 0x000000010d087824 */ /* 0x000fe400078e020a */
[C---:B0-----:R-:W-:Y:S02]  /*0b10*/  VIADD R16, R68.reuse, 0x9 ;  /* 0x0000000944107836 */ /* 0x041fe40000000000 */
[----:B------:R-:W-:Y:S02]  /*0b20*/  VIADD R18, R68, 0x7 ;  /* 0x0000000744127836 */ /* 0x000fe40000000000 */
[----:B------:R-:W-:Y:S01]  /*0b30*/  IMAD.HI.U32 R10, R7, R69, RZ ;  /* 0x00000045070a7227 */ /* 0x000fe200078e00ff */
[----:B------:R-:W-:-:S02]  /*0b40*/  IABS R61, R16 ;  /* 0x00000010003d7213 */ /* 0x000fc40000000000 */
[----:B------:R-:W-:Y:S01]  /*0b50*/  IABS R63, R18 ;  /* 0x00000012003f7213 */ /* 0x000fe20000000000 */
[----:B------:R-:W-:Y:S02]  /*0b60*/  IMAD.MOV R15, RZ, RZ, -R12 ;  /* 0x000000ffff0f7224 */ /* 0x000fe400078e0a0c */
[C---:B------:R-:W-:Y:S02]  /*0b70*/  VIADD R19, R68.reuse, 0x6 ;  /* 0x0000000644137836 */ /* 0x040fe40000000000 */
[----:B------:R-:W-:Y:S02]  /*0b80*/  VIADD R17, R68, 0x8 ;  /* 0x0000000844117836 */ /* 0x000fe40000000000 */
[----:B------:R-:W-:Y:S01]  /*0b90*/  IMAD.MOV R10, RZ, RZ, -R10 ;  /* 0x000000ffff0a7224 */ /* 0x000fe200078e0a0a */
[----:B------:R-:W-:Y:S01]  /*0ba0*/  STL [R1+0x754], R19 ;  /* 0x0007541301007387 */ /* 0x000fe20000100800 */
[----:B------:R-:W-:Y:S01]  /*0bb0*/  IMAD R66, R6, R15, R66 ;  /* 0x0000000f06427224 */ /* 0x000fe200078e0242 */
[----:B------:R-:W-:Y:S01]  /*0bc0*/  IABS R62, R17 ;  /* 0x00000011003e7213 */ /* 0x000fe20000000000 */
[----:B------:R-:W-:Y:S01]  /*0bd0*/  VIADD R15, R68, 0xe ;  /* 0x0000000e440f7836 */ /* 0x000fe20000000000 */
[----:B------:R-:W-:Y:S01]  /*0be0*/  STL [R1+0x758], R18 ;  /* 0x0007581201007387 */ /* 0x000fe20000100800 */
[----:B------:R-:W-:Y:S01]  /*0bf0*/  IMAD.HI.U32 R12, R7, R61, RZ ;  /* 0x0000003d070c7227 */ /* 0x000fe200078e00ff */
[----:B------:R-:W-:-:S02]  /*0c00*/  IABS R64, R19 ;  /* 0x0000001300407213 */ /* 0x000fc40000000000 */
[----:B------:R0:W-:Y:S01]  /*0c10*/  STL [R1+0x75c], R17 ;  /* 0x00075c1101007387 */ /* 0x0001e20000100800 */
[----:B------:R-:W-:Y:S01]  /*0c20*/  IMAD R69, R6, R10, R69 ;  /* 0x0000000a06457224 */ /* 0x000fe200078e0245 */
[----:B------:R-:W-:Y:S01]  /*0c30*/  IABS R56, R15 ;  /* 0x0000000f00387213 */ /* 0x000fe20000000000 */
[----:B------:R-:W-:Y:S01]  /*0c40*/  VIADD R14, R68, 0xa ;  /* 0x0000000a440e7836 */ /* 0x000fe20000000000 */
[----:B------:R1:W-:Y:S01]  /*0c50*/  STL [R1+0x760], R16 ;  /* 0x0007601001007387 */ /* 0x0003e20000100800 */
[----:B------:R-:W-:-:S03]  /*0c60*/  IMAD.HI.U32 R10, R7, R63, RZ ;  /* 0x0000003f070a7227 */ /* 0x000fc600078e00ff */
[----:B------:R4:W-:Y:S01]  /*0c70*/  STL [R1+0x764], R14 ;  /* 0x0007640e01007387 */ /* 0x0009e20000100800 */
[----:B------:R-:W-:Y:S01]  /*0c80*/  IMAD.MOV R12, RZ, RZ, -R12 ;  /* 0x000000ffff0c7224 */ /* 0x000fe200078e0a0c */
[----:B------:R-:W-:Y:S01]  /*0c90*/  IABS R60, R14 ;  /* 0x0000000e003c7213 */ /* 0x000fe20000000000 */
[C---:B0-----:R-:W-:Y:S02]  /*0ca0*/  VIADD R17, R68.reuse, 0xc ;  /* 0x0000000c44117836 */ /* 0x041fe40000000000 */
[C---:B------:R-:W-:Y:S02]  /*0cb0*/  VIADD R18, R68.reuse, 0xb ;  /* 0x0000000b44127836 */ /* 0x040fe40000000000 */
[----:B-1----:R-:W-:Y:S01]  /*0cc0*/  VIADD R16, R68, 0xd ;  /* 0x0000000d44107836 */ /* 0x002fe20000000000 */
[----:B------:R-:W-:Y:S01]  /*0cd0*/  IABS R58, R17 ;  /* 0x00000011003a7213 */ /* 0x000fe20000000000 */
[----:B------:R-:W-:Y:S01]  /*0ce0*/  IMAD.MOV R10, RZ, RZ, -R10 ;  /* 0x000000ffff0a7224 */ /* 0x000fe200078e0a0a */
[----:B------:R-:W-:Y:S01]  /*0cf0*/  STL [R1+0x76c], R18 ;  /* 0x00076c1201007387 */ /* 0x000fe20000100800 */
[----:B------:R-:W-:Y:S01]  /*0d00*/  IMAD R61, R6, R12, R61 ;  /* 0x0000000c063d7224 */ /* 0x000fe200078e023d */
[----:B------:R-:W-:Y:S01]  /*0d10*/  IABS R57, R16 ;  /* 0x0000001000397213 */ /* 0x000fe20000000000 */
[----:B------:R-:W-:Y:S01]  /*0d20*/  IMAD.HI.U32 R12, R7, R56, RZ ;  /* 0x00000038070c7227 */ /* 0x000fe200078e00ff */
[----:B------:R-:W-:Y:S01]  /*0d30*/  STL [R1+0x77c], R17 ;  /* 0x00077c1101007387 */ /* 0x000fe20000100800 */
[----:B------:R-:W-:-:S02]  /*0d40*/  IABS R59, R18 ;  /* 0x00000012003b7213 */ /* 0x000fc40000000000 */
[----:B------:R-:W-:Y:S01]  /*0d50*/  VIADD R19, R68, 0x11 ;  /* 0x0000001144137836 */ /* 0x000fe20000000000 */
[----:B------:R0:W-:Y:S01]  /*0d60*/  STL [R1+0x778], R16 ;  /* 0x0007781001007387 */ /* 0x0001e20000100800 */
[----:B------:R-:W-:Y:S02]  /*0d70*/  IMAD R63, R6, R10, R63 ;  /* 0x0000000a063f7224 */ /* 0x000fe400078e023f */
[C---:B----4-:R-:W-:Y:S01]  /*0d80*/  VIADD R14, R68.reuse, 0xf ;  /* 0x0000000f440e7836 */ /* 0x050fe20000000000 */
[----:B------:R-:W-:Y:S01]  /*0d90*/  IABS R53, R19 ;  /* 0x0000001300357213 */ /* 0x000fe20000000000 */
[----:B------:R-:W-:Y:S01]  /*0da0*/  IMAD.HI.U32 R10, R7, R58, RZ ;  /* 0x0000003a070a7227 */ /* 0x000fe200078e00ff */
[----:B------:R1:W-:Y:S02]  /*0db0*/  STL [R1+0x774], R15 ;  /* 0x0007740f01007387 */ /* 0x0003e40000100800 */
[----:B------:R-:W-:Y:S01]  /*0dc0*/  IABS R55, R14 ;  /* 0x0000000e00377213 */ /* 0x000fe20000000000 */
[C---:B------:R-:W-:Y:S01]  /*0dd0*/  VIADD R20, R68.reuse, 0x10 ;  /* 0x0000001044147836 */ /* 0x040fe20000000000 */
[----:B------:R4:W-:Y:S01]  /*0de0*/  STL [R1+0x770], R14 ;  /* 0x0007700e01007387 */ /* 0x0009e20000100800 */
[----:B0-----:R-:W-:-:S02]  /*0df0*/  VIADD R16, R68, 0x13 ;  /* 0x0000001344107836 */ /* 0x001fc40000000000 */
[----:B------:R-:W-:Y:S01]  /*0e00*/  IMAD.MOV R17, RZ, RZ, -R12 ;  /* 0x000000ffff117224 */ /* 0x000fe200078e0a0c */
[----:B------:R-:W-:Y:S01]  /*0e10*/  STL [R1+0x768], R20 ;  /* 0x0007681401007387 */ /* 0x000fe20000100800 */
[----:B------:R-:W-:Y:S01]  /*0e20*/  VIADD R18, R68, 0x12 ;  /* 0x0000001244127836 */ /* 0x000fe20000000000 */
[----:B------:R-:W-:Y:S01]  /*0e30*/  IABS R51, R16 ;  /* 0x0000001000337213 */ /* 0x000fe20000000000 */
[----:B-1----:R-:W-:Y:S01]  /*0e40*/  IMAD.MOV R15, RZ, RZ, -R10 ;  /* 0x000000ffff0f7224 */ /* 0x002fe200078e0a0a */
[----:B------:R-:W-:Y:S01]  /*0e50*/  STL [R1+0x780], R19 ;  /* 0x0007801301007387 */ /* 0x000fe20000100800 */
[----:B------:R-:W-:Y:S01]  /*0e60*/  IMAD R56, R6, R17, R56 ;  /* 0x0000001106387224 */ /* 0x000fe200078e0238 */
[----:B------:R-:W-:Y:S01]  /*0e70*/  IABS R52, R18 ;  /* 0x0000001200347213 */ /* 0x000fe20000000000 */
[C---:B------:R-:W-:Y:S01]  /*0e80*/  VIADD R17, R68.reuse, 0x16 ;  /* 0x0000001644117836 */ /* 0x040fe20000000000 */
[----:B------:R0:W-:Y:S01]  /*0e90*/  STL [R1+0x790], R18 ;  /* 0x0007901201007387 */ /* 0x0001e20000100800 */
[----:B----4-:R-:W-:Y:S01]  /*0ea0*/  VIADD R14, R68, 0x14 ;  /* 0x00000014440e7836 */ /* 0x010fe20000000000 */
[----:B------:R-:W-:Y:S01]  /*0eb0*/  IABS R54, R20 ;  /* 0x0000001400367213 */ /* 0x000fe20000000000 */
[----:B------:R-:W-:Y:S01]  /*0ec0*/  IMAD.HI.U32 R10, R7, R53, RZ ;  /* 0x00000035070a7227 */ /* 0x000fe200078e00ff */
[----:B------:R1:W-:Y:S01]  /*0ed0*/  STL [R1+0x78c], R16 ;  /* 0x00078c1001007387 */ /* 0x0003e20000100800 */
[----:B------:R-:W-:-:S02]  /*0ee0*/  IABS R48, R17 ;  /* 0x0000001100307213 */ /* 0x000fc40000000000 */
[----:B------:R-:W-:Y:S01]  /*0ef0*/  IMAD R58, R6, R15, R58 ;  /* 0x0000000f063a7224 */ /* 0x000fe200078e023a */
[----:B------:R-:W-:Y:S01]  /*0f00*/  STL [R1+0x794], R14 ;  /* 0x0007940e01007387 */ /* 0x000fe20000100800 */
[C---:B------:R-:W-:Y:S01]  /*0f10*/  VIADD R15, R68.reuse, 0x18 ;  /* 0x00000018440f7836 */ /* 0x040fe20000000000 */
[----:B------:R-:W-:Y:S01]  /*0f20*/  IABS R50, R14 ;  /* 0x0000000e00327213 */ /* 0x000fe20000000000 */
[C---:B0-----:R-:W-:Y:S02]  /*0f30*/  VIADD R18, R68.reuse, 0x15 ;  /* 0x0000001544127836 */ /* 0x041fe40000000000 */
[C---:B------:R-:W-:Y:S01]  /*0f40*/  IMAD.HI.U32 R12, R7.reuse, R51, RZ ;  /* 0x00000033070c7227 */ /* 0x040fe200078e00ff */
[----:B------:R-:W-:Y:S02]  /*0f50*/  IABS R46, R15 ;  /* 0x0000000f002e7213 */ /* 0x000fe40000000000 */
[----:B------:R-:W-:Y:S01]  /*0f60*/  STL [R1+0x798], R18 ;  /* 0x0007981201007387 */ /* 0x000fe20000100800 */
[----:B-1----:R-:W-:Y:S01]  /*0f70*/  VIADD R16, R68, 0x17 ;  /* 0x0000001744107836 */ /* 0x002fe20000000000 */
[----:B------:R-:W-:Y:S01]  /*0f80*/  IABS R49, R18 ;  /* 0x0000001200317213 */ /* 0x000fe20000000000 */
[----:B------:R-:W-:Y:S01]  /*0f90*/  IMAD.MOV R10, RZ, RZ, -R10 ;  /* 0x000000ffff0a7224 */ /* 0x000fe200078e0a0a */
[----:B------:R-:W-:Y:S01]  /*0fa0*/  STL [R1+0x7a8], R17 ;  /* 0x0007a81101007387 */ /* 0x000fe20000100800 */
[----:B------:R-:W-:Y:S01]  /*0fb0*/  IMAD.MOV R12, RZ, RZ, -R12 ;  /* 0x000000ffff0c7224 */ /* 0x000fe200078e0a0c */
[----:B------:R-:W-:Y:S01]  /*0fc0*/  IABS R47, R16 ;  /* 0x00000010002f7213 */ /* 0x000fe20000000000 */
[----:B------:R-:W-:Y:S01]  /*0fd0*/  IMAD R53, R6, R10, R53 ;  /* 0x0000000a06357224 */ /* 0x000fe200078e0235 */
[----:B------:R0:W-:Y:S01]  /*0fe0*/  STL [R1+0x7a4], R16 ;  /* 0x0007a41001007387 */ /* 0x0001e20000100800 */
[----:B------:R-:W-:-:S03]  /*0ff0*/  IMAD.HI.U32 R10, R7, R48, RZ ;  /* 0x00000030070a7227 */ /* 0x000fc600078e00ff */
[----:B------:R1:W-:Y:S01]  /*1000*/  STL [R1+0x7ac], R15 ;  /* 0x0007ac0f01007387 */ /* 0x0003e20000100800 */
[----:B------:R-:W-:-:S04]  /*1010*/  IMAD.HI.U32 R13, R7, R65, RZ ;  /* 0x00000041070d7227 */ /* 0x000fc800078e00ff */
[----:B------:R-:W-:Y:S02]  /*1020*/  IMAD R51, R6, R12, R51 ;  /* 0x0000000c06337224 */ /* 0x000fe400078e0233 */
[C---:B0-----:R-:W-:Y:S02]  /*1030*/  VIADD R16, R68.reuse, 0x1d ;  /* 0x0000001d44107836 */ /* 0x041fe40000000000 */
[C---:B------:R-:W-:Y:S02]  /*1040*/  VIADD R14, R68.reuse, 0x19 ;  /* 0x00000019440e7836 */ /* 0x040fe40000000000 */
[----:B------:R-:W-:Y:S01]  /*1050*/  IMAD.HI.U32 R12, R7, R46, RZ ;  /* 0x0000002e070c7227 */ /* 0x000fe200078e00ff */
[----:B------:R-:W-:Y:S02]  /*1060*/  IABS R41, R16 ;  /* 0x0000001000297213 */ /* 0x000fe40000000000 */
[----:B------:R0:W-:Y:S01]  /*1070*/  STL [R1+0x7b0], R14 ;  /* 0x0007b00e01007387 */ /* 0x0001e20000100800 */
[----:B------:R-:W-:Y:S01]  /*1080*/  VIADD R20, R68, 0x1a ;  /* 0x0000001a44147836 */ /* 0x000fe20000000000 */
[----:B------:R-:W-:Y:S01]  /*1090*/  IABS R45, R14 ;  /* 0x0000000e002d7213 */ /* 0x000fe20000000000 */
[----:B-1----:R-:W-:-:S02]  /*10a0*/  IMAD.MOV R15, RZ, RZ, -R10 ;  /* 0x000000ffff0f7224 */ /* 0x002fc400078e0a0a */
[C---:B------:R-:W-:Y:S01]  /*10b0*/  VIADD R19, R68.reuse, 0x1b ;  /* 0x0000001b44137836 */ /* 0x040fe20000000000 */
[----:B------:R-:W-:Y:S01]  /*10c0*/  STL [R1+0x7c0], R20 ;  /* 0x0007c01401007387 */ /* 0x000fe20000100800 */
[----:B------:R-:W-:Y:S01]  /*10d0*/  VIADD R18, R68, 0x1c ;  /* 0x0000001c44127836 */ /* 0x000fe20000000000 */
[----:B------:R-:W-:Y:S01]  /*10e0*/  IABS R44, R20 ;  /* 0x00000014002c7213 */ /* 0x000fe20000000000 */
[----:B------:R-:W-:Y:S01]  /*10f0*/  IMAD.MOV R13, RZ, RZ, -R13 ;  /* 0x000000ffff0d7224 */ /* 0x000fe200078e0a0d */
[----:B------:R-:W-:Y:S01]  /*1100*/  STL [R1+0x7bc], R19 ;  /* 0x0007bc1301007387 */ /* 0x000fe20000100800 */
[----:B------:R-:W-:Y:S01]  /*1110*/  IMAD.MOV R17, RZ, RZ, -R12 ;  /* 0x000000ffff117224 */ /* 0x000fe200078e0a0c */
[----:B------:R-:W-:Y:S01]  /*1120*/  IABS R42, R18 ;  /* 0x00000012002a7213 */ /* 0x000fe20000000000 */
[----:B------:R-:W-:Y:S01]  /*1130*/  IMAD R48, R6, R15, R48 ;  /* 0x0000000f06307224 */ /* 0x000fe200078e0230 */
[----:B------:R1:W-:Y:S01]  /*1140*/  STL [R1+0x7c4], R18 ;  /* 0x0007c41201007387 */ /* 0x0003e20000100800 */
[----:B------:R-:W-:Y:S01]  /*1150*/  VIADD R15, R68, 0x22 ;  /* 0x00000022440f7836 */ /* 0x000fe20000000000 */
[----:B------:R-:W-:Y:S01]  /*1160*/  IABS R43, R19 ;  /* 0x00000013002b7213 */ /* 0x000fe20000000000 */
[----:B------:R-:W-:Y:S01]  /*1170*/  IMAD.HI.U32 R9, R7, R70, RZ ;  /* 0x0000004607097227 */ /* 0x000fe200078e00ff */
[----:B------:R4:W-:Y:S02]  /*1180*/  STL [R1+0x7c8], R16 ;  /* 0x0007c81001007387 */ /* 0x0009e40000100800 */
[----:B------:R-:W-:Y:S01]  /*1190*/  IABS R36, R15 ;  /* 0x0000000f00247213 */ /* 0x000fe20000000000 */
[----:B------:R-:W-:-:S02]  /*11a0*/  IMAD R65, R6, R13, R65 ;  /* 0x0000000d06417224 */ /* 0x000fc400078e0241 */
[----:B0-----:R-:W-:Y:S02]  /*11b0*/  VIADD R14, R68, 0x1e ;  /* 0x0000001e440e7836 */ /* 0x001fe40000000000 */
[----:B------:R-:W-:-:S03]  /*11c0*/  IMAD.HI.U32 R12, R7, R41, RZ ;  /* 0x00000029070c7227 */ /* 0x000fc600078e00ff */
[----:B------:R-:W-:Y:S01]  /*11d0*/  STL [R1+0x7d8], R14 ;  /* 0x0007d80e01007387 */ /* 0x000fe20000100800 */
[----:B------:R-:W-:Y:S01]  /*11e0*/  IMAD.HI.U32 R13, R7, R60, RZ ;  /* 0x0000003c070d7227 */ /* 0x000fe200078e00ff */
[----:B------:R-:W-:-:S03]  /*11f0*/  IABS R40, R14 ;  /* 0x0000000e00287213 */ /* 0x000fc60000000000 */
[----:B------:R-:W-:Y:S02]  /*1200*/  IMAD R46, R6, R17, R46 ;  /* 0x00000011062e7224 */ /* 0x000fe400078e022e */
[C---:B-1----:R-:W-:Y:S02]  /*1210*/  VIADD R18, R68.reuse, 0x1f ;  /* 0x0000001f44127836 */ /* 0x042fe40000000000 */
[C---:B------:R-:W-:Y:S02]  /*1220*/  VIADD R17, R68.reuse, 0x20 ;  /* 0x0000002044117836 */ /* 0x040fe40000000000 */
[----:B----4-:R-:W-:Y:S01]  /*1230*/  VIADD R16, R68, 0x21 ;  /* 0x0000002144107836 */ /* 0x010fe20000000000 */
[----:B------:R-:W-:Y:S01]  /*1240*/  STL [R1+0x7d4], R18 ;  /* 0x0007d41201007387 */ /* 0x000fe20000100800 */
[----:B------:R-:W-:Y:S01]  /*1250*/  IMAD.MOV R9, RZ, RZ, -R9 ;  /* 0x000000ffff097224 */ /* 0x000fe200078e0a09 */
[----:B------:R-:W-:Y:S01]  /*1260*/  IABS R38, R17 ;  /* 0x0000001100267213 */ /* 0x000fe20000000000 */
[----:B------:R-:W-:Y:S01]  /*1270*/  IMAD.MOV R12, RZ, RZ, -R12 ;  /* 0x000000ffff0c7224 */ /* 0x000fe200078e0a0c */
[----:B------:R-:W-:Y:S01]  /*1280*/  STL [R1+0x7dc], R17 ;  /* 0x0007dc1101007387 */ /* 0x000fe20000100800 */
[----:B------:R-:W-:Y:S01]  /*1290*/  IMAD.MOV R13, RZ, RZ, -R13 ;  /* 0x000000ffff0d7224 */ /* 0x000fe200078e0a0d */
[----:B------:R-:W-:Y:S01]  /*12a0*/  IABS R37, R16 ;  /* 0x0000001000257213 */ /* 0x000fe20000000000 */
[C---:B------:R-:W-:Y:S01]  /*12b0*/  IMAD R70, R6.reuse, R9, R70 ;  /* 0x0000000906467224 */ /* 0x040fe200078e0246 */
[----:B------:R0:W-:Y:S01]  /*12c0*/  STL [R1+0x7e0], R16 ;  /* 0x0007e01001007387 */ /* 0x0001e20000100800 */
[C---:B------:R-:W-:Y:S01]  /*12d0*/  IMAD R41, R6.reuse, R12, R41 ;  /* 0x0000000c06297224 */ /* 0x040fe200078e0229 */
[----:B------:R-:W-:Y:S01]  /*12e0*/  IABS R39, R18 ;  /* 0x0000001200277213 */ /* 0x000fe20000000000 */
[----:B------:R-:W-:Y:S01]  /*12f0*/  IMAD.HI.U32 R9, R7, R64, RZ ;  /* 0x0000004007097227 */ /* 0x000fe200078e00ff */
[----:B------:R-:W-:Y:S03]  /*1300*/  STL [R1+0x7f0], R15 ;  /* 0x0007f00f01007387 */ /* 0x000fe60000100800 */
[----:B------:R-:W-:-:S02]  /*1310*/  IMAD R60, R6, R13, R60 ;  /* 0x0000000d063c7224 */ /* 0x000fc400078e023c */
[----:B------:R-:W-:Y:S01]  /*1320*/  IMAD.HI.U32 R12, R7, R36, RZ ;  /* 0x00000024070c7227 */ /* 0x000fe200078e00ff */
[----:B0-----:R-:W-:-:S03]  /*1330*/  LOP3.LUT R16, R5, 0x7f, RZ, 0xc0, !PT ;  /* 0x0000007f05107812 */ /* 0x001fc600078ec0ff */
[----:B------:R-:W-:Y:S01]  /*1340*/  IMAD.HI.U32 R13, R7, R55, RZ ;  /* 0x00000037070d7227 */ /* 0x000fe200078e00ff */
[----:B------:R-:W-:-:S03]  /*1350*/  ISETP.NE.U32.AND P3, PT, R16, RZ, PT ;  /* 0x000000ff1000720c */ /* 0x000fc60003f65070 */
[----:B------:R-:W-:Y:S02]  /*1360*/  IMAD.MOV R9, RZ, RZ, -R9 ;  /* 0x000000ffff097224 */ /* 0x000fe400078e0a09 */
[----:B------:R-:W-:Y:S02]  /*1370*/  IMAD.MOV R17, RZ, RZ, -R12 ;  /* 0x000000ffff117224 */ /* 0x000fe400078e0a0c */
[----:B------:R-:W-:Y:S02]  /*1380*/  IMAD.MOV R13, RZ, RZ, -R13 ;  /* 0x000000ffff0d7224 */ /* 0x000fe400078e0a0d */
[----:B------:R-:W-:Y:S02]  /*1390*/  IMAD R12, R8, 0x80, R16 ;  /* 0x00000080080c7824 */ /* 0x000fe400078e0210 */
[----:B------:R-:W-:-:S03]  /*13a0*/  IMAD.HI.U32 R11, R7, R67, RZ ;  /* 0x00000043070b7227 */ /* 0x000fc600078e00ff */
[----:B------:R-:W-:Y:S01]  /*13b0*/  IABS R5, R12 ;  /* 0x0000000c00057213 */ /* 0x000fe20000000000 */
[----:B------:R-:W-:Y:S01]  /*13c0*/  IMAD R64, R6, R9, R64 ;  /* 0x0000000906407224 */ /* 0x000fe200078e0240 */
[----:B------:R-:W-:Y:S01]  /*13d0*/  ISETP.GE.AND P2, PT, R12, RZ, PT ;  /* 0x000000ff0c00720c */ /* 0x000fe20003f46270 */
[----:B------:R-:W-:-:S04]  /*13e0*/  IMAD.HI.U32 R9, R7, R59, RZ ;  /* 0x0000003b07097227 */ /* 0x000fc800078e00ff */
[----:B------:R-:W-:Y:S02]  /*13f0*/  IMAD R55, R6, R13, R55 ;  /* 0x0000000d06377224 */ /* 0x000fe400078e0237 */
[----:B------:R-:W-:Y:S02]  /*1400*/  IMAD.MOV R11, RZ, RZ, -R11 ;  /* 0x000000ffff0b7224 */ /* 0x000fe400078e0a0b */
[----:B------:R-:W-:-:S04]  /*1410*/  IMAD.HI.U32 R13, R7, R50, RZ ;  /* 0x00000032070d7227 */ /* 0x000fc800078e00ff */
[----:B------:R-:W-:Y:S02]  /*1420*/  IMAD.MOV R9, RZ, RZ, -R9 ;  /* 0x000000ffff097224 */ /* 0x000fe400078e0a09 */
[----:B------:R-:W-:Y:S02]  /*1430*/  IMAD R67, R6, R11, R67 ;  /* 0x0000000b06437224 */ /* 0x000fe400078e0243 */
[----:B------:R-:W-:Y:S02]  /*1440*/  IMAD.MOV R13, RZ, RZ, -R13 ;  /* 0x000000ffff0d7224 */ /* 0x000fe400078e0a0d */
[----:B------:R-:W-:-:S04]  /*1450*/  IMAD.HI.U32 R11, R7, R62, RZ ;  /* 0x0000003e070b7227 */ /* 0x000fc800078e00ff */
[----:B------:R-:W-:-:S04]  /*1460*/  IMAD.HI.U32 R0, R0, R5, RZ ;  /* 0x0000000500007227 */ /* 0x000fc800078e00ff */
[----:B------:R-:W-:Y:S02]  /*1470*/  IMAD R59, R6, R9, R59 ;  /* 0x00000009063b7224 */ /* 0x000fe400078e023b */
[----:B------:R-:W-:-:S04]  /*1480*/  IMAD.HI.U32 R9, R7, R54, RZ ;  /* 0x0000003607097227 */ /* 0x000fc800078e00ff */
[----:B------:R-:W-:Y:S02]  /*1490*/  IMAD R50, R6, R13, R50 ;  /* 0x0000000d06327224 */ /* 0x000fe400078e0232 */
[----:B------:R-:W-:Y:S02]  /*14a0*/  IMAD.MOV R11, RZ, RZ, -R11 ;  /* 0x000000ffff0b7224 */ /* 0x000fe400078e0a0b */
[----:B------:R-:W-:-:S04]  /*14b0*/  IMAD.HI.U32 R13, R7, R45, RZ ;  /* 0x0000002d070d7227 */ /* 0x000fc800078e00ff */
[----:B------:R-:W-:Y:S02]  /*14c0*/  IMAD.MOV R0, RZ, RZ, -R0 ;  /* 0x000000ffff007224 */ /* 0x000fe400078e0a00 */
[----:B------:R-:W-:Y:S02]  /*14d0*/  IMAD.MOV R9, RZ, RZ, -R9 ;  /* 0x000000ffff097224 */ /* 0x000fe400078e0a09 */
[----:B------:R-:W-:Y:S02]  /*14e0*/  IMAD R62, R6, R11, R62 ;  /* 0x0000000b063e7224 */ /* 0x000fe400078e023e */
[----:B------:R-:W-:Y:S02]  /*14f0*/  IMAD.MOV R13, RZ, RZ, -R13 ;  /* 0x000000ffff0d7224 */ /* 0x000fe400078e0a0d */
[----:B------:R-:W-:Y:S02]  /*1500*/  IMAD R0, R4, R0, R5 ;  /* 0x0000000004007224 */ /* 0x000fe400078e0205 */
[----:B------:R-:W-:-:S03]  /*1510*/  IMAD.HI.U32 R11, R7, R57, RZ ;  /* 0x00000039070b7227 */ /* 0x000fc600078e00ff */
[----:B------:R-:W-:Y:S01]  /*1520*/  ISETP.GT.U32.AND P0, PT, R4, R0, PT ;  /* 0x000000000400720c */ /* 0x000fe20003f04070 */
[----:B------:R-:W-:Y:S02]  /*1530*/  VIADD R14, R68, 0x23 ;  /* 0x00000023440e7836 */ /* 0x000fe40000000000 */
[C---:B------:R-:W-:Y:S02]  /*1540*/  IMAD R54, R6.reuse, R9, R54 ;  /* 0x0000000906367224 */ /* 0x040fe400078e0236 */
[----:B------:R-:W-:Y:S01]  /*1550*/  IMAD.HI.U32 R9, R7, R49, RZ ;  /* 0x0000003107097227 */ /* 0x000fe200078e00ff */
[----:B------:R0:W-:Y:S01]  /*1560*/  STL [R1+0x7ec], R14 ;  /* 0x0007ec0e01007387 */ /* 0x0001e20000100800 */
[----:B------:R-:W-:Y:S02]  /*1570*/  IABS R35, R14 ;  /* 0x0000000e00237213 */ /* 0x000fe40000000000 */
[----:B------:R-:W-:Y:S02]  /*1580*/  IMAD R45, R6, R13, R45 ;  /* 0x0000000d062d7224 */ /* 0x000fe400078e022d */
[----:B------:R-:W-:-:S02]  /*1590*/  VIADD R20, R68, 0x24 ;  /* 0x0000002444147836 */ /* 0x000fc40000000000 */
[----:B------:R-:W-:Y:S02]  /*15a0*/  IMAD.MOV R11, RZ, RZ, -R11 ;  /* 0x000000ffff0b7224 */ /* 0x000fe400078e0a0b */
[C---:B------:R-:W-:Y:S01]  /*15b0*/  IMAD.HI.U32 R13, R7.reuse, R40, RZ ;  /* 0x00000028070d7227 */ /* 0x040fe200078e00ff */
[----:B------:R-:W-:Y:S01]  /*15c0*/  STL [R1+0x7f4], R20 ;  /* 0x0007f41401007387 */ /* 0x000fe20000100800 */
[----:B------:R-:W-:Y:S02]  /*15d0*/  IABS R34, R20 ;  /* 0x0000001400227213 */ /* 0x000fe40000000000 */
[C---:B------:R-:W-:Y:S02]  /*15e0*/  VIADD R19, R68.reuse, 0x25 ;  /* 0x0000002544137836 */ /* 0x040fe40000000000 */
[C---:B------:R-:W-:Y:S02]  /*15f0*/  VIADD R18, R68.reuse, 0x26 ;  /* 0x0000002644127836 */ /* 0x040fe40000000000 */
[----:B0-----:R-:W-:Y:S01]  /*1600*/  VIADD R14, R68, 0x27 ;  /* 0x00000027440e7836 */ /* 0x001fe20000000000 */
[----:B------:R-:W-:Y:S01]  /*1610*/  STL [R1+0x7e8], R19 ;  /* 0x0007e81301007387 */ /* 0x000fe20000100800 */
[----:B------:R-:W-:Y:S01]  /*1620*/  IMAD.MOV R9, RZ, RZ, -R9 ;  /* 0x000000ffff097224 */ /* 0x000fe200078e0a09 */
[----:B------:R-:W-:Y:S01]  /*1630*/  IABS R32, R18 ;  /* 0x0000001200207213 */ /* 0x000fe20000000000 */
[----:B------:R-:W-:Y:S01]  /*1640*/  IMAD R57, R6, R11, R57 ;  /* 0x0000000b06397224 */ /* 0x000fe200078e0239 */
[----:B------:R-:W-:Y:S01]  /*1650*/  STL [R1+0x7e4], R18 ;  /* 0x0007e41201007387 */ /* 0x000fe20000100800 */
[----:B------:R-:W-:Y:S01]  /*1660*/  IMAD.MOV R13, RZ, RZ, -R13 ;  /* 0x000000ffff0d7224 */ /* 0x000fe200078e0a0d */
[----:B------:R-:W-:Y:S01]  /*1670*/  IABS R31, R14 ;  /* 0x0000000e001f7213 */ /* 0x000fe20000000000 */
[----:B------:R-:W-:Y:S01]  /*1680*/  IMAD.HI.U32 R11, R7, R52, RZ ;  /* 0x00000034070b7227 */ /* 0x000fe200078e00ff */
[----:B------:R0:W-:Y:S01]  /*1690*/  STL [R1+0x7d0], R14 ;  /* 0x0007d00e01007387 */ /* 0x0001e20000100800 */
[----:B------:R-:W-:-:S02]  /*16a0*/  IABS R33, R19 ;  /* 0x0000001300217213 */ /* 0x000fc40000000000 */
[----:B------:R-:W-:Y:S01]  /*16b0*/  IMAD R49, R6, R9, R49 ;  /* 0x0000000906317224 */ /* 0x000fe200078e0231 */
[----:B------:R-:W-:Y:S01]  /*16c0*/  STL [R1+0x6f8], R12 ;  /* 0x0006f80c01007387 */ /* 0x000fe20000100800 */
[----:B------:R-:W-:-:S04]  /*16d0*/  IMAD.HI.U32 R9, R7, R44, RZ ;  /* 0x0000002c07097227 */ /* 0x000fc800078e00ff */
[C---:B------:R-:W-:Y:S01]  /*16e0*/  IMAD.HI.U32 R10, R7.reuse, R43, RZ ;  /* 0x0000002b070a7227 */ /* 0x040fe200078e00ff */
[----:B0-----:R-:W0:Y:S03]  /*16f0*/  LDC R14, c[0x0][0x3a0] ;  /* 0x0000e800ff0e7b82 */ /* 0x001e260000000800 */
[----:B------:R-:W-:Y:S02]  /*1700*/  IMAD R40, R6, R13, R40 ;  /* 0x0000000d06287224 */ /* 0x000fe400078e0228 */
[----:B------:R-:W-:Y:S02]  /*1710*/  IMAD.MOV R11, RZ, RZ, -R11 ;  /* 0x000000ffff0b7224 */ /* 0x000fe400078e0a0b */
[----:B------:R-:W-:-:S04]  /*1720*/  IMAD.HI.U32 R13, R7, R35, RZ ;  /* 0x00000023070d7227 */ /* 0x000fc800078e00ff */
[----:B------:R-:W-:Y:S02]  /*1730*/  IMAD.MOV R9, RZ, RZ, -R9 ;  /* 0x000000ffff097224 */ /* 0x000fe400078e0a09 */
[----:B------:R-:W-:Y:S02]  /*1740*/  IMAD.MOV R10, RZ, RZ, -R10 ;  /* 0x000000ffff0a7224 */ /* 0x000fe400078e0a0a */
[----:B------:R-:W-:Y:S02]  /*1750*/  IMAD R52, R6, R11, R52 ;  /* 0x0000000b06347224 */ /* 0x000fe400078e0234 */
[----:B------:R-:W-:Y:S02]  /*1760*/  IMAD.MOV R13, RZ, RZ, -R13 ;  /* 0x000000ffff0d7224 */ /* 0x000fe400078e0a0d */
[----:B------:R-:W-:Y:S02]  /*1770*/  @!P0 IMAD.IADD R0, R0, 0x1, -R4 ;  /* 0x0000000100008824 */ /* 0x000fe400078e0a04 */
[----:B------:R-:W-:-:S03]  /*1780*/  IMAD.HI.U32 R11, R7, R47, RZ ;  /* 0x0000002f070b7227 */ /* 0x000fc600078e00ff */
[----:B------:R-:W-:Y:S01]  /*1790*/  ISETP.GT.U32.AND P0, PT, R4, R0, PT ;  /* 0x000000000400720c */ /* 0x000fe20003f04070 */
[C---:B------:R-:W-:Y:S02]  /*17a0*/  IMAD R44, R6.reuse, R9, R44 ;  /* 0x00000009062c7224 */ /* 0x040fe400078e022c */
[----:B------:R-:W-:Y:S02]  /*17b0*/  IMAD R43, R6, R10, R43 ;  /* 0x0000000a062b7224 */ /* 0x000fe400078e022b */
[----:B------:R-:W-:-:S04]  /*17c0*/  IMAD.HI.U32 R9, R7, R39, RZ ;  /* 0x0000002707097227 */ /* 0x000fc800078e00ff */
[----:B------:R-:W-:-:S04]  /*17d0*/  IMAD.HI.U32 R10, R7, R38, RZ ;  /* 0x00000026070a7227 */ /* 0x000fc800078e00ff */
[----:B------:R-:W-:Y:S02]  /*17e0*/  IMAD R35, R6, R13, R35 ;  /* 0x0000000d06237224 */ /* 0x000fe400078e0223 */
[----:B------:R-:W-:Y:S02]  /*17f0*/  IMAD.MOV R11, RZ, RZ, -R11 ;  /* 0x000000ffff0b7224 */ /* 0x000fe400078e0a0b */
[----:B------:R-:W-:Y:S02]  /*1800*/  VIADD R13, R68, 0x2c ;  /* 0x0000002c440d7836 */ /* 0x000fe40000000000 */
[----:B------:R-:W-:Y:S02]  /*1810*/  IMAD.MOV R9, RZ, RZ, -R9 ;  /* 0x000000ffff097224 */ /* 0x000fe400078e0a09 */
[----:B------:R-:W-:Y:S01]  /*1820*/  IMAD.MOV R15, RZ, RZ, -R10 ;  /* 0x000000ffff0f7224 */ /* 0x000fe200078e0a0a */
[----:B------:R-:W-:Y:S01]  /*1830*/  IABS R26, R13 ;  /* 0x0000000d001a7213 */ /* 0x000fe20000000000 */
[----:B------:R-:W-:-:S02]  /*1840*/  IMAD R47, R6, R11, R47 ;  /* 0x0000000b062f7224 */ /* 0x000fc400078e022f */
[----:B------:R-:W-:-:S04]  /*1850*/  IMAD.HI.U32 R11, R7, R42, RZ ;  /* 0x0000002a070b7227 */ /* 0x000fc800078e00ff */
[----:B------:R-:W-:Y:S02]  /*1860*/  VIADD R19, R68, 0x28 ;  /* 0x0000002844137836 */ /* 0x000fe40000000000 */
[----:B------:R-:W-:Y:S02]  /*1870*/  IMAD R36, R6, R17, R36 ;  /* 0x0000001106247224 */ /* 0x000fe400078e0224 */
[----:B------:R-:W-:Y:S01]  /*1880*/  VIADD R18, R68, 0x29 ;  /* 0x0000002944127836 */ /* 0x000fe20000000000 */
[----:B------:R-:W-:Y:S01]  /*1890*/  STL [R1+0x7cc], R19 ;  /* 0x0007cc1301007387 */ /* 0x000fe20000100800 */
[C---:B------:R-:W-:Y:S01]  /*18a0*/  IMAD R39, R6.reuse, R9, R39 ;  /* 0x0000000906277224 */ /* 0x040fe200078e0227 */
[----:B------:R-:W-:Y:S01]  /*18b0*/  IABS R30, R19 ;  /* 0x00000013001e7213 */ /* 0x000fe20000000000 */
[----:B------:R-:W-:Y:S01]  /*18c0*/  IMAD R38, R6, R15, R38 ;  /* 0x0000000f06267224 */ /* 0x000fe200078e0226 */
[----:B------:R-:W-:Y:S01]  /*18d0*/  STL [R1+0x7b8], R18 ;  /* 0x0007b81201007387 */ /* 0x000fe20000100800 */
[----:B------:R-:W-:Y:S01]  /*18e0*/  VIADD R17, R68, 0x2a ;  /* 0x0000002a44117836 */ /* 0x000fe20000000000 */
[----:B------:R-:W-:Y:S01]  /*18f0*/  IABS R29, R18 ;  /* 0x00000012001d7213 */ /* 0x000fe20000000000 */
[----:B------:R-:W-:-:S03]  /*1900*/  IMAD.HI.U32 R9, R7, R32, RZ ;  /* 0x0000002007097227 */ /* 0x000fc600078e00ff */
[----:B------:R-:W-:Y:S01]  /*1910*/  STL [R1+0x7b4], R17 ;  /* 0x0007b41101007387 */ /* 0x000fe20000100800 */
[----:B------:R-:W-:Y:S01]  /*1920*/  VIADD R15, R68, 0x2b ;  /* 0x0000002b440f7836 */ /* 0x000fe20000000000 */
[----:B------:R-:W-:Y:S01]  /*1930*/  IABS R28, R17 ;  /* 0x00000011001c7213 */ /* 0x000fe20000000000 */
[----:B------:R-:W-:Y:S02]  /*1940*/  IMAD.MOV R11, RZ, RZ, -R11 ;  /* 0x000000ffff0b7224 */ /* 0x000fe400078e0a0b */
[----:B------:R-:W-:Y:S01]  /*1950*/  IMAD.HI.U32 R5, R7, R26, RZ ;  /* 0x0000001a07057227 */ /* 0x000fe200078e00ff */
[----:B------:R1:W-:Y:S01]  /*1960*/  STL [R1+0x7a0], R15 ;  /* 0x0007a00f01007387 */ /* 0x0003e20000100800 */
[----:B------:R-:W-:Y:S02]  /*1970*/  IABS R27, R15 ;  /* 0x0000000f001b7213 */ /* 0x000fe40000000000 */
[----:B------:R-:W-:Y:S01]  /*1980*/  IMAD.MOV R9, RZ, RZ, -R9 ;  /* 0x000000ffff097224 */ /* 0x000fe200078e0a09 */
[----:B------:R4:W-:Y:S01]  /*1990*/  STL [R1+0x79c], R13 ;  /* 0x00079c0d01007387 */ /* 0x0009e20000100800 */
[----:B------:R-:W-:-:S02]  /*19a0*/  IMAD R42, R6, R11, R42 ;  /* 0x0000000b062a7224 */ /* 0x000fc400078e022a */
[----:B------:R-:W-:-:S04]  /*19b0*/  IMAD.HI.U32 R8, R7, R31, RZ ;  /* 0x0000001f07087227 */ /* 0x000fc800078e00ff */
[----:B------:R-:W-:Y:S01]  /*19c0*/  @!P0 IMAD.IADD R0, R0, 0x1, -R4 ;  /* 0x0000000100008824 */ /* 0x000fe200078e0a04 */
[----:B------:R-:W-:Y:S01]  /*19d0*/  ISETP.NE.AND P0, PT, R2, RZ, PT ;  /* 0x000000ff0200720c */ /* 0x000fe20003f05270 */
[----:B------:R-:W-:-:S04]  /*19e0*/  IMAD.HI.U32 R11, R7, R37, RZ ;  /* 0x00000025070b7227 */ /* 0x000fc800078e00ff */
[----:B------:R-:W-:Y:S02]  /*19f0*/  IMAD.MOV R5, RZ, RZ, -R5 ;  /* 0x000000ffff057224 */ /* 0x000fe400078e0a05 */
[----:B0-----:R-:W-:Y:S02]  /*1a00*/  VIADD R4, R14, 0xfffffff7 ;  /* 0xfffffff70e047836 */ /* 0x001fe40000000000 */
[C---:B-1----:R-:W-:Y:S02]  /*1a10*/  VIADD R15, R68.reuse, 0x2d ;  /* 0x0000002d440f7836 */ /* 0x042fe40000000000 */
[----:B----4-:R-:W-:Y:S01]  /*1a20*/  VIADD R13, R68, 0x2e ;  /* 0x0000002e440d7836 */ /* 0x010fe20000000000 */
[----:B------:R-:W-:Y:S01]  /*1a30*/  ISETP.GE.U32.AND P1, PT, R4, 0x7fffff78, PT ;  /* 0x7fffff780400780c */ /* 0x000fe20003f26070 */
[----:B------:R-:W-:Y:S01]  /*1a40*/  IMAD R32, R6, R9, R32 ;  /* 0x0000000906207224 */ /* 0x000fe200078e0220 */
[----:B------:R0:W-:Y:S01]  /*1a50*/  STL [R1+0x788], R15 ;  /* 0x0007880f01007387 */ /* 0x0001e20000100800 */
[----:B------:R-:W-:Y:S01]  /*1a60*/  IMAD.HI.U32 R10, R7, R33, RZ ;  /* 0x00000021070a7227 */ /* 0x000fe200078e00ff */
[----:B------:R-:W-:-:S02]  /*1a70*/  IABS R24, R13 ;  /* 0x0000000d00187213 */ /* 0x000fc40000000000 */
[----:B------:R0:W-:Y:S01]  /*1a80*/  STL [R1+0x784], R13 ;  /* 0x0007840d01007387 */ /* 0x0001e20000100800 */
[----:B------:R-:W-:Y:S01]  /*1a90*/  IMAD.MOV R8, RZ, RZ, -R8 ;  /* 0x000000ffff087224 */ /* 0x000fe200078e0a08 */
[----:B------:R-:W-:Y:S01]  /*1aa0*/  IABS R25, R15 ;  /* 0x0000000f00197213 */ /* 0x000fe20000000000 */
[----:B------:R-:W-:-:S04]  /*1ab0*/  IMAD.HI.U32 R9, R7, R28, RZ ;  /* 0x0000001c07097227 */ /* 0x000fc800078e00ff */
[----:B------:R-:W-:Y:S02]  /*1ac0*/  IMAD.MOV R11, RZ, RZ, -R11 ;  /* 0x000000ffff0b7224 */ /* 0x000fe400078e0a0b */
[C---:B------:R-:W-:Y:S02]  /*1ad0*/  IMAD R26, R6.reuse, R5, R26 ;  /* 0x00000005061a7224 */ /* 0x040fe400078e021a */
[----:B------:R-:W1:Y:S01]  /*1ae0*/  LDC.64 R4, c[0x0][0x3a8] ;  /* 0x0000ea00ff047b82 */ /* 0x000e620000000a00 */
[----:B------:R-:W-:Y:S02]  /*1af0*/  IMAD.MOV R10, RZ, RZ, -R10 ;  /* 0x000000ffff0a7224 */ /* 0x000fe400078e0a0a */
[C---:B------:R-:W-:Y:S02]  /*1b00*/  IMAD R31, R6.reuse, R8, R31 ;  /* 0x00000008061f7224 */ /* 0x040fe400078e021f */
[----:B------:R-:W-:Y:S02]  /*1b10*/  IMAD.MOV R9, RZ, RZ, -R9 ;  /* 0x000000ffff097224 */ /* 0x000fe400078e0a09 */
[----:B------:R-:W-:-:S02]  /*1b20*/  IMAD R37, R6, R11, R37 ;  /* 0x0000000b06257224 */ /* 0x000fc400078e0225 */
[----:B------:R-:W-:-:S04]  /*1b30*/  IMAD.HI.U32 R8, R7, R27, RZ ;  /* 0x0000001b07087227 */ /* 0x000fc800078e00ff */
[----:B------:R-:W-:-:S04]  /*1b40*/  IMAD.HI.U32 R11, R7, R34, RZ ;  /* 0x00000022070b7227 */ /* 0x000fc800078e00ff */
[C---:B------:R-:W-:Y:S02]  /*1b50*/  IMAD R33, R6.reuse, R10, R33 ;  /* 0x0000000a06217224 */ /* 0x040fe400078e0221 */
[----:B------:R-:W-:Y:S02]  /*1b60*/  IMAD R28, R6, R9, R28 ;  /* 0x00000009061c7224 */ /* 0x000fe400078e021c */
[----:B------:R-:W-:-:S04]  /*1b70*/  IMAD.HI.U32 R10, R7, R29, RZ ;  /* 0x0000001d070a7227 */ /* 0x000fc800078e00ff */
[----:B------:R-:W-:Y:S02]  /*1b80*/  IMAD.MOV R8, RZ, RZ, -R8 ;  /* 0x000000ffff087224 */ /* 0x000fe400078e0a08 */
[----:B------:R-:W-:Y:S02]  /*1b90*/  VIADD R9, R14, 0xffffffff ;  /* 0xffffffff0e097836 */ /* 0x000fe40000000000 */
[----:B------:R-:W-:Y:S02]  /*1ba0*/  IMAD.MOV R11, RZ, RZ, -R11 ;  /* 0x000000ffff0b7224 */ /* 0x000fe400078e0a0b */
[----:B------:R-:W-:Y:S01]  /*1bb0*/  IMAD.MOV R10, RZ, RZ, -R10 ;  /* 0x000000ffff0a7224 */ /* 0x000fe200078e0a0a */
[----:B------:R-:W-:Y:S01]  /*1bc0*/  ISETP.GE.U32.AND P5, PT, R9, 0x7fffff80, PT ;  /* 0x7fffff800900780c */ /* 0x000fe20003fa6070 */
[C---:B------:R-:W-:Y:S02]  /*1bd0*/  IMAD R27, R6.reuse, R8, R27 ;  /* 0x00000008061b7224 */ /* 0x040fe400078e021b */
[----:B------:R-:W-:-:S02]  /*1be0*/  IMAD R34, R6, R11, R34 ;  /* 0x0000000b06227224 */ /* 0x000fc400078e0222 */
[----:B------:R-:W-:-:S04]  /*1bf0*/  IMAD.HI.U32 R8, R7, R24, RZ ;  /* 0x0000001807087227 */ /* 0x000fc800078e00ff */
[----:B------:R-:W-:-:S04]  /*1c00*/  IMAD.HI.U32 R11, R7, R30, RZ ;  /* 0x0000001e070b7227 */ /* 0x000fc800078e00ff */
[----:B------:R-:W-:-:S04]  /*1c10*/  IMAD.HI.U32 R9, R7, R25, RZ ;  /* 0x0000001907097227 */ /* 0x000fc800078e00ff */
[----:B------:R-:W-:Y:S02]  /*1c20*/  IMAD R29, R6, R10, R29 ;  /* 0x0000000a061d7224 */ /* 0x000fe400078e021d */
[----:B------:R-:W-:Y:S02]  /*1c30*/  VIADD R10, R14, 0xffffffef ;  /* 0xffffffef0e0a7836 */ /* 0x000fe40000000000 */
[----:B------:R-:W-:Y:S02]  /*1c40*/  IMAD.MOV R8, RZ, RZ, -R8 ;  /* 0x000000ffff087224 */ /* 0x000fe400078e0a08 */
[----:B------:R-:W-:Y:S01]  /*1c50*/  IMAD.MOV R11, RZ, RZ, -R11 ;  /* 0x000000ffff0b7224 */ /* 0x000fe200078e0a0b */
[----:B------:R-:W-:Y:S01]  /*1c60*/  ISETP.GE.U32.AND P4, PT, R10, 0x7fffff70, PT ;  /* 0x7fffff700a00780c */ /* 0x000fe20003f86070 */
[----:B------:R-:W-:Y:S02]  /*1c70*/  IMAD.MOV R9, RZ, RZ, -R9 ;  /* 0x000000ffff097224 */ /* 0x000fe400078e0a09 */
[----:B------:R-:W-:Y:S01]  /*1c80*/  @!P2 IMAD.MOV R0, RZ, RZ, -R0 ;  /* 0x000000ffff00a224 */ /* 0x000fe200078e0a00 */
[----:B------:R-:W-:Y:S01]  /*1c90*/  @!P0 LOP3.LUT R0, RZ, R2, RZ, 0x33, !PT ;  /* 0x00000002ff008212 */ /* 0x000fe200078e33ff */
[----:B------:R-:W-:-:S02]  /*1ca0*/  IMAD R24, R6, R8, R24 ;  /* 0x0000000806187224 */ /* 0x000fc400078e0218 */
[C---:B------:R-:W-:Y:S02]  /*1cb0*/  IMAD R30, R6.reuse, R11, R30 ;  /* 0x0000000b061e7224 */ /* 0x040fe400078e021e */
[----:B------:R-:W-:Y:S02]  /*1cc0*/  IMAD R25, R6, R9, R25 ;  /* 0x0000000906197224 */ /* 0x000fe400078e0219 */
[----:B------:R-:W-:Y:S01]  /*1cd0*/  VIADD R8, R14, 0xffffffe7 ;  /* 0xffffffe70e087836 */ /* 0x000fe20000000000 */
[----:B0123--:R-:W-:Y:S06]  /*1ce0*/  BRA.U UP0, `(.L_x_5) ;  /* 0x0000000100187547 */ /* 0x00ffec000b800000 */
[----:B------:R-:W-:Y:S01]  /*1cf0*/  ELECT P0, URZ, PT ;  /* 0x0000000000ff782f */ /* 0x000fe20003800000 */
[----:B------:R-:W-:Y:S01]  /*1d00*/  IMAD.MOV.U32 R2, RZ, RZ, 0x1 ;  /* 0x00000001ff027424 */ /* 0x000fe200078e00ff */
[----:B------:R-:W-:Y:S01]  /*1d10*/  UMOV UR6, 0x40 ;  /* 0x0000004000067882 */ /* 0x000fe20000000000 */
[----:B------:R-:W-:Y:S01]  /*1d20*/  UVIRTCOUNT.DEALLOC.SMPOOL 0x80 ;  /* 0x000000800000784c */ /* 0x000fe20000000000 */
[----:B------:R-:W-:-:S09]  /*1d30*/  ULEA UR6, UR5, UR6, 0x18 ;  /* 0x0000000605067291 */ /* 0x000fd2000f8ec0ff */
[----:B------:R0:W-:Y:S03]  /*1d40*/  @P0 STS.U8 [UR6], R2 ;  /* 0x00000002ff000988 */ /* 0x0001e60008000006 */
.L_x_5:
[----:B------:R-:W-:Y:S01]  /*1d50*/  UIADD3 UR10, UPT, UPT, UR8, UR4, URZ ;  /* 0x00000004080a7290 */ /* 0x000fe2000fffe0ff */
[----:B0-----:R-:W-:Y:S01]  /*1d60*/  IMAD R2, R0, UR16, RZ ;  /* 0x0000001000027c24 */ /* 0x001fe2000f8e02ff */
[----:B------:R-:W-:Y:S01]  /*1d70*/  VOTEU.ALL UP1, P3 ;  /* 0x0000000000ff7886 */ /* 0x000fe20001820000 */
[----:B------:R-:W-:Y:S01]  /*1d80*/  UIADD3 UR6, UPT, UPT, UR9, 0xc000, URZ ;  /* 0x0000c00009067890 */ /* 0x000fe2000fffe0ff */
[----:B------:R-:W-:Y:S01]  /*1d90*/  ISETP.GE.U32.AND P0, PT, R8, 0x7fffff68, PT ;  /* 0x7fffff680800780c */ /* 0x000fe20003f06070 */
[----:B------:R-:W-:Y:S01]  /*1da0*/  VOTEU.ALL UP2, P3 ;  /* 0x0000000000ff7886 */ /* 0x000fe20001840000 */
[----:B------:R-:W-:Y:S01]  /*1db0*/  IADD3 R0, P6, PT, R2, UR12, RZ ;  /* 0x0000000c02007c10 */ /* 0x000fe2000ffde0ff */
[----:B------:R-:W-:Y:S01]  /*1dc0*/  VIADD R8, R14, 0xffffffdf ;  /* 0xffffffdf0e087836 */ /* 0x000fe20000000000 */
[----:B------:R-:W-:-:S04]  /*1dd0*/  @!UP1 UIADD3 UR4, UPT, UPT, -UR7, 0x100000, URZ ;  /* 0x0010000007049890 */ /* 0x000fc8000fffe1ff */
[----:B------:R-:W-:Y:S02]  /*1de0*/  @!UP1 USHF.L.U32 UR5, UR4, 0xb, URZ ;  /* 0x0000000b04059899 */ /* 0x000fe400080006ff */
[----:B------:R-:W-:Y:S01]  /*1df0*/  @!UP1 USHF.L.U32 UR4, UR4, 0x1, URZ ;  /* 0x0000000104049899 */ /* 0x000fe200080006ff */
[----:B------:R-:W-:Y:S01]  /*1e00*/  STTM.x64 tmem[UR10], RZ ;  /* 0x000000ff000079ed */ /* 0x000fe2000834000a */
[----:B------:R-:W0:Y:S02]  /*1e10*/  FENCE.VIEW.ASYNC.T ;  /* 0x00000000000073c6 */ /* 0x000e240000000200 */
[----:B0-----:R-:W-:Y:S01]  /*1e20*/  BAR.SYNC.DEFER_BLOCKING 0x0 ;  /* 0x0000000000007b1d */ /* 0x001fe20000010000 */
[----:B------:R-:W-:Y:S01]  /*1e30*/  LEA.HI.X.SX32 R2, R2, UR13, 0x1, P6 ;  /* 0x0000000d02027c11 */ /* 0x000fe2000b0f0eff */
[----:B------:R-:W-:Y:S01]  /*1e40*/  IMAD.SHL.U32 R10, R4, 0x8, RZ ;  /* 0x00000008040a7824 */ /* 0x000fe200078e00ff */
[----:B------:R-:W-:Y:S01]  /*1e50*/  ISETP.GE.U32.AND P2, PT, R8, 0x7fffff60, PT ;  /* 0x7fffff600800780c */ /* 0x000fe20003f46070 */
[----:B------:R-:W-:-:S02]  /*1e60*/  @!P5 IMAD.MOV.U32 R8, RZ, RZ, R0 ;  /* 0x000000ffff08d224 */ /* 0x000fc400078e0000 */
[----:B------:R-:W-:Y:S01]  /*1e70*/  @!P5 IMAD.MOV.U32 R9, RZ, RZ, R2 ;  /* 0x000000ffff09d224 */ /* 0x000fe200078e0002 */
[----:B------:R0:W-:Y:S01]  /*1e80*/  STL [R1+0x9dc], R91 ;  /* 0x0009dc5b01007387 */ /* 0x0001e20000100800 */
[----:B------:R-:W-:Y:S01]  /*1e90*/  PRMT R12, RZ, 0x7610, R12 ;  /* 0x00007610ff0c7816 */ /* 0x000fe2000000000c */
[----:B------:R-:W-:Y:S01]  /*1ea0*/  VIADD R11, R14, 0xffffffd7 ;  /* 0xffffffd70e0b7836 */ /* 0x000fe20000000000 */
[----:B------:R-:W-:Y:S01]  /*1eb0*/  PRMT R86, RZ, 0x7610, R86 ;  /* 0x00007610ff567816 */ /* 0x000fe20000000056 */
[----:B------:R-:W-:Y:S01]  /*1ec0*/  STL [R1+0x9d8], R89 ;  /* 0x0009d85901007387 */ /* 0x000fe20000100800 */
[----:B------:R-:W-:Y:S01]  /*1ed0*/  PRMT R84, RZ, 0x7610, R84 ;  /* 0x00007610ff547816 */ /* 0x000fe20000000054 */
[----:B------:R-:W1:Y:S02]  /*1ee0*/  LDCU UR13, c[0x0][0x3b0] ;  /* 0x00007600ff0d77ac */ /* 0x000e640008000800 */
[----:B------:R-:W-:Y:S01]  /*1ef0*/  STL [R1+0x9d4], R90 ;  /* 0x0009d45a01007387 */ /* 0x000fe20000100800 */
[----:B0-----:R-:W-:Y:S01]  /*1f00*/  PRMT R91, RZ, 0x7610, R91 ;  /* 0x00007610ff5b7816 */ /* 0x001fe2000000005b */
[----:B------:R-:W0:Y:S02]  /*1f10*/  LDCU UR20, c[0x0][0x3b0] ;  /* 0x00007600ff1477ac */ /* 0x000e240008000800 */
[----:B------:R2:W-:Y:S01]  /*1f20*/  STL [R1+0x9d0], R88 ;  /* 0x0009d05801007387 */ /* 0x0005e20000100800 */
[----:B------:R-:W-:-:S02]  /*1f30*/  PRMT R82, RZ, 0x7610, R82 ;  /* 0x00007610ff527816 */ /* 0x000fc40000000052 */
[----:B------:R-:W-:Y:S01]  /*1f40*/  PRMT R73, RZ, 0x7610, R73 ;  /* 0x00007610ff497816 */ /* 0x000fe20000000049 */
[----:B------:R-:W3:Y:S02]  /*1f50*/  FENCE.VIEW.ASYNC.S ;  /* 0x00000000000073c6 */ /* 0x000ee40000000000 */
[----:B---3--:R3:W4:Y:S02]  /*1f60*/  @!UP2 SYNCS.EXCH.64 URZ, [UR6], UR4 ;  /* 0x0000000406ffa5b2 */ /* 0x0087240008000100 */
[----:B----4-:R-:W-:Y:S01]  /*1f70*/  BAR.SYNC.DEFER_BLOCKING 0x0 ;  /* 0x0000000000007b1d */ /* 0x010fe20000010000 */
[----:B------:R-:W-:Y:S02]  /*1f80*/  PRMT R72, RZ, 0x7610, R72 ;  /* 0x00007610ff487816 */ /* 0x000fe40000000048 */
[----:B------:R-:W-:Y:S02]  /*1f90*/  PRMT R23, RZ, 0x7610, R23 ;  /* 0x00007610ff177816 */ /* 0x000fe40000000017 */
[----:B------:R-:W-:Y:S01]  /*1fa0*/  PRMT R22, RZ, 0x7610, R22 ;  /* 0x00007610ff167816 */ /* 0x000fe20000000016 */
[----:B------:R-:W4:Y:S01]  /*1fb0*/  LDCU UR23, c[0x0][0x3b0] ;  /* 0x00007600ff1777ac */ /* 0x000f220008000800 */
[----:B------:R-:W-:Y:S01]  /*1fc0*/  STL [R1+0x9cc], R87 ;  /* 0x0009cc5701007387 */ /* 0x000fe20000100800 */
[----:B------:R-:W-:Y:S01]  /*1fd0*/  PRMT R21, RZ, 0x7610, R21 ;  /* 0x00007610ff157816 */ /* 0x000fe20000000015 */
[----:B------:R-:W0:Y:S02]  /*1fe0*/  LDCU UR26, c[0x0][0x3b0] ;  /* 0x00007600ff1a77ac */ /* 0x000e240008000800 */
        /* <DEDUP_REMOVED lines=9> */
[----:B------:R0:W3:Y:S01]  /*2080*/  @!P5 LDG.E.U8 R91, desc[UR18][R8.64] ;  /* 0x00000012085bd981 */ /* 0x0000e2000c1e1100 */
        /* <DEDUP_REMOVED lines=18> */
[----:B------:R-:W0:Y:S03]  /*21b0*/  LDCU UR25, c[0x0][0x3b0] ;  /* 0x00007600ff1977ac */ /* 0x000e260008000800 */
        /* <DEDUP_REMOVED lines=64> */
[----:B------:R-:W-:Y:S04]  /*25c0*/  STL [R1+0x924], R41 ;  /* 0x0009242901007387 */ /* 0x000fe80000100800 */
        /* <DEDUP_REMOVED lines=11> */
[----:B------:R-:W-:Y:S01]  /*2680*/  STL [R1+0x8f4], R29 ;  /* 0x0008f41d01007387 */ /* 0x000fe20000100800 */
[----:B0-----:R-:W-:-:S03]  /*2690*/  IADD3 R9, P6, PT, R10, R0, RZ ;  /* 0x000000000a097210 */ /* 0x001fc60007fde0ff */
[----:B------:R-:W-:Y:S04]  /*26a0*/  STL [R1+0x8f0], R28 ;  /* 0x0008f01c01007387 */ /* 0x000fe80000100800 */
[----:B------:R-:W-:Y:S04]  /*26b0*/  STL [R1+0x8ec], R27 ;  /* 0x0008ec1b01007387 */ /* 0x000fe80000100800 */
[----:B------:R-:W-:Y:S01]  /*26c0*/  STL [R1+0x8e8], R26 ;  /* 0x0008e81a01007387 */ /* 0x000fe20000100800 */
[----:B------:R-:W-:-:S03]  /*26d0*/  IMAD.SHL.U32 R8, R4, 0x10, RZ ;  /* 0x0000001004087824 */ /* 0x000fc600078e00ff */
[----:B------:R-:W-:Y:S04]  /*26e0*/  STL [R1+0x8e4], R25 ;  /* 0x0008e41901007387 */ /* 0x000fe80000100800 */
[----:B------:R-:W-:Y:S04]  /*26f0*/  STL [R1+0x8e0], R24 ;  /* 0x0008e01801007387 */ /* 0x000fe80000100800 */
[----:B------:R-:W-:Y:S04]  /*2700*/  STL [R1+0x8dc], R74 ;  /* 0x0008dc4a01007387 */ /* 0x000fe80000100800 */
[----:B------:R-:W-:Y:S04]  /*2710*/  STL [R1+0x888], R3 ;  /* 0x0008880301007387 */ /* 0x000fe80000100800 */
[----:B------:R-:W-:Y:S04]  /*2720*/  STL [R1+0x884], R5 ;  /* 0x0008840501007387 */ /* 0x000fe80000100800 */
[----:B------:R-:W-:Y:S01]  /*2730*/  STL [R1+0x74], R9 ;  /* 0x0000740901007387 */ /* 0x000fe20000100800 */
[----:B--2---:R-:W-:-:S03]  /*2740*/  PRMT R88, RZ, 0x7610, R88 ;  /* 0x00007610ff587816 */ /* 0x004fc60000000058 */
[----:B---3--:R0:W-:Y:S02]  /*2750*/  STL [R1+0x1a8], R91 ;  /* 0x0001a85b01007387 */ /* 0x0081e40000100800 */
[----:B0-----:R-:W-:Y:S02]  /*2760*/  LEA.HI.X.SX32 R91, R10, R2, 0x1, P6 ;  /* 0x000000020a5b7211 */ /* 0x001fe400030f0eff */
[----:B------:R-:W-:-:S04]  /*2770*/  IADD3 R90, P6, PT, R8, R0, RZ ;  /* 0x00000000085a7210 */ /* 0x000fc80007fde0ff */
[----:B------:R-:W-:Y:S01]  /*2780*/  LEA.HI.X.SX32 R89, R8, R2, 0x1, P6 ;  /* 0x0000000208597211 */ /* 0x000fe200030f0eff */
[----:B------:R-:W-:Y:S02]  /*2790*/  @!P1 IMAD.MOV.U32 R8, RZ, RZ, R9 ;  /* 0x000000ffff089224 */ /* 0x000fe400078e0009 */
[----:B------:R-:W-:-:S05]  /*27a0*/  @!P1 IMAD.MOV.U32 R9, RZ, RZ, R91 ;  /* 0x000000ffff099224 */ /* 0x000fca00078e005b */
[----:B------:R0:W2:Y:S02]  /*27b0*/  @!P1 LDG.E.U8 R12, desc[UR18][R8.64] ;  /* 0x00000012080c9981 */ /* 0x0000a4000c1e1100 */
[----:B0-----:R-:W-:Y:S02]  /*27c0*/  @!P4 IMAD.MOV.U32 R8, RZ, RZ, R90 ;  /* 0x000000ffff08c224 */ /* 0x001fe400078e005a */
[----:B------:R-:W-:-:S05]  /*27d0*/  @!P4 IMAD.MOV.U32 R9, RZ, RZ, R89 ;  /* 0x000000ffff09c224 */ /* 0x000fca00078e0059 */
[----:B------:R0:W3:Y:S01]  /*27e0*/  @!P4 LDG.E.U8 R88, desc[UR18][R8.64] ;  /* 0x000000120858c981 */ /* 0x0000e2000c1e1100 */
[----:B------:R-:W-:Y:S01]  /*27f0*/  ISETP.GE.U32.AND P5, PT, R11, 0x7fffff58, PT ;  /* 0x7fffff580b00780c */ /* 0x000fe20003fa6070 */
[----:B------:R-:W-:Y:S02]  /*2800*/  IMAD R11, R4, 0x18, RZ ;  /* 0x00000018040b7824 */ /* 0x000fe400078e02ff */
[----:B------:R0:W-:Y:S04]  /*2810*/  STL [R1+0x64], R91 ;  /* 0x0000645b01007387 */ /* 0x0001e80000100800 */
[----:B------:R-:W-:Y:S04]  /*2820*/  STL [R1+0x108], R90 ;  /* 0x0001085a01007387 */ /* 0x000fe80000100800 */
[----:B0-----:R-:W4:Y:S04]  /*2830*/  LDL.LU R91, [R1+0x9dc] ;  /* 0x0009dc00015b7983 */ /* 0x001f280000300800 */
[----:B------:R0:W-:Y:S01]  /*2840*/  STL [R1+0x104], R89 ;  /* 0x0001045901007387 */ /* 0x0001e20000100800 */
[----:B------:R-:W-:-:S05]  /*2850*/  VIADD R8, R14, 0xffffffc7 ;  /* 0xffffffc70e087836 */ /* 0x000fca0000000000 */
[----:B------:R-:W-:Y:S01]  /*2860*/  ISETP.GE.U32.AND P4, PT, R8, 0x7fffff48, PT ;  /* 0x7fffff480800780c */ /* 0x000fe20003f86070 */
[----:B------:R-:W-:Y:S01]  /*2870*/  VIADD R10, R14, 0xffffffcf ;  /* 0xffffffcf0e0a7836 */ /* 0x000fe20000000000 */
[----:B------:R-:W-:-:S04]  /*2880*/  PRMT R83, RZ, 0x7610, R83 ;  /* 0x00007610ff537816 */ /* 0x000fc80000000053 */
[----:B------:R-:W-:Y:S01]  /*2890*/  ISETP.GE.U32.AND P1, PT, R10, 0x7fffff50, PT ;  /* 0x7fffff500a00780c */ /* 0x000fe20003f26070 */
[----:B------:R-:W-:Y:S01]  /*28a0*/  IMAD.SHL.U32 R10, R4, 0x20, RZ ;  /* 0x00000020040a7824 */ /* 0x000fe200078e00ff */
[----:B------:R-:W-:Y:S01]  /*28b0*/  PRMT R85, RZ, 0x7610, R85 ;  /* 0x00007610ff557816 */ /* 0x000fe20000000055 */
[----:B--2---:R2:W-:Y:S04]  /*28c0*/  STL [R1+0x280], R12 ;  /* 0x0002800c01007387 */ /* 0x0045e80000100800 */
[----:B0-----:R-:W4:Y:S04]  /*28d0*/  LDL.LU R89, [R1+0x9d8] ;  /* 0x0009d80001597983 */ /* 0x001f280000300800 */
[----:B------:R-:W4:Y:S01]  /*28e0*/  LDL.LU R90, [R1+0x9d4] ;  /* 0x0009d400015a7983 */ /* 0x000f220000300800 */
[----:B--2---:R-:W-:-:S04]  /*28f0*/  IADD3 R12, P6, PT, R11, R0, RZ ;  /* 0x000000000b0c7210 */ /* 0x004fc80007fde0ff */
[----:B------:R-:W-:Y:S01]  /*2900*/  LEA.HI.X.SX32 R11, R11, R2, 0x1, P6 ;  /* 0x000000020b0b7211 */ /* 0x000fe200030f0eff */
[----:B------:R-:W-:-:S04]  /*2910*/  IMAD.MOV.U32 R9, RZ, RZ, R12 ;  /* 0x000000ffff097224 */ /* 0x000fc800078e000c */
[----:B------:R-:W-:-:S05]  /*2920*/  IMAD.MOV.U32 R8, RZ, RZ, R11 ;  /* 0x000000ffff087224 */ /* 0x000fca00078e000b */
[-C--:B------:R-:W-:Y:S01]  /*2930*/  @!P0 LOP3.LUT R9, R9, R8.reuse, RZ, 0x3c, !PT ;  /* 0x0000000809098212 */ /* 0x080fe200078e3cff */
[----:B---3--:R0:W-:Y:S03]  /*2940*/  STL [R1+0x1bc], R88 ;  /* 0x0001bc5801007387 */ /* 0x0081e60000100800 */
[----:B------:R-:W-:-:S04]  /*2950*/  @!P0 LOP3.LUT R8, R9, R8, RZ, 0x3c, !PT ;  /* 0x0000000809088212 */ /* 0x000fc800078e3cff */
[----:B------:R-:W-:Y:S01]  /*2960*/  @!P0 LOP3.LUT R9, R9, R8, RZ, 0x3c, !PT ;  /* 0x0000000809098212 */ /* 0x000fe200078e3cff */
[----:B0-----:R-:W2:Y:S04]  /*2970*/  LDL.LU R88, [R1+0x9d0] ;  /* 0x0009d00001587983 */ /* 0x001ea80000300800 */
[----:B------:R0:W-:Y:S04]  /*2980*/  STL [R1+0x3d8], R12 ;  /* 0x0003d80c01007387 */ /* 0x0001e80000100800 */
[----:B------:R3:W2:Y:S01]  /*2990*/  @!P0 LDG.E.U8 R83, desc[UR18][R8.64] ;  /* 0x0000001208538981 */ /* 0x0006a2000c1e1100 */
[----:B0-----:R-:W-:-:S04]  /*29a0*/  IADD3 R12, P6, PT, R10, R0, RZ ;  /* 0x000000000a0c7210 */ /* 0x001fc80007fde0ff */
[----:B---3--:R-:W-:Y:S01]  /*29b0*/  LEA.HI.X.SX32 R8, R10, R2, 0x1, P6 ;  /* 0x000000020a087211 */ /* 0x008fe200030f0eff */
[----:B------:R-:W-:Y:S01]  /*29c0*/  IMAD.MOV.U32 R9, RZ, RZ, R12 ;  /* 0x000000ffff097224 */ /* 0x000fe200078e000c */
[----:B------:R-:W-:Y:S04]  /*29d0*/  STL [R1+0x154], R11 ;  /* 0x0001540b01007387 */ /* 0x000fe80000100800 */
[-C--:B------:R-:W-:Y:S01]  /*29e0*/  @!P2 LOP3.LUT R9, R9, R8.reuse, RZ, 0x3c, !PT ;  /* 0x000000080909a212 */ /* 0x080fe200078e3cff */
[----:B------:R-:W-:Y:S04]  /*29f0*/  STL [R1+0x410], R12 ;  /* 0x0004100c01007387 */ /* 0x000fe80000100800 */
[----:B------:R0:W-:Y:S02]  /*2a00*/  STL [R1+0x40c], R8 ;  /* 0x00040c0801007387 */ /* 0x0001e40000100800 */
[----:B0-----:R-:W-:-:S04]  /*2a10*/  @!P2 LOP3.LUT R8, R9, R8, RZ, 0x3c, !PT ;  /* 0x000000080908a212 */ /* 0x001fc800078e3cff */
[----:B------:R-:W-:-:S05]  /*2a20*/  @!P2 LOP3.LUT R9, R9, R8, RZ, 0x3c, !PT ;  /* 0x000000080909a212 */ /* 0x000fca00078e3cff */
[----:B------:R0:W3:Y:S01]  /*2a30*/  @!P2 LDG.E.U8 R85, desc[UR18][R8.64] ;  /* 0x000000120855a981 */ /* 0x0000e2000c1e1100 */
[----:B------:R-:W-:-:S05]  /*2a40*/  VIADD R11, R14, 0xffffffbf ;  /* 0xffffffbf0e0b7836 */ /* 0x000fca0000000000 */
[----:B------:R-:W-:Y:S01]  /*2a50*/  ISETP.GE.U32.AND P0, PT, R11, 0x7fffff40, PT ;  /* 0x7fffff400b00780c */ /* 0x000fe20003f06070 */
[C---:B------:R-:W-:Y:S02]  /*2a60*/  IMAD R11, R4.reuse, 0x28, RZ ;  /* 0x00000028040b7824 */ /* 0x040fe400078e02ff */
[----:B------:R-:W-:Y:S01]  /*2a70*/  IMAD R10, R4, 0x30, RZ ;  /* 0x00000030040a7824 */ /* 0x000fe200078e02ff */
[----:B------:R-:W-:Y:S02]  /*2a80*/  PRMT R87, RZ, 0x7610, R87 ;  /* 0x00007610ff577816 */ /* 0x000fe40000000057 */
[----:B------:R-:W-:Y:S01]  /*2a90*/  PRMT R81, RZ, 0x7610, R81 ;  /* 0x00007610ff517816 */ /* 0x000fe20000000051 */
[----:B--2---:R2:W-:Y:S02]  /*2aa0*/  STL [R1+0x1b8], R83 ;  /* 0x0001b85301007387 */ /* 0x0045e40000100800 */
[----:B--2---:R-:W-:-:S04]  /*2ab0*/  IADD3 R83, P6, PT, R11, R0, RZ ;  /* 0x000000000b537210 */ /* 0x004fc80007fde0ff */
[----:B0-----:R-:W-:Y:S01]  /*2ac0*/  LEA.HI.X.SX32 R8, R11, R2, 0x1, P6 ;  /* 0x000000020b087211 */ /* 0x001fe200030f0eff */
[----:B------:R-:W-:Y:S01]  /*2ad0*/  IMAD.MOV.U32 R9, RZ, RZ, R83 ;  /* 0x000000ffff097224 */ /* 0x000fe200078e0053 */
[----:B------:R0:W-:Y:S04]  /*2ae0*/  STL [R1+0x448], R83 ;  /* 0x0004485301007387 */ /* 0x0001e80000100800 */
[----:B------:R-:W-:Y:S01]  /*2af0*/  @!P5 LOP3.LUT R9, R9, R8, RZ, 0x3c, !PT ;  /* 0x000000080909d212 */ /* 0x000fe200078e3cff */
[----:B------:R2:W-:Y:S01]  /*2b00*/  STL [R1+0x444], R8 ;  /* 0x0004440801007387 */ /* 0x0005e20000100800 */
[----:B0-----:R-:W-:Y:S02]  /*2b10*/  IADD3 R83, P6, PT, R10, R0, RZ ;  /* 0x000000000a537210 */ /* 0x001fe40007fde0ff */
[----:B--2---:R-:W-:-:S03]  /*2b20*/  @!P5 LOP3.LUT R8, R9, R8, RZ, 0x3c, !PT ;  /* 0x000000080908d212 */ /* 0x004fc600078e3cff */
[----:B------:R-:W-:Y:S01]  /*2b30*/  STL [R1+0x480], R83 ;  /* 0x0004805301007387 */ /* 0x000fe20000100800 */
[----:B------:R-:W-:-:S03]  /*2b40*/  @!P5 LOP3.LUT R9, R9, R8, RZ, 0x3c, !PT ;  /* 0x000000080909d212 */ /* 0x000fc600078e3cff */
[----:B---3--:R0:W-:Y:S04]  /*2b50*/  STL [R1+0x27c], R85 ;  /* 0x00027c5501007387 */ /* 0x0081e80000100800 */
[----:B------:R2:W3:Y:S01]  /*2b60*/  @!P5 LDG.E.U8 R87, desc[UR18][R8.64] ;  /* 0x000000120857d981 */ /* 0x0004e2000c1e1100 */
[----:B0-----:R-:W-:Y:S01]  /*2b70*/  LEA.HI.X.SX32 R85, R10, R2, 0x1, P6 ;  /* 0x000000020a557211 */ /* 0x001fe200030f0eff */
[----:B--2---:R-:W-:-:S04]  /*2b80*/  @!P1 IMAD.MOV.U32 R8, RZ, RZ, R83 ;  /* 0x000000ffff089224 */ /* 0x004fc800078e0053 */
[----:B------:R-:W-:-:S05]  /*2b90*/  @!P1 IMAD.MOV.U32 R9, RZ, RZ, R85 ;  /* 0x000000ffff099224 */ /* 0x000fca00078e0055 */
[----:B------:R0:W2:Y:S01]  /*2ba0*/  @!P1 LDG.E.U8 R81, desc[UR18][R8.64] ;  /* 0x0000001208519981 */ /* 0x0000a2000c1e1100 */
[----:B------:R-:W-:-:S05]  /*2bb0*/  IMAD R11, R4, 0x38, RZ ;  /* 0x00000038040b7824 */ /* 0x000fca00078e02ff */
[----:B------:R-:W-:Y:S01]  /*2bc0*/  IADD3 R10, P6, PT, R11, R0, RZ ;  /* 0x000000000b0a7210 */ /* 0x000fe20007fde0ff */
[----:B0-----:R-:W-:-:S03]  /*2bd0*/  VIADD R8, R14, 0xffffffa7 ;  /* 0xffffffa70e087836 */ /* 0x001fc60000000000 */
[----:B------:R-:W-:Y:S01]  /*2be0*/  LEA.HI.X.SX32 R11, R11, R2, 0x1, P6 ;  /* 0x000000020b0b7211 */ /* 0x000fe200030f0eff */
[----:B------:R-:W-:Y:S01]  /*2bf0*/  IMAD.MOV.U32 R9, RZ, RZ, R10 ;  /* 0x000000ffff097224 */ /* 0x000fe200078e000a */
[----:B------:R-:W-:-:S03]  /*2c00*/  ISETP.GE.U32.AND P1, PT, R8, 0x7fffff28, PT ;  /* 0x7fffff280800780c */ /* 0x000fc60003f26070 */
[----:B------:R-:W-:Y:S02]  /*2c10*/  IMAD.MOV.U32 R8, RZ, RZ, R11 ;  /* 0x000000ffff087224 */ /* 0x000fe400078e000b */
[----:B------:R-:W-:-:S03]  /*2c20*/  VIADD R12, R14, 0xffffffb7 ;  /* 0xffffffb70e0c7836 */ /* 0x000fc60000000000 */
[-C--:B------:R-:W-:Y:S02]  /*2c30*/  @!P4 LOP3.LUT R9, R9, R8.reuse, RZ, 0x3c, !PT ;  /* 0x000000080909c212 */ /* 0x080fe400078e3cff */
[----:B------:R-:W-:Y:S01]  /*2c40*/  ISETP.GE.U32.AND P2, PT, R12, 0x7fffff38, PT ;  /* 0x7fffff380c00780c */ /* 0x000fe20003f46070 */
[----:B------:R-:W-:Y:S01]  /*2c50*/  VIADD R12, R14, 0xffffffaf ;  /* 0xffffffaf0e0c7836 */ /* 0x000fe20000000000 */
[C---:B------:R-:W-:Y:S02]  /*2c60*/  @!P4 LOP3.LUT R8, R9.reuse, R8, RZ, 0x3c, !PT ;  /* 0x000000080908c212 */ /* 0x040fe400078e3cff */
[----:B------:R-:W-:Y:S02]  /*2c70*/  PRMT R78, RZ, 0x7610, R78 ;  /* 0x00007610ff4e7816 */ /* 0x000fe4000000004e */
[----:B------:R-:W-:Y:S02]  /*2c80*/  ISETP.GE.U32.AND P5, PT, R12, 0x7fffff30, PT ;  /* 0x7fffff300c00780c */ /* 0x000fe40003fa6070 */
[----:B------:R-:W-:-:S05]  /*2c90*/  @!P4 LOP3.LUT R9, R9, R8, RZ, 0x3c, !PT ;  /* 0x000000080909c212 */ /* 0x000fca00078e3cff */
[----:B------:R0:W4:Y:S01]  /*2ca0*/  @!P4 LDG.E.U8 R78, desc[UR18][R8.64] ;  /* 0x00000012084ec981 */ /* 0x000122000c1e1100 */
[----:B------:R-:W-:-:S03]  /*2cb0*/  PRMT R79, RZ, 0x7610, R79 ;  /* 0x00007610ff4f7816 */ /* 0x000fc6000000004f */
[----:B---3--:R3:W-:Y:S04]  /*2cc0*/  STL [R1+0x1cc], R87 ;  /* 0x0001cc5701007387 */ /* 0x0087e80000100800 */
[----:B---3--:R-:W3:Y:S04]  /*2cd0*/  LDL.LU R87, [R1+0x9cc] ;  /* 0x0009cc0001577983 */ /* 0x008ee80000300800 */
[----:B------:R0:W-:Y:S04]  /*2ce0*/  STL [R1+0x47c], R85 ;  /* 0x00047c5501007387 */ /* 0x0001e80000100800 */
[----:B0-----:R-:W3:Y:S04]  /*2cf0*/  LDL.LU R85, [R1+0x9c8] ;  /* 0x0009c80001557983 */ /* 0x001ee80000300800 */
[----:B------:R-:W3:Y:S04]  /*2d00*/  LDL.LU R83, [R1+0x9c4] ;  /* 0x0009c40001537983 */ /* 0x000ee80000300800 */
[----:B--2---:R0:W-:Y:S04]  /*2d10*/  STL [R1+0x1c8], R81 ;  /* 0x0001c85101007387 */ /* 0x0041e80000100800 */
[----:B0-----:R-:W2:Y:S04]  /*2d20*/  LDL.LU R81, [R1+0x9c0] ;  /* 0x0009c00001517983 */ /* 0x001ea80000300800 */
[----:B------:R0:W-:Y:S02]  /*2d30*/  STL [R1+0x4c0], R10 ;  /* 0x0004c00a01007387 */ /* 0x0001e40000100800 */
[----:B0-----:R-:W-:-:S05]  /*2d40*/  IMAD.SHL.U32 R10, R4, 0x40, RZ ;  /* 0x00000040040a7824 */ /* 0x001fca00078e00ff */
[----:B------:R-:W-:-:S04]  /*2d50*/  IADD3 R12, P6, PT, R10, R0, RZ ;  /* 0x000000000a0c7210 */ /* 0x000fc80007fde0ff */
[----:B------:R-:W-:Y:S01]  /*2d60*/  LEA.HI.X.SX32 R8, R10, R2, 0x1, P6 ;  /* 0x000000020a087211 */ /* 0x000fe200030f0eff */
[----:B------:R-:W-:Y:S01]  /*2d70*/  IMAD.MOV.U32 R9, RZ, RZ, R12 ;  /* 0x000000ffff097224 */ /* 0x000fe200078e000c */
[----:B------:R-:W-:Y:S04]  /*2d80*/  STL [R1+0x4bc], R11 ;  /* 0x0004bc0b01007387 */ /* 0x000fe80000100800 */
[-C--:B------:R-:W-:Y:S01]  /*2d90*/  @!P0 LOP3.LUT R9, R9, R8.reuse, RZ, 0x3c, !PT ;  /* 0x0000000809098212 */ /* 0x080fe200078e3cff */
[----:B------:R-:W-:Y:S04]  /*2da0*/  STL [R1+0x4f8], R12 ;  /* 0x0004f80c01007387 */ /* 0x000fe80000100800 */
[----:B------:R0:W-:Y:S02]  /*2db0*/  STL [R1+0x4f4], R8 ;  /* 0x0004f40801007387 */ /* 0x0001e40000100800 */
[----:B0-----:R-:W-:-:S04]  /*2dc0*/  @!P0 LOP3.LUT R8, R9, R8, RZ, 0x3c, !PT ;  /* 0x0000000809088212 */ /* 0x001fc800078e3cff */
[----:B------:R-:W-:-:S05]  /*2dd0*/  @!P0 LOP3.LUT R9, R9, R8, RZ, 0x3c, !PT ;  /* 0x0000000809098212 */ /* 0x000fca00078e3cff */
[----:B------:R0:W2:Y:S01]  /*2de0*/  @!P0 LDG.E.U8 R79, desc[UR18][R8.64] ;  /* 0x00000012084f8981 */ /* 0x0000a2000c1e1100 */
[----:B------:R-:W-:-:S05]  /*2df0*/  VIADD R11, R14, 0xffffff9f ;  /* 0xffffff9f0e0b7836 */ /* 0x000fca0000000000 */
[----:B------:R-:W-:Y:S01]  /*2e00*/  ISETP.GE.U32.AND P4, PT, R11, 0x7fffff20, PT ;  /* 0x7fffff200b00780c */ /* 0x000fe20003f86070 */
[C---:B------:R-:W-:Y:S01]  /*2e10*/  IMAD R11, R4.reuse, 0x48, RZ ;  /* 0x00000048040b7824 */ /* 0x040fe200078e02ff */
[----:B----4-:R4:W-:Y:S01]  /*2e20*/  STL [R1+0x274], R78 ;  /* 0x0002744e01007387 */ /* 0x0109e20000100800 */
[----:B------:R-:W-:-:S03]  /*2e30*/  IMAD R10, R4, 0x50, RZ ;  /* 0x00000050040a7824 */ /* 0x000fc600078e02ff */
[----:B----4-:R-:W-:-:S04]  /*2e40*/  IADD3 R78, P6, PT, R11, R0, RZ ;  /* 0x000000000b4e7210 */ /* 0x010fc80007fde0ff */
[----:B0-----:R-:W-:Y:S01]  /*2e50*/  LEA.HI.X.SX32 R8, R11, R2, 0x1, P6 ;  /* 0x000000020b087211 */ /* 0x001fe200030f0eff */
[----:B------:R-:W-:Y:S01]  /*2e60*/  IMAD.MOV.U32 R9, RZ, RZ, R78 ;  /* 0x000000ffff097224 */ /* 0x000fe200078e004e */
[----:B------:R0:W-:Y:S04]  /*2e70*/  STL [R1+0x530], R78 ;  /* 0x0005304e01007387 */ /* 0x0001e80000100800 */
[----:B------:R-:W-:Y:S01]  /*2e80*/  @!P2 LOP3.LUT R9, R9, R8, RZ, 0x3c, !PT ;  /* 0x000000080909a212 */ /* 0x000fe200078e3cff */
[----:B------:R4:W-:Y:S01]  /*2e90*/  STL [R1+0x52c], R8 ;  /* 0x00052c0801007387 */ /* 0x0009e20000100800 */
[----:B0-----:R-:W-:Y:S02]  /*2ea0*/  IADD3 R78, P6, PT, R10, R0, RZ ;  /* 0x000000000a4e7210 */ /* 0x001fe40007fde0ff */
[----:B------:R-:W-:-:S02]  /*2eb0*/  PRMT R80, RZ, 0x7610, R80 ;  /* 0x00007610ff507816 */ /* 0x000fc40000000050 */
[C---:B----4-:R-:W-:Y:S01]  /*2ec0*/  @!P2 LOP3.LUT R8, R9.reuse, R8, RZ, 0x3c, !PT ;  /* 0x000000080908a212 */ /* 0x050fe200078e3cff */
[----:B------:R-:W-:Y:S03]  /*2ed0*/  STL [R1+0x568], R78 ;  /* 0x0005684e01007387 */ /* 0x000fe60000100800 */
[----:B------:R-:W-:Y:S02]  /*2ee0*/  @!P2 LOP3.LUT R9, R9, R8, RZ, 0x3c, !PT ;  /* 0x000000080909a212 */ /* 0x000fe400078e3cff */
[----:B------:R-:W-:-:S03]  /*2ef0*/  PRMT R77, RZ, 0x7610, R77 ;  /* 0x00007610ff4d7816 */ /* 0x000fc6000000004d */
[----:B------:R0:W4:Y:S02]  /*2f00*/  @!P2 LDG.E.U8 R80, desc[UR18][R8.64] ;  /* 0x000000120850a981 */ /* 0x000124000c1e1100 */
[----:B0-----:R-:W-:Y:S02]  /*2f10*/  @!P5 IMAD.MOV.U32 R8, RZ, RZ, R78 ;  /* 0x000000ffff08d224 */ /* 0x001fe400078e004e */
[----:B--2---:R0:W-:Y:S02]  /*2f20*/  STL [R1+0x60], R79 ;  /* 0x0000604f01007387 */ /* 0x0041e40000100800 */
[----:B0-----:R-:W-:-:S05]  /*2f30*/  LEA.HI.X.SX32 R79, R10, R2, 0x1, P6 ;  /* 0x000000020a4f7211 */ /* 0x001fca00030f0eff */
        /* <DEDUP_REMOVED lines=10> */
[-C--:B------:R-:W-:Y:S01]  /*2fe0*/  @!P1 LOP3.LUT R9, R9, R8.reuse, RZ, 0x3c, !PT ;  /* 0x0000000809099212 */ /* 0x080fe200078e3cff */
[----:B----4-:R0:W-:Y:S01]  /*2ff0*/  STL [R1+0x58], R80 ;  /* 0x0000585001007387 */ /* 0x0101e20000100800 */
[----:B------:R-:W-:Y:S01]  /*3000*/  ISETP.GE.U32.AND P0, PT, R12, 0x7fffff18, PT ;  /* 0x7fffff180c00780c */ /* 0x000fe20003f06070 */
[----:B------:R-:W-:Y:S01]  /*3010*/  VIADD R12, R14, 0xffffff8f ;  /* 0xffffff8f0e0c7836 */ /* 0x000fe20000000000 */
[----:B------:R-:W-:Y:S01]  /*3020*/  @!P1 LOP3.LUT R8, R9, R8, RZ, 0x3c, !PT ;  /* 0x0000000809089212 */ /* 0x000fe200078e3cff */
[----:B0-----:R-:W4:Y:S04]  /*3030*/  LDL.LU R80, [R1+0x9bc] ;  /* 0x0009bc0001507983 */ /* 0x001f280000300800 */
[----:B------:R0:W-:Y:S01]  /*3040*/  STL [R1+0x564], R79 ;  /* 0x0005644f01007387 */ /* 0x0001e20000100800 */
[----:B------:R-:W-:-:S03]  /*3050*/  PRMT R68, RZ, 0x7610, R68 ;  /* 0x00007610ff447816 */ /* 0x000fc60000000044 */
[----:B0-----:R-:W3:Y:S04]  /*3060*/  LDL.LU R79, [R1+0x9b8] ;  /* 0x0009b800014f7983 */ /* 0x001ee80000300800 */
[----:B------:R-:W3:Y:S01]  /*3070*/  LDL.LU R78, [R1+0x9b4] ;  /* 0x0009b400014e7983 */ /* 0x000ee20000300800 */
[----:B------:R-:W-:Y:S02]  /*3080*/  ISETP.GE.U32.AND P2, PT, R12, 0x7fffff10, PT ;  /* 0x7fffff100c00780c */ /* 0x000fe40003f46070 */
[----:B------:R-:W-:-:S05]  /*3090*/  @!P1 LOP3.LUT R9, R9, R8, RZ, 0x3c, !PT ;  /* 0x0000000809099212 */ /* 0x000fca00078e3cff */
[----:B------:R0:W3:Y:S01]  /*30a0*/  @!P1 LDG.E.U8 R68, desc[UR18][R8.64] ;  /* 0x0000001208449981 */ /* 0x0000e2000c1e1100 */
[----:B------:R-:W-:-:S03]  /*30b0*/  PRMT R75, RZ, 0x7610, R75 ;  /* 0x00007610ff4b7816 */ /* 0x000fc6000000004b */
[----:B--2---:R2:W-:Y:S04]  /*30c0*/  STL [R1+0x278], R77 ;  /* 0x0002784d01007387 */ /* 0x0045e80000100800 */
[----:B--2---:R-:W2:Y:S04]  /*30d0*/  LDL.LU R77, [R1+0x9b0] ;  /* 0x0009b000014d7983 */ /* 0x004ea80000300800 */
[----:B------:R0:W-:Y:S02]  /*30e0*/  STL [R1+0x5a0], R10 ;  /* 0x0005a00a01007387 */ /* 0x0001e40000100800 */
[----:B0-----:R-:W-:-:S05]  /*30f0*/  IMAD R10, R4, 0x60, RZ ;  /* 0x00000060040a7824 */ /* 0x001fca00078e02ff */
        /* <DEDUP_REMOVED lines=12> */
[----:B------:R-:W-:Y:S01]  /*31c0*/  IMAD R11, R4, 0x68, RZ ;  /* 0x00000068040b7824 */ /* 0x000fe200078e02ff */
[----:B---3--:R3:W-:Y:S04]  /*31d0*/  STL [R1+0xf0], R68 ;  /* 0x0000f04401007387 */ /* 0x0087e80000100800 */
[----:B---3--:R-:W-:-:S04]  /*31e0*/  IADD3 R68, P6, PT, R11, R0, RZ ;  /* 0x000000000b447210 */ /* 0x008fc80007fde0ff */
[----:B0-----:R-:W-:Y:S01]  /*31f0*/  LEA.HI.X.SX32 R8, R11, R2, 0x1, P6 ;  /* 0x000000020b087211 */ /* 0x001fe200030f0eff */
[----:B------:R-:W-:Y:S01]  /*3200*/  IMAD.MOV.U32 R9, RZ, RZ, R68 ;  /* 0x000000ffff097224 */ /* 0x000fe200078e0044 */
[----:B------:R-:W-:Y:S01]  /*3210*/  STL [R1+0x608], R68 ;  /* 0x0006084401007387 */ /* 0x000fe20000100800 */
[----:B------:R-:W-:-:S03]  /*3220*/  IMAD R10, R4, 0x70, RZ ;  /* 0x00000070040a7824 */ /* 0x000fc600078e02ff */
[----:B------:R-:W-:Y:S02]  /*3230*/  @!P0 LOP3.LUT R9, R9, R8, RZ, 0x3c, !PT ;  /* 0x0000000809098212 */ /* 0x000fe400078e3cff */
[----:B------:R-:W-:Y:S02]  /*3240*/  PRMT R76, RZ, 0x7610, R76 ;  /* 0x00007610ff4c7816 */ /* 0x000fe4000000004c */
[----:B------:R-:W-:Y:S01]  /*3250*/  PRMT R7, RZ, 0x7610, R7 ;  /* 0x00007610ff077816 */ /* 0x000fe20000000007 */
[----:B--2---:R0:W-:Y:S04]  /*3260*/  STL [R1+0xec], R75 ;  /* 0x0000ec4b01007387 */ /* 0x0041e80000100800 */
[----:B------:R2:W-:Y:S01]  /*3270*/  STL [R1+0x604], R8 ;  /* 0x0006040801007387 */ /* 0x0005e20000100800 */
[----:B0-----:R-:W-:-:S02]  /*3280*/  IADD3 R75, P6, PT, R10, R0, RZ ;  /* 0x000000000a4b7210 */ /* 0x001fc40007fde0ff */
[C---:B--2---:R-:W-:Y:S02]  /*3290*/  @!P0 LOP3.LUT R8, R9.reuse, R8, RZ, 0x3c, !PT ;  /* 0x0000000809088212 */ /* 0x044fe400078e3cff */
[----:B------:R-:W-:Y:S02]  /*32a0*/  LEA.HI.X.SX32 R68, R10, R2, 0x1, P6 ;  /* 0x000000020a447211 */ /* 0x000fe400030f0eff */
[----:B------:R-:W-:-:S05]  /*32b0*/  @!P0 LOP3.LUT R9, R9, R8, RZ, 0x3c, !PT ;  /* 0x0000000809098212 */ /* 0x000fca00078e3cff */
[----:B------:R0:W2:Y:S02]  /*32c0*/  @!P0 LDG.E.U8 R76, desc[UR18][R8.64] ;  /* 0x00000012084c8981 */ /* 0x0000a4000c1e1100 */
[----:B0-----:R-:W-:Y:S02]  /*32d0*/  @!P2 IMAD.MOV.U32 R8, RZ, RZ, R75 ;  /* 0x000000ffff08a224 */ /* 0x001fe400078e004b */
[----:B------:R-:W-:-:S05]  /*32e0*/  @!P2 IMAD.MOV.U32 R9, RZ, RZ, R68 ;  /* 0x000000ffff09a224 */ /* 0x000fca00078e0044 */
[----:B------:R0:W3:Y:S01]  /*32f0*/  @!P2 LDG.E.U8 R7, desc[UR18][R8.64] ;  /* 0x000000120807a981 */ /* 0x0000e2000c1e1100 */
[----:B------:R-:W-:-:S05]  /*3300*/  IMAD R11, R4, 0x78, RZ ;  /* 0x00000078040b7824 */ /* 0x000fca00078e02ff */
[----:B------:R-:W-:Y:S01]  /*3310*/  IADD3 R10, P6, PT, R11, R0, RZ ;  /* 0x000000000b0a7210 */ /* 0x000fe20007fde0ff */
[----:B0-----:R-:W-:-:S03]  /*3320*/  VIADD R8, R14, 0xffffffde ;  /* 0xffffffde0e087836 */ /* 0x001fc60000000000 */
[----:B------:R-:W-:Y:S01]  /*3330*/  LEA.HI.X.SX32 R11, R11, R2, 0x1, P6 ;  /* 0x000000020b0b7211 */ /* 0x000fe200030f0eff */
[----:B------:R-:W-:Y:S01]  /*3340*/  STL [R1+0x638], R75 ;  /* 0x0006384b01007387 */ /* 0x000fe20000100800 */
[----:B------:R-:W-:Y:S01]  /*3350*/  IMAD.MOV.U32 R9, RZ, RZ, R10 ;  /* 0x000000ffff097224 */ /* 0x000fe200078e000a */
[----:B------:R-:W-:Y:S02]  /*3360*/  ISETP.GE.U32.AND P2, PT, R8, 0x7fffff5f, PT ;  /* 0x7fffff5f0800780c */ /* 0x000fe40003f46070 */
        /* <DEDUP_REMOVED lines=11> */
[----:B--2---:R2:W-:Y:S04]  /*3420*/  STL [R1+0x270], R76 ;  /* 0x0002704c01007387 */ /* 0x0045e80000100800 */
[----:B--2---:R-:W2:Y:S04]  /*3430*/  LDL.LU R76, [R1+0x9ac] ;  /* 0x0009ac00014c7983 */ /* 0x004ea80000300800 */
[----:B------:R0:W-:Y:S04]  /*3440*/  STL [R1+0x634], R68 ;  /* 0x0006344401007387 */ /* 0x0001e80000100800 */
[----:B0-----:R-:W2:Y:S04]  /*3450*/  LDL.LU R68, [R1+0x9a8] ;  /* 0x0009a80001447983 */ /* 0x001ea80000300800 */
[----:B------:R-:W2:Y:S04]  /*3460*/  LDL.LU R75, [R1+0x9a4] ;  /* 0x0009a400014b7983 */ /* 0x000ea80000300800 */
[----:B---3--:R0:W-:Y:S04]  /*3470*/  STL [R1+0x26c], R7 ;  /* 0x00026c0701007387 */ /* 0x0081e80000100800 */
[----:B0-----:R-:W3:Y:S04]  /*3480*/  LDL.LU R7, [R1+0x9a0] ;  /* 0x0009a00001077983 */ /* 0x001ee80000300800 */
        /* <DEDUP_REMOVED lines=51> */
[----:B0-----:R-:W4:Y:S04]  /*37c0*/  LDL.LU R71, [R1+0x998] ;  /* 0x0009980001477983 */ /* 0x001f280000300800 */
        /* <DEDUP_REMOVED lines=22> */
[----:B---3--:R3:W-:Y:S01]  /*3930*/  STL [R1+0x158], R65 ;  /* 0x0001584101007387 */ /* 0x0087e20000100800 */
[----:B------:R-:W-:-:S03]  /*3940*/  IMAD R10, R4, 0x39, RZ ;  /* 0x00000039040a7824 */ /* 0x000fc600078e02ff */
[----:B---3--:R-:W-:-:S04]  /*3950*/  IADD3 R65, P6, PT, R11, R0, RZ ;  /* 0x000000000b417210 */ /* 0x008fc80007fde0ff */
[----:B0-----:R-:W-:Y:S01]  /*3960*/  LEA.HI.X.SX32 R8, R11, R2, 0x1, P6 ;  /* 0x000000020b087211 */ /* 0x001fe200030f0eff */
[----:B------:R-:W-:Y:S01]  /*3970*/  IMAD.MOV.U32 R9, RZ, RZ, R65 ;  /* 0x000000ffff097224 */ /* 0x000fe200078e0041 */
[----:B------:R0:W-:Y:S04]  /*3980*/  STL [R1+0x490], R65 ;  /* 0x0004904101007387 */ /* 0x0001e80000100800 */
[----:B------:R-:W-:Y:S01]  /*3990*/  @!P1 LOP3.LUT R9, R9, R8, RZ, 0x3c, !PT ;  /* 0x0000000809099212 */ /* 0x000fe200078e3cff */
[----:B------:R3:W-:Y:S01]  /*39a0*/  STL [R1+0x48c], R8 ;  /* 0x00048c0801007387 */ /* 0x0007e20000100800 */
[----:B0-----:R-:W-:Y:S02]  /*39b0*/  IADD3 R65, P6, PT, R10, R0, RZ ;  /* 0x000000000a417210 */ /* 0x001fe40007fde0ff */
[----:B------:R-:W-:-:S02]  /*39c0*/  PRMT R67, RZ, 0x7610, R67 ;  /* 0x00007610ff437816 */ /* 0x000fc40000000043 */
[C---:B---3--:R-:W-:Y:S01]  /*39d0*/  @!P1 LOP3.LUT R8, R9.reuse, R8, RZ, 0x3c, !PT ;  /* 0x0000000809089212 */ /* 0x048fe200078e3cff */
[----:B------:R-:W-:Y:S03]  /*39e0*/  STL [R1+0x4c8], R65 ;  /* 0x0004c84101007387 */ /* 0x000fe60000100800 */
[----:B------:R-:W-:Y:S02]  /*39f0*/  @!P1 LOP3.LUT R9, R9, R8, RZ, 0x3c, !PT ;  /* 0x0000000809099212 */ /* 0x000fe400078e3cff */
[----:B------:R-:W-:-:S03]  /*3a00*/  PRMT R64, RZ, 0x7610, R64 ;  /* 0x00007610ff407816 */ /* 0x000fc60000000040 */
[----:B------:R0:W3:Y:S01]  /*3a10*/  @!P1 LDG.E.U8 R67, desc[UR18][R8.64] ;  /* 0x0000001208439981 */ /* 0x0000e2000c1e1100 */
[----:B------:R-:W-:Y:S02]  /*3a20*/  IMAD R11, R4, 0x41, RZ ;  /* 0x00000041040b7824 */ /* 0x000fe400078e02ff */
[----:B0-----:R-:W-:Y:S01]  /*3a30*/  @!P4 IMAD.MOV.U32 R8, RZ, RZ, R65 ;  /* 0x000000ffff08c224 */ /* 0x001fe200078e0041 */
[----:B------:R-:W-:Y:S01]  /*3a40*/  PRMT R63, RZ, 0x7610, R63 ;  /* 0x00007610ff3f7816 */ /* 0x000fe2000000003f */
[----:B--2---:R0:W-:Y:S02]  /*3a50*/  STL [R1+0x264], R66 ;  /* 0x0002644201007387 */ /* 0x0041e40000100800 */
[----:B0-----:R-:W-:-:S05]  /*3a60*/  LEA.HI.X.SX32 R66, R10, R2, 0x1, P6 ;  /* 0x000000020a427211 */ /* 0x001fca00030f0eff */
[----:B------:R-:W-:-:S05]  /*3a70*/  @!P4 IMAD.MOV.U32 R9, RZ, RZ, R66 ;  /* 0x000000ffff09c224 */ /* 0x000fca00078e0042 */
[----:B------:R0:W2:Y:S01]  /*3a80*/  @!P4 LDG.E.U8 R64, desc[UR18][R8.64] ;  /* 0x000000120840c981 */ /* 0x0000a2000c1e1100 */
[----:B------:R-:W-:-:S04]  /*3a90*/  IADD3 R10, P6, PT, R11, R0, RZ ;  /* 0x000000000b0a7210 */ /* 0x000fc80007fde0ff */
[----:B------:R-:W-:Y:S01]  /*3aa0*/  LEA.HI.X.SX32 R11, R11, R2, 0x1, P6 ;  /* 0x000000020b0b7211 */ /* 0x000fe200030f0eff */
[----:B0-----:R-:W-:Y:S02]  /*3ab0*/  VIADD R8, R14, 0xffffff9e ;  /* 0xffffff9e0e087836 */ /* 0x001fe40000000000 */
[----:B------:R-:W-:-:S03]  /*3ac0*/  IMAD.MOV.U32 R9, RZ, RZ, R10 ;  /* 0x000000ffff097224 */ /* 0x000fc600078e000a */
[----:B------:R-:W-:Y:S01]  /*3ad0*/  ISETP.GE.U32.AND P4, PT, R8, 0x7fffff1f, PT ;  /* 0x7fffff1f0800780c */ /* 0x000fe20003f86070 */
[----:B------:R-:W-:-:S05]  /*3ae0*/  IMAD.MOV.U32 R8, RZ, RZ, R11 ;  /* 0x000000ffff087224 */ /* 0x000fca00078e000b */
[----:B------:R-:W-:-:S04]  /*3af0*/  @!P0 LOP3.LUT R9, R9, R8, RZ, 0x3c, !PT ;  /* 0x0000000809098212 */ /* 0x000fc800078e3cff */
[----:B------:R-:W-:-:S04]  /*3b00*/  @!P0 LOP3.LUT R8, R9, R8, RZ, 0x3c, !PT ;  /* 0x0000000809088212 */ /* 0x000fc800078e3cff */
[----:B------:R-:W-:-:S05]  /*3b10*/  @!P0 LOP3.LUT R9, R9, R8, RZ, 0x3c, !PT ;  /* 0x0000000809098212 */ /* 0x000fca00078e3cff */
[----:B------:R0:W4:Y:S01]  /*3b20*/  @!P0 LDG.E.U8 R63, desc[UR18][R8.64] ;  /* 0x00000012083f8981 */ /* 0x000122000c1e1100 */
[----:B------:R-:W-:-:S03]  /*3b30*/  VIADD R12, R14, 0xffffffae ;  /* 0xffffffae0e0c7836 */ /* 0x000fc60000000000 */
[----:B---3--:R3:W-:Y:S02]  /*3b40*/  STL [R1+0x164], R67 ;  /* 0x0001644301007387 */ /* 0x0087e40000100800 */
[----:B------:R-:W-:Y:S01]  /*3b50*/  ISETP.GE.U32.AND P5, PT, R12, 0x7fffff2f, PT ;  /* 0x7fffff2f0c00780c */ /* 0x000fe20003fa6070 */
[----:B------:R-:W-:Y:S01]  /*3b60*/  VIADD R12, R14, 0xffffffa6 ;  /* 0xffffffa60e0c7836 */ /* 0x000fe20000000000 */
[----:B---3--:R-:W3:Y:S04]  /*3b70*/  LDL.LU R67, [R1+0x98c] ;  /* 0x00098c0001437983 */ /* 0x008ee80000300800 */
[----:B------:R0:W-:Y:S01]  /*3b80*/  STL [R1+0x4c4], R66 ;  /* 0x0004c44201007387 */ /* 0x0001e20000100800 */
[----:B------:R-:W-:-:S03]  /*3b90*/  ISETP.GE.U32.AND P1, PT, R12, 0x7fffff27, PT ;  /* 0x7fffff270c00780c */ /* 0x000fc60003f26070 */
[----:B0-----:R-:W3:Y:S04]  /*3ba0*/  LDL.LU R66, [R1+0x988] ;  /* 0x0009880001427983 */ /* 0x001ee80000300800 */
[----:B------:R-:W3:Y:S01]  /*3bb0*/  LDL.LU R65, [R1+0x984] ;  /* 0x0009840001417983 */ /* 0x000ee20000300800 */
[----:B------:R-:W-:-:S03]  /*3bc0*/  PRMT R62, RZ, 0x7610, R62 ;  /* 0x00007610ff3e7816 */ /* 0x000fc6000000003e */
[----:B--2---:R0:W-:Y:S04]  /*3bd0*/  STL [R1+0x160], R64 ;  /* 0x0001604001007387 */ /* 0x0041e80000100800 */
[----:B0-----:R-:W2:Y:S04]  /*3be0*/  LDL.LU R64, [R1+0x980] ;  /* 0x0009800001407983 */ /* 0x001ea80000300800 */
[----:B------:R0:W-:Y:S02]  /*3bf0*/  STL [R1+0x500], R10 ;  /* 0x0005000a01007387 */ /* 0x0001e40000100800 */
[----:B0-----:R-:W-:-:S05]  /*3c00*/  IMAD R10, R4, 0x49, RZ ;  /* 0x00000049040a7824 */ /* 0x001fca00078e02ff */
[----:B------:R-:W-:-:S04]  /*3c10*/  IADD3 R12, P6, PT, R10, R0, RZ ;  /* 0x000000000a0c7210 */ /* 0x000fc80007fde0ff */
[----:B------:R-:W-:Y:S01]  /*3c20*/  LEA.HI.X.SX32 R8, R10, R2, 0x1, P6 ;  /* 0x000000020a087211 */ /* 0x000fe200030f0eff */
[----:B------:R-:W-:Y:S01]  /*3c30*/  IMAD.MOV.U32 R9, RZ, RZ, R12 ;  /* 0x000000ffff097224 */ /* 0x000fe200078e000c */
[----:B------:R0:W-:Y:S04]  /*3c40*/  STL [R1+0x4fc], R11 ;  /* 0x0004fc0b01007387 */ /* 0x0001e80000100800 */
[-C--:B------:R-:W-:Y:S01]  /*3c50*/  @!P2 LOP3.LUT R9, R9, R8.reuse, RZ, 0x3c, !PT ;  /* 0x000000080909a212 */ /* 0x080fe200078e3cff */
[----:B------:R-:W-:Y:S04]  /*3c60*/  STL [R1+0x538], R12 ;  /* 0x0005380c01007387 */ /* 0x000fe80000100800 */
[----:B------:R1:W-:Y:S01]  /*3c70*/  STL [R1+0x534], R8 ;  /* 0x0005340801007387 */ /* 0x0003e20000100800 */
[----:B0-----:R-:W-:Y:S01]  /*3c80*/  VIADD R11, R14, 0xffffff96 ;  /* 0xffffff960e0b7836 */ /* 0x001fe20000000000 */
[----:B-1----:R-:W-:-:S04]  /*3c90*/  @!P2 LOP3.LUT R8, R9, R8, RZ, 0x3c, !PT ;  /* 0x000000080908a212 */ /* 0x002fc800078e3cff */
[----:B------:R-:W-:Y:S02]  /*3ca0*/  ISETP.GE.U32.AND P0, PT, R11, 0x7fffff17, PT ;  /* 0x7fffff170b00780c */ /* 0x000fe40003f06070 */
[----:B------:R-:W-:Y:S01]  /*3cb0*/  @!P2 LOP3.LUT R9, R9, R8, RZ, 0x3c, !PT ;  /* 0x000000080909a212 */ /* 0x000fe200078e3cff */
[----:B------:R-:W-:Y:S01]  /*3cc0*/  IMAD R11, R4, 0x51, RZ ;  /* 0x00000051040b7824 */ /* 0x000fe200078e02ff */
[----:B----4-:R0:W-:Y:S04]  /*3cd0*/  STL [R1+0x260], R63 ;  /* 0x0002603f01007387 */ /* 0x0101e80000100800 */
[----:B------:R1:W4:Y:S01]  /*3ce0*/  @!P2 LDG.E.U8 R62, desc[UR18][R8.64] ;  /* 0x00000012083ea981 */ /* 0x000322000c1e1100 */
[----:B0-----:R-:W-:-:S04]  /*3cf0*/  IADD3 R63, P6, PT, R11, R0, RZ ;  /* 0x000000000b3f7210 */ /* 0x001fc80007fde0ff */
[----:B-1----:R-:W-:Y:S01]  /*3d00*/  LEA.HI.X.SX32 R9, R11, R2, 0x1, P6 ;  /* 0x000000020b097211 */ /* 0x002fe200030f0eff */
[----:B------:R-:W-:-:S05]  /*3d10*/  @!P5 IMAD.MOV.U32 R8, RZ, RZ, R63 ;  /* 0x000000ffff08d224 */ /* 0x000fca00078e003f */
[----:B------:R0:W2:Y:S01]  /*3d20*/  @!P5 LDG.E.U8 R86, desc[UR18][R8.64] ;  /* 0x000000120856d981 */ /* 0x0000a2000c1e1100 */
[----:B------:R-:W-:-:S03]  /*3d30*/  IMAD R10, R4, 0x59, RZ ;  /* 0x00000059040a7824 */ /* 0x000fc600078e02ff */
[----:B------:R-:W-:Y:S01]  /*3d40*/  STL [R1+0x570], R63 ;  /* 0x0005703f01007387 */ /* 0x000fe20000100800 */
[----:B------:R-:W-:-:S03]  /*3d50*/  IMAD R11, R4, 0x61, RZ ;  /* 0x00000061040b7824 */ /* 0x000fc600078e02ff */
[----:B----4-:R1:W-:Y:S02]  /*3d60*/  STL [R1+0x16c], R62 ;  /* 0x00016c3e01007387 */ /* 0x0103e40000100800 */
[C---:B-1----:R-:W-:Y:S02]  /*3d70*/  IADD3 R62, P6, PT, R10.reuse, R0, RZ ;  /* 0x000000000a3e7210 */ /* 0x042fe40007fde0ff */
[----:B------:R1:W-:Y:S02]  /*3d80*/  STL [R1+0x56c], R9 ;  /* 0x00056c0901007387 */ /* 0x0003e40000100800 */
[----:B------:R-:W-:Y:S02]  /*3d90*/  LEA.HI.X.SX32 R10, R10, R2, 0x1, P6 ;  /* 0x000000020a0a7211 */ /* 0x000fe400030f0eff */
[----:B------:R-:W-:Y:S01]  /*3da0*/  STL [R1+0x5a8], R62 ;  /* 0x0005a83e01007387 */ /* 0x000fe20000100800 */
[----:B0-----:R-:W-:-:S03]  /*3db0*/  @!P1 IMAD.MOV.U32 R8, RZ, RZ, R62 ;  /* 0x000000ffff089224 */ /* 0x001fc600078e003e */
[----:B------:R-:W4:Y:S01]  /*3dc0*/  LDL.LU R63, [R1+0x97c] ;  /* 0x00097c00013f7983 */ /* 0x000f220000300800 */
[----:B-1----:R-:W-:-:S03]  /*3dd0*/  @!P1 IMAD.MOV.U32 R9, RZ, RZ, R10 ;  /* 0x000000ffff099224 */ /* 0x002fc600078e000a */
[----:B------:R0:W-:Y:S04]  /*3de0*/  STL [R1+0x5a4], R10 ;  /* 0x0005a40a01007387 */ /* 0x0001e80000100800 */
[----:B--2---:R1:W-:Y:S04]  /*3df0*/  STL [R1+0x168], R86 ;  /* 0x0001685601007387 */ /* 0x0043e80000100800 */
[----:B------:R2:W3:Y:S01]  /*3e00*/  @!P1 LDG.E.U8 R84, desc[UR18][R8.64] ;  /* 0x0000001208549981 */ /* 0x0004e2000c1e1100 */
[----:B0-----:R-:W-:-:S03]  /*3e10*/  IMAD R10, R4, 0x69, RZ ;  /* 0x00000069040a7824 */ /* 0x001fc600078e02ff */
[----:B------:R-:W4:Y:S01]  /*3e20*/  LDL.LU R62, [R1+0x978] ;  /* 0x00097800013e7983 */ /* 0x000f220000300800 */
[----:B-1----:R-:W-:Y:S01]  /*3e30*/  IADD3 R86, P6, PT, R11, R0, RZ ;  /* 0x000000000b567210 */ /* 0x002fe20007fde0ff */
[----:B--2---:R-:W-:-:S03]  /*3e40*/  VIADD R8, R14, 0xfffffffe ;  /* 0xfffffffe0e087836 */ /* 0x004fc60000000000 */
[----:B------:R-:W-:Y:S02]  /*3e50*/  LEA.HI.X.SX32 R11, R11, R2, 0x1, P6 ;  /* 0x000000020b0b7211 */ /* 0x000fe400030f0eff */
[----:B------:R-:W-:Y:S01]  /*3e60*/  ISETP.GE.U32.AND P1, PT, R8, 0x7fffff7f, PT ;  /* 0x7fffff7f0800780c */ /* 0x000fe20003f26070 */
[----:B------:R-:W-:Y:S02]  /*3e70*/  @!P4 IMAD.MOV.U32 R8, RZ, RZ, R86 ;  /* 0x000000ffff08c224 */ /* 0x000fe400078e0056 */
[----:B------:R-:W-:-:S05]  /*3e80*/  @!P4 IMAD.MOV.U32 R9, RZ, RZ, R11 ;  /* 0x000000ffff09c224 */ /* 0x000fca00078e000b */
[----:B------:R0:W2:Y:S01]  /*3e90*/  @!P4 LDG.E.U8 R82, desc[UR18][R8.64] ;  /* 0x000000120852c981 */ /* 0x0000a2000c1e1100 */
[----:B------:R-:W-:-:S03]  /*3ea0*/  VIADD R12, R14, 0xffffff8e ;  /* 0xffffff8e0e0c7836 */ /* 0x000fc60000000000 */
[----:B------:R-:W-:Y:S04]  /*3eb0*/  STL [R1+0x5e0], R86 ;  /* 0x0005e05601007387 */ /* 0x000fe80000100800 */
[----:B------:R1:W-:Y:S01]  /*3ec0*/  STL [R1+0x5dc], R11 ;  /* 0x0005dc0b01007387 */ /* 0x0003e20000100800 */
[----:B------:R-:W-:Y:S02]  /*3ed0*/  ISETP.GE.U32.AND P2, PT, R12, 0x7fffff0f, PT ;  /* 0x7fffff0f0c00780c */ /* 0x000fe40003f46070 */
[----:B------:R-:W-:Y:S01]  /*3ee0*/  PRMT R59, RZ, 0x7610, R59 ;  /* 0x00007610ff3b7816 */ /* 0x000fe2000000003b */
[----:B-1----:R-:W-:Y:S01]  /*3ef0*/  IMAD R11, R4, 0x71, RZ ;  /* 0x00000071040b7824 */ /* 0x002fe200078e02ff */
[----:B------:R-:W-:Y:S01]  /*3f00*/  PRMT R61, RZ, 0x7610, R61 ;  /* 0x00007610ff3d7816 */ /* 0x000fe2000000003d */
[----:B---3--:R1:W-:Y:S02]  /*3f10*/  STL [R1+0x25c], R84 ;  /* 0x00025c5401007387 */ /* 0x0083e40000100800 */
[----:B-1----:R-:W-:-:S04]  /*3f20*/  IADD3 R84, P6, PT, R10, R0, RZ ;  /* 0x000000000a547210 */ /* 0x002fc80007fde0ff */
[----:B------:R-:W-:Y:S01]  /*3f30*/  LEA.HI.X.SX32 R86, R10, R2, 0x1, P6 ;  /* 0x000000020a567211 */ /* 0x000fe200030f0eff */
[----:B------:R-:W-:Y:S01]  /*3f40*/  STL [R1+0x610], R84 ;  /* 0x0006105401007387 */ /* 0x000fe20000100800 */
[----:B0-----:R-:W-:-:S03]  /*3f50*/  @!P0 IMAD.MOV.U32 R8, RZ, RZ, R84 ;  /* 0x000000ffff088224 */ /* 0x001fc600078e0054 */
[----:B------:R-:W-:Y:S01]  /*3f60*/  @!P0 IMAD.MOV.U32 R9, RZ, RZ, R86 ;  /* 0x000000ffff098224 */ /* 0x000fe200078e0056 */
[----:B--2---:R0:W-:Y:S04]  /*3f70*/  STL [R1+0x174], R82 ;  /* 0x0001745201007387 */ /* 0x0041e80000100800 */
[----:B------:R1:W2:Y:S01]  /*3f80*/  @!P0 LDG.E.U8 R59, desc[UR18][R8.64] ;  /* 0x00000012083b8981 */ /* 0x0002a2000c1e1100 */
[----:B0-----:R-:W-:-:S04]  /*3f90*/  IADD3 R82, P6, PT, R11, R0, RZ ;  /* 0x000000000b527210 */ /* 0x001fc80007fde0ff */
[----:B------:R-:W-:Y:S01]  /*3fa0*/  LEA.HI.X.SX32 R84, R11, R2, 0x1, P6 ;  /* 0x000000020b547211 */ /* 0x000fe200030f0eff */
[----:B-1----:R-:W-:-:S04]  /*3fb0*/  @!P2 IMAD.MOV.U32 R8, RZ, RZ, R82 ;  /* 0x000000ffff08a224 */ /* 0x002fc800078e0052 */
[----:B------:R-:W-:-:S05]  /*3fc0*/  @!P2 IMAD.MOV.U32 R9, RZ, RZ, R84 ;  /* 0x000000ffff09a224 */ /* 0x000fca00078e0054 */
[----:B------:R-:W3:Y:S01]  /*3fd0*/  @!P2 LDG.E.U8 R61, desc[UR18][R8.64] ;  /* 0x00000012083da981 */ /* 0x000ee2000c1e1100 */
[----:B------:R-:W-:Y:S02]  /*3fe0*/  VIADD R12, R14, 0xffffff86 ;  /* 0xffffff860e0c7836 */ /* 0x000fe40000000000 */
[----:B------:R-:W-:Y:S01]  /*3ff0*/  IMAD R10, R4, 0x79, RZ ;  /* 0x00000079040a7824 */ /* 0x000fe200078e02ff */
[----:B------:R-:W-:Y:S02]  /*4000*/  STL [R1+0x60c], R86 ;  /* 0x00060c5601007387 */ /* 0x000fe40000100800 */
[----:B------:R-:W-:Y:S02]  /*4010*/  ISETP.GE.U32.AND P5, PT, R12, 0x7fffff07, PT ;  /* 0x7fffff070c00780c */ /* 0x000fe40003fa6070 */
[----:B------:R-:W-:Y:S01]  /*4020*/  STL [R1+0x640], R82 ;  /* 0x0006405201007387 */ /* 0x000fe20000100800 */
[----:B------:R-:W-:-:S03]  /*4030*/  PRMT R58, RZ, 0x7610, R58 ;  /* 0x00007610ff3a7816 */ /* 0x000fc6000000003a */
[----:B--2---:R0:W-:Y:S04]  /*4040*/  STL [R1+0x170], R59 ;  /* 0x0001703b01007387 */ /* 0x0041e80000100800 */
[----:B------:R-:W-:Y:S01]  /*4050*/  STL [R1+0x63c], R84 ;  /* 0x00063c5401007387 */ /* 0x000fe20000100800 */
[----:B0-----:R-:W-:-:S05]  /*4060*/  IADD3 R59, P6, PT, R10, R0, RZ ;  /* 0x000000000a3b7210 */ /* 0x001fca0007fde0ff */
[----:B------:R-:W-:Y:S04]  /*4070*/  STL [R1+0x670], R59 ;  /* 0x0006703b01007387 */ /* 0x000fe80000100800 */
[----:B---3--:R0:W-:Y:S01]  /*4080*/  STL [R1+0x258], R61 ;  /* 0x0002583d01007387 */ /* 0x0081e20000100800 */
[----:B------:R-:W-:Y:S01]  /*4090*/  @!P5 IMAD.MOV.U32 R8, RZ, RZ, R59 ;  /* 0x000000ffff08d224 */ /* 0x000fe200078e003b */
[----:B0-----:R-:W-:-:S05]  /*40a0*/  LEA.HI.X.SX32 R61, R10, R2, 0x1, P6 ;  /* 0x000000020a3d7211 */ /* 0x001fca00030f0eff */
[----:B------:R-:W-:-:S05]  /*40b0*/  @!P5 IMAD.MOV.U32 R9, RZ, RZ, R61 ;  /* 0x000000ffff09d224 */ /* 0x000fca00078e003d */
[----:B------:R0:W2:Y:S01]  /*40c0*/  @!P5 LDG.E.U8 R58, desc[UR18][R8.64] ;  /* 0x00000012083ad981 */ /* 0x0000a2000c1e1100 */
[----:B------:R-:W-:Y:S01]  /*40d0*/  VIADD R12, R14, 0xfffffffd ;  /* 0xfffffffd0e0c7836 */ /* 0x000fe20000000000 */
[----:B------:R-:W-:Y:S01]  /*40e0*/  IADD3 R84, P6, PT, R0, R4, RZ ;  /* 0x0000000400547210 */ /* 0x000fe20007fde0ff */
[----:B------:R-:W-:Y:S02]  /*40f0*/  IMAD.SHL.U32 R86, R4, 0x2, RZ ;  /* 0x0000000204567824 */ /* 0x000fe400078e00ff */
[----:B------:R-:W-:Y:S01]  /*4100*/  VIADD R10, R14, 0xffffffe5 ;  /* 0xffffffe50e0a7836 */ /* 0x000fe20000000000 */
[----:B------:R-:W-:Y:S01]  /*4110*/  ISETP.GE.U32.AND P4, PT, R12, 0x7fffff7e, PT ;  /* 0x7fffff7e0c00780c */ /* 0x000fe20003f86070 */
[----:B------:R-:W-:Y:S01]  /*4120*/  VIADD R12, R14, 0xfffffff5 ;  /* 0xfffffff50e0c7836 */ /* 0x000fe20000000000 */
[----:B------:R1:W-:Y:S01]  /*4130*/  STL [R1+0x66c], R61 ;  /* 0x00066c3d01007387 */ /* 0x0003e20000100800 */
[----:B------:R-:W-:Y:S02]  /*4140*/  LEA.HI.X.SX32 R82, R4, R2, 0x1, P6 ;  /* 0x0000000204527211 */ /* 0x000fe400030f0eff */
[----:B------:R-:W-:Y:S01]  /*4150*/  ISETP.GE.U32.AND P5, PT, R10, 0x7fffff66, PT ;  /* 0x7fffff660a00780c */ /* 0x000fe20003fa6070 */
[----:B------:R-:W-:Y:S01]  /*4160*/  IMAD R10, R4, 0xa, RZ ;  /* 0x0000000a040a7824 */ /* 0x000fe200078e02ff */
[----:B------:R-:W-:Y:S01]  /*4170*/  ISETP.GE.U32.AND P0, PT, R12, 0x7fffff76, PT ;  /* 0x7fffff760c00780c */ /* 0x000fe20003f06070 */
[----:B------:R-:W-:Y:S01]  /*4180*/  STL [R1+0x7fc], R84 ;  /* 0x0007fc5401007387 */ /* 0x000fe20000100800 */
[----:B------:R-:W-:-:S02]  /*4190*/  PRMT R12, RZ, 0x7610, R12 ;  /* 0x00007610ff0c7816 */ /* 0x000fc4000000000c */
[C---:B-1----:R-:W-:Y:S01]  /*41a0*/  IADD3 R61, P6, PT, R86.reuse, R0, RZ ;  /* 0x00000000563d7210 */ /* 0x042fe20007fde0ff */
[----:B0-----:R-:W-:Y:S01]  /*41b0*/  @!P1 IMAD.MOV.U32 R8, RZ, RZ, R84 ;  /* 0x000000ffff089224 */ /* 0x001fe200078e0054 */
[----:B------:R-:W-:Y:S01]  /*41c0*/  STL [R1+0x7f8], R82 ;  /* 0x0007f85201007387 */ /* 0x000fe20000100800 */
[----:B------:R-:W-:Y:S01]  /*41d0*/  @!P1 IMAD.MOV.U32 R9, RZ, RZ, R82 ;  /* 0x000000ffff099224 */ /* 0x000fe200078e0052 */
[----:B------:R-:W-:Y:S02]  /*41e0*/  LEA.HI.X.SX32 R86, R86, R2, 0x1, P6 ;  /* 0x0000000256567211 */ /* 0x000fe400030f0eff */
[----:B------:R-:W-:Y:S01]  /*41f0*/  STL [R1], R61 ;  /* 0x0000003d01007387 */ /* 0x000fe20000100800 */
[----:B------:R-:W-:-:S03]  /*4200*/  PRMT R60, RZ, 0x7610, R60 ;  /* 0x00007610ff3c7816 */ /* 0x000fc6000000003c */
[----:B------:R0:W3:Y:S01]  /*4210*/  @!P1 LDG.E.U8 R12, desc[UR18][R8.64] ;  /* 0x00000012080c9981 */ /* 0x0000e2000c1e1100 */
[----:B------:R-:W-:Y:S01]  /*4220*/  PRMT R57, RZ, 0x7610, R57 ;  /* 0x00007610ff397816 */ /* 0x000fe20000000039 */
[----:B0-----:R-:W-:Y:S02]  /*4230*/  @!P4 IMAD.MOV.U32 R8, RZ, RZ, R61 ;  /* 0x000000ffff08c224 */ /* 0x001fe400078e003d */
[----:B------:R-:W-:-:S05]  /*4240*/  @!P4 IMAD.MOV.U32 R9, RZ, RZ, R86 ;  /* 0x000000ffff09c224 */ /* 0x000fca00078e0056 */
[----:B------:R0:W4:Y:S04]  /*4250*/  @!P4 LDG.E.U8 R60, desc[UR18][R8.64] ;  /* 0x00000012083cc981 */ /* 0x000128000c1e1100 */
[----:B--2---:R1:W-:Y:S02]  /*4260*/  STL [R1+0x250], R58 ;  /* 0x0002503a01007387 */ /* 0x0043e40000100800 */
[----:B-1----:R-:W-:-:S04]  /*4270*/  IADD3 R58, P6, PT, R10, R0, RZ ;  /* 0x000000000a3a7210 */ /* 0x002fc80007fde0ff */
[----:B------:R-:W-:Y:S01]  /*4280*/  LEA.HI.X.SX32 R59, R10, R2, 0x1, P6 ;  /* 0x000000020a3b7211 */ /* 0x000fe200030f0eff */
[----:B0-----:R-:W-:-:S04]  /*4290*/  @!P0 IMAD.MOV.U32 R8, RZ, RZ, R58 ;  /* 0x000000ffff088224 */ /* 0x001fc800078e003a */
[----:B------:R-:W-:-:S05]  /*42a0*/  @!P0 IMAD.MOV.U32 R9, RZ, RZ, R59 ;  /* 0x000000ffff098224 */ /* 0x000fca00078e003b */
[----:B------:R0:W2:Y:S01]  /*42b0*/  @!P0 LDG.E.U8 R57, desc[UR18][R8.64] ;  /* 0x0000001208398981 */ /* 0x0000a2000c1e1100 */
[----:B------:R-:W-:-:S05]  /*42c0*/  VIADD R11, R14, 0xffffffed ;  /* 0xffffffed0e0b7836 */ /* 0x000fca0000000000 */
[----:B------:R-:W-:Y:S01]  /*42d0*/  ISETP.GE.U32.AND P2, PT, R11, 0x7fffff6e, PT ;  /* 0x7fffff6e0b00780c */ /* 0x000fe20003f46070 */
[----:B------:R-:W-:-:S05]  /*42e0*/  VIADD R11, R14, 0xffffffdd ;  /* 0xffffffdd0e0b7836 */ /* 0x000fca0000000000 */
[----:B------:R-:W-:Y:S01]  /*42f0*/  ISETP.GE.U32.AND P1, PT, R11, 0x7fffff5e, PT ;  /* 0x7fffff5e0b00780c */ /* 0x000fe20003f26070 */
[----:B------:R-:W-:Y:S02]  /*4300*/  IMAD R11, R4, 0x12, RZ ;  /* 0x00000012040b7824 */ /* 0x000fe400078e02ff */
[----:B0-----:R-:W-:-:S03]  /*4310*/  VIADD R8, R14, 0xffffffcd ;  /* 0xffffffcd0e087836 */ /* 0x001fc60000000000 */
[C---:B------:R-:W-:Y:S01]  /*4320*/  IADD3 R10, P6, PT, R11.reuse, R0, RZ ;  /* 0x000000000b0a7210 */ /* 0x040fe20007fde0ff */
[----:B---3--:R0:W-:Y:S03]  /*4330*/  STL [R1+0x17c], R12 ;  /* 0x00017c0c01007387 */ /* 0x0081e60000100800 */
[----:B------:R-:W-:Y:S01]  /*4340*/  LEA.HI.X.SX32 R11, R11, R2, 0x1, P6 ;  /* 0x000000020b0b7211 */ /* 0x000fe200030f0eff */
[----:B------:R-:W-:Y:S01]  /*4350*/  STL [R1+0x98], R58 ;  /* 0x0000983a01007387 */ /* 0x000fe20000100800 */
[----:B------:R-:W-:Y:S01]  /*4360*/  ISETP.GE.U32.AND P0, PT, R8, 0x7fffff4e, PT ;  /* 0x7fffff4e0800780c */ /* 0x000fe20003f06070 */
[----:B------:R-:W-:Y:S02]  /*4370*/  IMAD.MOV.U32 R9, RZ, RZ, R10 ;  /* 0x000000ffff097224 */ /* 0x000fe400078e000a */
[----:B------:R-:W3:Y:S01]  /*4380*/  LDL.LU R61, [R1+0x974] ;  /* 0x00097400013d7983 */ /* 0x000ee20000300800 */
[----:B------:R-:W-:-:S03]  /*4390*/  IMAD.MOV.U32 R8, RZ, RZ, R11 ;  /* 0x000000ffff087224 */ /* 0x000fc600078e000b */
[----:B------:R-:W-:Y:S04]  /*43a0*/  STL [R1+0x800], R86 ;  /* 0x0008005601007387 */ /* 0x000fe80000100800 */
[----:B----4-:R1:W-:Y:S01]  /*43b0*/  STL [R1+0x178], R60 ;  /* 0x0001783c01007387 */ /* 0x0103e20000100800 */
[-C--:B------:R-:W-:Y:S01]  /*43c0*/  @!P2 LOP3.LUT R9, R9, R8.reuse, RZ, 0x3c, !PT ;  /* 0x000000080909a212 */ /* 0x080fe200078e3cff */
[----:B0-----:R-:W-:Y:S02]  /*43d0*/  VIADD R12, R14, 0xffffffd5 ;  /* 0xffffffd50e0c7836 */ /* 0x001fe40000000000 */
[----:B-1----:R-:W4:Y:S04]  /*43e0*/  LDL.LU R60, [R1+0x970] ;  /* 0x00097000013c7983 */ /* 0x002f280000300800 */
[----:B------:R0:W-:Y:S01]  /*43f0*/  STL [R1+0x94], R59 ;  /* 0x0000943b01007387 */ /* 0x0001e20000100800 */
[----:B------:R-:W-:-:S03]  /*4400*/  @!P2 LOP3.LUT R8, R9, R8, RZ, 0x3c, !PT ;  /* 0x000000080908a212 */ /* 0x000fc600078e3cff */
[----:B0-----:R-:W3:Y:S04]  /*4410*/  LDL.LU R59, [R1+0x96c] ;  /* 0x00096c00013b7983 */ /* 0x001ee80000300800 */
[----:B------:R-:W3:Y:S01]  /*4420*/  LDL.LU R58, [R1+0x968] ;  /* 0x00096800013a7983 */ /* 0x000ee20000300800 */
[----:B------:R-:W-:Y:S02]  /*4430*/  PRMT R54, RZ, 0x7610, R54 ;  /* 0x00007610ff367816 */ /* 0x000fe40000000036 */
[----:B------:R-:W-:Y:S02]  /*4440*/  ISETP.GE.U32.AND P4, PT, R12, 0x7fffff56, PT ;  /* 0x7fffff560c00780c */ /* 0x000fe40003f86070 */
[----:B------:R-:W-:-:S05]  /*4450*/  @!P2 LOP3.LUT R9, R9, R8, RZ, 0x3c, !PT ;  /* 0x000000080909a212 */ /* 0x000fca00078e3cff */
[----:B------:R0:W3:Y:S01]  /*4460*/  @!P2 LDG.E.U8 R54, desc[UR18][R8.64] ;  /* 0x000000120836a981 */ /* 0x0000e2000c1e1100 */
[----:B------:R-:W-:-:S03]  /*4470*/  PRMT R55, RZ, 0x7610, R55 ;  /* 0x00007610ff377816 */ /* 0x000fc60000000037 */
[----:B--2---:R1:W-:Y:S04]  /*4480*/  STL [R1+0x254], R57 ;  /* 0x0002543901007387 */ /* 0x0043e80000100800 */
[----:B-1----:R-:W2:Y:S04]  /*4490*/  LDL.LU R57, [R1+0x964] ;  /* 0x0009640001397983 */ /* 0x002ea80000300800 */
[----:B------:R1:W-:Y:S02]  /*44a0*/  STL [R1+0x128], R10 ;  /* 0x0001280a01007387 */ /* 0x0003e40000100800 */
[----:B-1----:R-:W-:-:S05]  /*44b0*/  IMAD R10, R4, 0x1a, RZ ;  /* 0x0000001a040a7824 */ /* 0x002fca00078e02ff */
[----:B------:R-:W-:-:S04]  /*44c0*/  IADD3 R12, P6, PT, R10, R0, RZ ;  /* 0x000000000a0c7210 */ /* 0x000fc80007fde0ff */
[----:B0-----:R-:W-:Y:S01]  /*44d0*/  LEA.HI.X.SX32 R8, R10, R2, 0x1, P6 ;  /* 0x000000020a087211 */ /* 0x001fe200030f0eff */
        /* <DEDUP_REMOVED lines=13> */
[----:B-1----:R-:W-:-:S04]  /*45b0*/  IADD3 R54, P6, PT, R11, R0, RZ ;  /* 0x000000000b367210 */ /* 0x002fc80007fde0ff */
[----:B0-----:R-:W-:Y:S01]  /*45c0*/  LEA.HI.X.SX32 R8, R11, R2, 0x1, P6 ;  /* 0x000000020b087211 */ /* 0x001fe200030f0eff */
[----:B------:R-:W-:Y:S01]  /*45d0*/  IMAD.MOV.U32 R9, RZ, RZ, R54 ;  /* 0x000000ffff097224 */ /* 0x000fe200078e0036 */
[----:B------:R0:W-:Y:S04]  /*45e0*/  STL [R1+0x420], R54 ;  /* 0x0004203601007387 */ /* 0x0001e80000100800 */
[----:B------:R-:W-:Y:S01]  /*45f0*/  @!P1 LOP3.LUT R9, R9, R8, RZ, 0x3c, !PT ;  /* 0x0000000809099212 */ /* 0x000fe200078e3cff */
[----:B------:R1:W-:Y:S01]  /*4600*/  STL [R1+0x41c], R8 ;  /* 0x00041c0801007387 */ /* 0x0003e20000100800 */
[----:B0-----:R-:W-:Y:S02]  /*4610*/  IADD3 R54, P6, PT, R10, R0, RZ ;  /* 0x000000000a367210 */ /* 0x001fe40007fde0ff */
[----:B------:R-:W-:-:S02]  /*4620*/  PRMT R56, RZ, 0x7610, R56 ;  /* 0x00007610ff387816 */ /* 0x000fc40000000038 */
[C---:B-1----:R-:W-:Y:S01]  /*4630*/  @!P1 LOP3.LUT R8, R9.reuse, R8, RZ, 0x3c, !PT ;  /* 0x0000000809089212 */ /* 0x042fe200078e3cff */
[----:B------:R-:W-:Y:S03]  /*4640*/  STL [R1+0x458], R54 ;  /* 0x0004583601007387 */ /* 0x000fe60000100800 */
[----:B------:R-:W-:Y:S02]  /*4650*/  @!P1 LOP3.LUT R9, R9, R8, RZ, 0x3c, !PT ;  /* 0x0000000809099212 */ /* 0x000fe400078e3cff */
[----:B------:R-:W-:-:S03]  /*4660*/  PRMT R53, RZ, 0x7610, R53 ;  /* 0x00007610ff357816 */ /* 0x000fc60000000035 */
[----:B------:R0:W3:Y:S02]  /*4670*/  @!P1 LDG.E.U8 R56, desc[UR18][R8.64] ;  /* 0x0000001208389981 */ /* 0x0000e4000c1e1100 */
        /* <DEDUP_REMOVED lines=15> */
[----:B---3--:R0:W-:Y:S01]  /*4770*/  STL [R1+0x24c], R56 ;  /* 0x00024c3801007387 */ /* 0x0081e20000100800 */
[----:B------:R-:W-:Y:S01]  /*4780*/  VIADD R12, R14, 0xffffffb5 ;  /* 0xffffffb50e0c7836 */ /* 0x000fe20000000000 */
[----:B------:R-:W-:Y:S02]  /*4790*/  @!P0 LOP3.LUT R8, R9, R8, RZ, 0x3c, !PT ;  /* 0x0000000809088212 */ /* 0x000fe400078e3cff */
[----:B0-----:R-:W3:Y:S04]  /*47a0*/  LDL.LU R56, [R1+0x960] ;  /* 0x0009600001387983 */ /* 0x001ee80000300800 */
        /* <DEDUP_REMOVED lines=54> */
[----:B---3--:R0:W-:Y:S01]  /*4b10*/  STL [R1+0x194], R52 ;  /* 0x0001943401007387 */ /* 0x0081e20000100800 */
[----:B------:R-:W-:Y:S01]  /*4b20*/  ISETP.GE.U32.AND P2, PT, R12, 0x7fffff1e, PT ;  /* 0x7fffff1e0c00780c */ /* 0x000fe20003f46070 */
[----:B------:R-:W-:Y:S01]  /*4b30*/  VIADD R12, R14, 0xffffff95 ;  /* 0xffffff950e0c7836 */ /* 0x000fe20000000000 */
[----:B------:R-:W-:Y:S01]  /*4b40*/  @!P4 LOP3.LUT R8, R9, R8, RZ, 0x3c, !PT ;  /* 0x000000080908c212 */ /* 0x000fe200078e3cff */
        /* <DEDUP_REMOVED lines=263> */
[----:B------:R-:W-:Y:S01]  /*5bc0*/  IMAD R10, R4, 0x6b, RZ ;  /* 0x0000006b040a7824 */ /* 0x000fe200078e02ff */
[----:B------:R-:W-:Y:S02]  /*5bd0*/  PRMT R29, RZ, 0x7610, R29 ;  /* 0x00007610ff1d7816 */ /* 0x000fe4000000001d */
[----:B-1----:R-:W-:-:S04]  /*5be0*/  IADD3 R32, P6, PT, R11, R0, RZ ;  /* 0x000000000b207210 */ /* 0x002fc80007fde0ff */
[----:B0-----:R-:W-:Y:S01]  /*5bf0*/  LEA.HI.X.SX32 R9, R11, R2, 0x1, P6 ;  /* 0x000000020b097211 */ /* 0x001fe200030f0eff */
[----:B------:R-:W-:Y:S01]  /*5c00*/  STL [R1+0x5f0], R32 ;  /* 0x0005f02001007387 */ /* 0x000fe20000100800 */
[----:B------:R-:W-:Y:S01]  /*5c10*/  @!P5 IMAD.MOV.U32 R8, RZ, RZ, R32 ;  /* 0x000000ffff08d224 */ /* 0x000fe200078e0020 */
[----:B------:R-:W-:-:S04]  /*5c20*/  PRMT R30, RZ, 0x7610, R30 ;  /* 0x00007610ff1e7816 */ /* 0x000fc8000000001e */
[----:B------:R0:W3:Y:S04]  /*5c30*/  @!P5 LDG.E.U8 R29, desc[UR18][R8.64] ;  /* 0x00000012081dd981 */ /* 0x0000e8000c1e1100 */
[----:B--2---:R1:W-:Y:S02]  /*5c40*/  STL [R1+0x228], R31 ;  /* 0x0002281f01007387 */ /* 0x0043e40000100800 */
[----:B-1----:R-:W-:-:S04]  /*5c50*/  IADD3 R31, P6, PT, R10, R0, RZ ;  /* 0x000000000a1f7210 */ /* 0x002fc80007fde0ff */
[----:B------:R-:W-:Y:S01]  /*5c60*/  LEA.HI.X.SX32 R10, R10, R2, 0x1, P6 ;  /* 0x000000020a0a7211 */ /* 0x000fe200030f0eff */
[----:B------:R1:W-:Y:S01]  /*5c70*/  STL [R1+0x5ec], R9 ;  /* 0x0005ec0901007387 */ /* 0x0003e20000100800 */
[----:B0-----:R-:W-:-:S03]  /*5c80*/  @!P1 IMAD.MOV.U32 R8, RZ, RZ, R31 ;  /* 0x000000ffff089224 */ /* 0x001fc600078e001f */
[----:B-1----:R-:W-:-:S05]  /*5c90*/  @!P1 IMAD.MOV.U32 R9, RZ, RZ, R10 ;  /* 0x000000ffff099224 */ /* 0x002fca00078e000a */
[----:B------:R0:W2:Y:S01]  /*5ca0*/  @!P1 LDG.E.U8 R30, desc[UR18][R8.64] ;  /* 0x00000012081e9981 */ /* 0x0000a2000c1e1100 */
[----:B------:R-:W-:-:S03]  /*5cb0*/  IMAD R11, R4, 0x73, RZ ;  /* 0x00000073040b7824 */ /* 0x000fc600078e02ff */
[----:B------:R1:W-:Y:S04]  /*5cc0*/  STL [R1+0x620], R31 ;  /* 0x0006201f01007387 */ /* 0x0003e80000100800 */
[----:B------:R-:W4:Y:S04]  /*5cd0*/  LDL.LU R32, [R1+0x900] ;  /* 0x0009000001207983 */ /* 0x000f280000300800 */
[----:B------:R-:W-:Y:S04]  /*5ce0*/  STL [R1+0x61c], R10 ;  /* 0x00061c0a01007387 */ /* 0x000fe80000100800 */
[----:B---3--:R3:W-:Y:S01]  /*5cf0*/  STL [R1+0x220], R29 ;  /* 0x0002201d01007387 */ /* 0x0087e20000100800 */
[----:B0-----:R-:W-:-:S03]  /*5d00*/  VIADD R8, R14, 0xffffffeb ;  /* 0xffffffeb0e087836 */ /* 0x001fc60000000000 */
[----:B-1----:R-:W4:Y:S01]  /*5d10*/  LDL.LU R31, [R1+0x8fc] ;  /* 0x0008fc00011f7983 */ /* 0x002f220000300800 */
[----:B---3--:R-:W-:-:S05]  /*5d20*/  IADD3 R29, P6, PT, R11, R0, RZ ;  /* 0x000000000b1d7210 */ /* 0x008fca0007fde0ff */
[----:B------:R-:W-:Y:S01]  /*5d30*/  STL [R1+0x650], R29 ;  /* 0x0006501d01007387 */ /* 0x000fe20000100800 */
[----:B------:R-:W-:Y:S02]  /*5d40*/  PRMT R28, RZ, 0x7610, R28 ;  /* 0x00007610ff1c7816 */ /* 0x000fe4000000001c */
[----:B------:R-:W-:Y:S01]  /*5d50*/  ISETP.GE.U32.AND P1, PT, R8, 0x7fffff6c, PT ;  /* 0x7fffff6c0800780c */ /* 0x000fe20003f26070 */
[----:B------:R-:W-:Y:S01]  /*5d60*/  @!P4 IMAD.MOV.U32 R8, RZ, RZ, R29 ;  /* 0x000000ffff08c224 */ /* 0x000fe200078e001d */
[----:B--2---:R0:W-:Y:S02]  /*5d70*/  STL [R1+0x218], R30 ;  /* 0x0002181e01007387 */ /* 0x0041e40000100800 */
[----:B0-----:R-:W-:-:S05]  /*5d80*/  LEA.HI.X.SX32 R30, R11, R2, 0x1, P6 ;  /* 0x000000020b1e7211 */ /* 0x001fca00030f0eff */
[----:B------:R-:W-:-:S05]  /*5d90*/  @!P4 IMAD.MOV.U32 R9, RZ, RZ, R30 ;  /* 0x000000ffff09c224 */ /* 0x000fca00078e001e */
[----:B------:R0:W2:Y:S01]  /*5da0*/  @!P4 LDG.E.U8 R28, desc[UR18][R8.64] ;  /* 0x00000012081cc981 */ /* 0x0000a2000c1e1100 */
[----:B------:R-:W-:Y:S02]  /*5db0*/  IMAD R10, R4, 0x7b, RZ ;  /* 0x0000007b040a7824 */ /* 0x000fe400078e02ff */
[----:B------:R-:W-:Y:S01]  /*5dc0*/  VIADD R12, R14, 0xfffffffb ;  /* 0xfffffffb0e0c7836 */ /* 0x000fe20000000000 */
[----:B------:R1:W-:Y:S02]  /*5dd0*/  STL [R1+0x64c], R30 ;  /* 0x00064c1e01007387 */ /* 0x0003e40000100800 */
[----:B0-----:R-:W-:Y:S01]  /*5de0*/  IADD3 R9, P6, PT, R10, R0, RZ ;  /* 0x000000000a097210 */ /* 0x001fe20007fde0ff */
[----:B------:R-:W-:Y:S01]  /*5df0*/  IMAD.SHL.U32 R8, R4, 0x4, RZ ;  /* 0x0000000404087824 */ /* 0x000fe200078e00ff */
[----:B------:R-:W-:Y:S01]  /*5e00*/  ISETP.GE.U32.AND P2, PT, R12, 0x7fffff7c, PT ;  /* 0x7fffff7c0c00780c */ /* 0x000fe20003f46070 */
[----:B------:R-:W-:Y:S01]  /*5e10*/  VIADD R12, R14, 0xfffffff3 ;  /* 0xfffffff30e0c7836 */ /* 0x000fe20000000000 */
[----:B-1----:R-:W-:Y:S01]  /*5e20*/  LEA.HI.X.SX32 R30, R10, R2, 0x1, P6 ;  /* 0x000000020a1e7211 */ /* 0x002fe200030f0eff */
[----:B------:R-:W-:Y:S03]  /*5e30*/  STL [R1+0x680], R9 ;  /* 0x0006800901007387 */ /* 0x000fe60000100800 */
[----:B------:R-:W-:-:S02]  /*5e40*/  ISETP.GE.U32.AND P5, PT, R12, 0x7fffff74, PT ;  /* 0x7fffff740c00780c */ /* 0x000fc40003fa6070 */
[----:B------:R-:W-:Y:S02]  /*5e50*/  PRMT R12, RZ, 0x7610, R12 ;  /* 0x00007610ff0c7816 */ /* 0x000fe4000000000c */
[----:B------:R-:W-:Y:S01]  /*5e60*/  PRMT R27, RZ, 0x7610, R27 ;  /* 0x00007610ff1b7816 */ /* 0x000fe2000000001b */
[----:B--2---:R0:W-:Y:S02]  /*5e70*/  STL [R1+0x1f4], R28 ;  /* 0x0001f41c01007387 */ /* 0x0041e40000100800 */
[----:B0-----:R-:W-:-:S04]  /*5e80*/  IADD3 R28, P6, PT, R8, R0, RZ ;  /* 0x00000000081c7210 */ /* 0x001fc80007fde0ff */
[----:B------:R-:W-:Y:S01]  /*5e90*/  LEA.HI.X.SX32 R29, R8, R2, 0x1, P6 ;  /* 0x00000002081d7211 */ /* 0x000fe200030f0eff */
[----:B------:R-:W-:Y:S02]  /*5ea0*/  @!P0 IMAD.MOV.U32 R8, RZ, RZ, R9 ;  /* 0x000000ffff088224 */ /* 0x000fe400078e0009 */
[----:B------:R-:W-:-:S05]  /*5eb0*/  @!P0 IMAD.MOV.U32 R9, RZ, RZ, R30 ;  /* 0x000000ffff098224 */ /* 0x000fca00078e001e */
[----:B------:R0:W2:Y:S02]  /*5ec0*/  @!P0 LDG.E.U8 R12, desc[UR18][R8.64] ;  /* 0x00000012080c8981 */ /* 0x0000a4000c1e1100 */
[----:B0-----:R-:W-:Y:S02]  /*5ed0*/  @!P2 IMAD.MOV.U32 R8, RZ, RZ, R28 ;  /* 0x000000ffff08a224 */ /* 0x001fe400078e001c */
[----:B------:R-:W-:-:S05]  /*5ee0*/  @!P2 IMAD.MOV.U32 R9, RZ, RZ, R29 ;  /* 0x000000ffff09a224 */ /* 0x000fca00078e001d */
[----:B------:R0:W3:Y:S01]  /*5ef0*/  @!P2 LDG.E.U8 R27, desc[UR18][R8.64] ;  /* 0x00000012081ba981 */ /* 0x0000e2000c1e1100 */
[----:B------:R-:W-:-:S03]  /*5f00*/  VIADD R11, R14, 0xffffffe3 ;  /* 0xffffffe30e0b7836 */ /* 0x000fc60000000000 */
[----:B------:R1:W-:Y:S02]  /*5f10*/  STL [R1+0x67c], R30 ;  /* 0x00067c1e01007387 */ /* 0x0003e40000100800 */
[----:B------:R-:W-:Y:S01]  /*5f20*/  ISETP.GE.U32.AND P4, PT, R11, 0x7fffff64, PT ;  /* 0x7fffff640b00780c */ /* 0x000fe20003f86070 */
[----:B------:R-:W-:Y:S01]  /*5f30*/  IMAD R11, R4, 0xc, RZ ;  /* 0x0000000c040b7824 */ /* 0x000fe200078e02ff */
[----:B------:R-:W-:Y:S04]  /*5f40*/  STL [R1+0x24], R28 ;  /* 0x0000241c01007387 */ /* 0x000fe80000100800 */
[----:B-1----:R-:W4:Y:S04]  /*5f50*/  LDL.LU R30, [R1+0x8f8] ;  /* 0x0008f800011e7983 */ /* 0x002f280000300800 */
[----:B------:R1:W-:Y:S01]  /*5f60*/  STL [R1+0x1c], R29 ;  /* 0x00001c1d01007387 */ /* 0x0003e20000100800 */
[----:B0-----:R-:W-:-:S05]  /*5f70*/  VIADD R8, R14, 0xffffffd3 ;  /* 0xffffffd30e087836 */ /* 0x001fca0000000000 */
[----:B------:R-:W-:Y:S01]  /*5f80*/  ISETP.GE.U32.AND P2, PT, R8, 0x7fffff54, PT ;  /* 0x7fffff540800780c */ /* 0x000fe20003f46070 */
[----:B------:R-:W-:Y:S01]  /*5f90*/  VIADD R10, R14, 0xffffffdb ;  /* 0xffffffdb0e0a7836 */ /* 0x000fe20000000000 */
[----:B------:R-:W-:-:S04]  /*5fa0*/  PRMT R24, RZ, 0x7610, R24 ;  /* 0x00007610ff187816 */ /* 0x000fc80000000018 */
[----:B------:R-:W-:Y:S01]  /*5fb0*/  ISETP.GE.U32.AND P0, PT, R10, 0x7fffff5c, PT ;  /* 0x7fffff5c0a00780c */ /* 0x000fe20003f06070 */
[----:B------:R-:W-:Y:S01]  /*5fc0*/  IMAD R10, R4, 0x14, RZ ;  /* 0x00000014040a7824 */ /* 0x000fe200078e02ff */
[----:B------:R-:W-:Y:S01]  /*5fd0*/  PRMT R25, RZ, 0x7610, R25 ;  /* 0x00007610ff197816 */ /* 0x000fe20000000019 */
[----:B--2---:R0:W-:Y:S04]  /*5fe0*/  STL [R1+0x1dc], R12 ;  /* 0x0001dc0c01007387 */ /* 0x0041e80000100800 */
[----:B-1----:R-:W2:Y:S04]  /*5ff0*/  LDL.LU R29, [R1+0x8f4] ;  /* 0x0008f400011d7983 */ /* 0x002ea80000300800 */
[----:B------:R-:W2:Y:S01]  /*6000*/  LDL.LU R28, [R1+0x8f0] ;  /* 0x0008f000011c7983 */ /* 0x000ea20000300800 */
[----:B0-----:R-:W-:-:S04]  /*6010*/  IADD3 R12, P6, PT, R11, R0, RZ ;  /* 0x000000000b0c7210 */ /* 0x001fc80007fde0ff */
[----:B------:R-:W-:Y:S01]  /*6020*/  LEA.HI.X.SX32 R11, R11, R2, 0x1, P6 ;  /* 0x000000020b0b7211 */ /* 0x000fe200030f0eff */
[----:B------:R-:W-:-:S04]  /*6030*/  IMAD.MOV.U32 R9, RZ, RZ, R12 ;  /* 0x000000ffff097224 */ /* 0x000fc800078e000c */
[----:B------:R-:W-:-:S05]  /*6040*/  IMAD.MOV.U32 R8, RZ, RZ, R11 ;  /* 0x000000ffff087224 */ /* 0x000fca00078e000b */
[-C--:B------:R-:W-:Y:S01]  /*6050*/  @!P5 LOP3.LUT R9, R9, R8.reuse, RZ, 0x3c, !PT ;  /* 0x000000080909d212 */ /* 0x080fe200078e3cff */
[----:B---3--:R0:W-:Y:S03]  /*6060*/  STL [R1+0x1e4], R27 ;  /* 0x0001e41b01007387 */ /* 0x0081e60000100800 */
[----:B------:R-:W-:-:S04]  /*6070*/  @!P5 LOP3.LUT R8, R9, R8, RZ, 0x3c, !PT ;  /* 0x000000080908d212 */ /* 0x000fc800078e3cff */
[----:B------:R-:W-:Y:S01]  /*6080*/  @!P5 LOP3.LUT R9, R9, R8, RZ, 0x3c, !PT ;  /* 0x000000080909d212 */ /* 0x000fe200078e3cff */
[----:B0-----:R-:W3:Y:S04]  /*6090*/  LDL.LU R27, [R1+0x8ec] ;  /* 0x0008ec00011b7983 */ /* 0x001ee80000300800 */
[----:B------:R0:W-:Y:S04]  /*60a0*/  STL [R1+0xb8], R12 ;  /* 0x0000b80c01007387 */ /* 0x0001e80000100800 */
[----:B------:R1:W2:Y:S01]  /*60b0*/  @!P5 LDG.E.U8 R24, desc[UR18][R8.64] ;  /* 0x000000120818d981 */ /* 0x0002a2000c1e1100 */
[----:B0-----:R-:W-:-:S04]  /*60c0*/  IADD3 R12, P6, PT, R10, R0, RZ ;  /* 0x000000000a0c7210 */ /* 0x001fc80007fde0ff */
[----:B-1----:R-:W-:Y:S01]  /*60d0*/  LEA.HI.X.SX32 R8, R10, R2, 0x1, P6 ;  /* 0x000000020a087211 */ /* 0x002fe200030f0eff */
        /* <DEDUP_REMOVED lines=13> */
[----:B------:R-:W-:Y:S02]  /*61b0*/  PRMT R74, RZ, 0x7610, R74 ;  /* 0x00007610ff4a7816 */ /* 0x000fe4000000004a */
[----:B------:R-:W-:Y:S01]  /*61c0*/  PRMT R84, RZ, 0x7610, R84 ;  /* 0x00007610ff547816 */ /* 0x000fe20000000054 */
[----:B--2---:R1:W-:Y:S02]  /*61d0*/  STL [R1+0xe4], R24 ;  /* 0x0000e41801007387 */ /* 0x0043e40000100800 */
[----:B-1----:R-:W-:-:S04]  /*61e0*/  IADD3 R24, P6, PT, R11, R0, RZ ;  /* 0x000000000b187210 */ /* 0x002fc80007fde0ff */
[----:B0-----:R-:W-:Y:S01]  /*61f0*/  LEA.HI.X.SX32 R8, R11, R2, 0x1, P6 ;  /* 0x000000020b087211 */ /* 0x001fe200030f0eff */
[----:B------:R-:W-:Y:S01]  /*6200*/  IMAD.MOV.U32 R9, RZ, RZ, R24 ;  /* 0x000000ffff097224 */ /* 0x000fe200078e0018 */
[----:B------:R0:W-:Y:S04]  /*6210*/  STL [R1+0x3f8], R24 ;  /* 0x0003f81801007387 */ /* 0x0001e80000100800 */
[----:B------:R-:W-:Y:S01]  /*6220*/  @!P4 LOP3.LUT R9, R9, R8, RZ, 0x3c, !PT ;  /* 0x000000080909c212 */ /* 0x000fe200078e3cff */
[----:B------:R1:W-:Y:S01]  /*6230*/  STL [R1+0x3f4], R8 ;  /* 0x0003f40801007387 */ /* 0x0003e20000100800 */
[----:B0-----:R-:W-:Y:S02]  /*6240*/  IADD3 R24, P6, PT, R10, R0, RZ ;  /* 0x000000000a187210 */ /* 0x001fe40007fde0ff */
[----:B-1----:R-:W-:-:S03]  /*6250*/  @!P4 LOP3.LUT R8, R9, R8, RZ, 0x3c, !PT ;  /* 0x000000080908c212 */ /* 0x002fc600078e3cff */
[----:B------:R-:W-:Y:S01]  /*6260*/  STL [R1+0x430], R24 ;  /* 0x0004301801007387 */ /* 0x000fe20000100800 */
[----:B------:R-:W-:-:S03]  /*6270*/  @!P4 LOP3.LUT R9, R9, R8, RZ, 0x3c, !PT ;  /* 0x000000080909c212 */ /* 0x000fc600078e3cff */
[----:B---3--:R0:W-:Y:S04]  /*6280*/  STL [R1+0xbc], R25 ;  /* 0x0000bc1901007387 */ /* 0x0081e80000100800 */
[----:B------:R1:W2:Y:S01]  /*6290*/  @!P4 LDG.E.U8 R26, desc[UR18][R8.64] ;  /* 0x00000012081ac981 */ /* 0x0002a2000c1e1100 */
[----:B0-----:R-:W-:Y:S01]  /*62a0*/  LEA.HI.X.SX32 R25, R10, R2, 0x1, P6 ;  /* 0x000000020a197211 */ /* 0x001fe200030f0eff */
[----:B-1----:R-:W-:-:S04]  /*62b0*/  @!P0 IMAD.MOV.U32 R8, RZ, RZ, R24 ;  /* 0x000000ffff088224 */ /* 0x002fc800078e0018 */
[----:B------:R-:W-:-:S05]  /*62c0*/  @!P0 IMAD.MOV.U32 R9, RZ, RZ, R25 ;  /* 0x000000ffff098224 */ /* 0x000fca00078e0019 */
[----:B------:R0:W3:Y:S01]  /*62d0*/  @!P0 LDG.E.U8 R74, desc[UR18][R8.64] ;  /* 0x00000012084a8981 */ /* 0x0000e2000c1e1100 */
[----:B------:R-:W-:-:S05]  /*62e0*/  IMAD R11, R4, 0x2c, RZ ;  /* 0x0000002c040b7824 */ /* 0x000fca00078e02ff */
[----:B------:R-:W-:Y:S01]  /*62f0*/  IADD3 R10, P6, PT, R11, R0, RZ ;  /* 0x000000000b0a7210 */ /* 0x000fe20007fde0ff */
[----:B0-----:R-:W-:-:S03]  /*6300*/  VIADD R8, R14, 0xffffffb3 ;  /* 0xffffffb30e087836 */ /* 0x001fc60000000000 */
[----:B------:R-:W-:Y:S01]  /*6310*/  LEA.HI.X.SX32 R11, R11, R2, 0x1, P6 ;  /* 0x000000020b0b7211 */ /* 0x000fe200030f0eff */
[----:B------:R-:W-:Y:S01]  /*6320*/  IMAD.MOV.U32 R9, RZ, RZ, R10 ;  /* 0x000000ffff097224 */ /* 0x000fe200078e000a */
[----:B------:R-:W-:-:S03]  /*6330*/  ISETP.GE.U32.AND P0, PT, R8, 0x7fffff34, PT ;  /* 0x7fffff340800780c */ /* 0x000fc60003f06070 */
[----:B------:R-:W-:-:S05]  /*6340*/  IMAD.MOV.U32 R8, RZ, RZ, R11 ;  /* 0x000000ffff087224 */ /* 0x000fca00078e000b */
[----:B------:R-:W-:-:S04]  /*6350*/  @!P2 LOP3.LUT R9, R9, R8, RZ, 0x3c, !PT ;  /* 0x000000080909a212 */ /* 0x000fc800078e3cff */
[----:B------:R-:W-:-:S04]  /*6360*/  @!P2 LOP3.LUT R8, R9, R8, RZ, 0x3c, !PT ;  /* 0x000000080908a212 */ /* 0x000fc800078e3cff */
[----:B------:R-:W-:-:S05]  /*6370*/  @!P2 LOP3.LUT R9, R9, R8, RZ, 0x3c, !PT ;  /* 0x000000080909a212 */ /* 0x000fca00078e3cff */
[----:B------:R0:W4:Y:S01]  /*6380*/  @!P2 LDG.E.U8 R84, desc[UR18][R8.64] ;  /* 0x000000120854a981 */ /* 0x000122000c1e1100 */
[----:B------:R-:W-:-:S05]  /*6390*/  VIADD R12, R14, 0xffffffc3 ;  /* 0xffffffc30e0c7836 */ /* 0x000fca0000000000 */
[----:B------:R-:W-:Y:S01]  /*63a0*/  ISETP.GE.U32.AND P1, PT, R12, 0x7fffff44, PT ;  /* 0x7fffff440c00780c */ /* 0x000fe20003f26070 */
[----:B------:R-:W-:-:S05]  /*63b0*/  VIADD R12, R14, 0xffffffbb ;  /* 0xffffffbb0e0c7836 */ /* 0x000fca0000000000 */
[----:B------:R-:W-:Y:S02]  /*63c0*/  ISETP.GE.U32.AND P4, PT, R12, 0x7fffff3c, PT ;  /* 0x7fffff3c0c00780c */ /* 0x000fe40003f86070 */
[----:B------:R-:W-:Y:S02]  /*63d0*/  PRMT R86, RZ, 0x7610, R86 ;  /* 0x00007610ff567816 */ /* 0x000fe40000000056 */
[----:B------:R-:W-:Y:S01]  /*63e0*/  PRMT R82, RZ, 0x7610, R82 ;  /* 0x00007610ff527816 */ /* 0x000fe20000000052 */
[----:B--2---:R1:W-:Y:S04]  /*63f0*/  STL [R1+0xa8], R26 ;  /* 0x0000a81a01007387 */ /* 0x0043e80000100800 */
[----:B-1----:R-:W2:Y:S04]  /*6400*/  LDL.LU R26, [R1+0x8e8] ;  /* 0x0008e800011a7983 */ /* 0x002ea80000300800 */
[----:B------:R1:W-:Y:S04]  /*6410*/  STL [R1+0x42c], R25 ;  /* 0x00042c1901007387 */ /* 0x0003e80000100800 */
[----:B-1----:R-:W2:Y:S04]  /*6420*/  LDL.LU R25, [R1+0x8e4] ;  /* 0x0008e40001197983 */ /* 0x002ea80000300800 */
[----:B------:R-:W2:Y:S04]  /*6430*/  LDL.LU R24, [R1+0x8e0] ;  /* 0x0008e00001187983 */ /* 0x000ea80000300800 */
[----:B---3--:R1:W-:Y:S04]  /*6440*/  STL [R1+0xa4], R74 ;  /* 0x0000a44a01007387 */ /* 0x0083e80000100800 */
[----:B-1----:R-:W3:Y:S04]  /*6450*/  LDL.LU R74, [R1+0x8dc] ;  /* 0x0008dc00014a7983 */ /* 0x002ee80000300800 */
[----:B------:R1:W-:Y:S02]  /*6460*/  STL [R1+0x468], R10 ;  /* 0x0004680a01007387 */ /* 0x0003e40000100800 */
[----:B-1----:R-:W-:-:S05]  /*6470*/  IMAD R10, R4, 0x34, RZ ;  /* 0x00000034040a7824 */ /* 0x002fca00078e02ff */
[----:B------:R-:W-:-:S04]  /*6480*/  IADD3 R12, P6, PT, R10, R0, RZ ;  /* 0x000000000a0c7210 */ /* 0x000fc80007fde0ff */
[----:B0-----:R-:W-:Y:S01]  /*6490*/  LEA.HI.X.SX32 R8, R10, R2, 0x1, P6 ;  /* 0x000000020a087211 */ /* 0x001fe200030f0eff */
[----:B------:R-:W-:Y:S01]  /*64a0*/  IMAD.MOV.U32 R9, RZ, RZ, R12 ;  /* 0x000000ffff097224 */ /* 0x000fe200078e000c */
[----:B------:R0:W-:Y:S04]  /*64b0*/  STL [R1+0x464], R11 ;  /* 0x0004640b01007387 */ /* 0x0001e80000100800 */
[-C--:B------:R-:W-:Y:S01]  /*64c0*/  @!P5 LOP3.LUT R9, R9, R8.reuse, RZ, 0x3c, !PT ;  /* 0x000000080909d212 */ /* 0x080fe200078e3cff */
[----:B------:R-:W-:Y:S04]  /*64d0*/  STL [R1+0x4a8], R12 ;  /* 0x0004a80c01007387 */ /* 0x000fe80000100800 */
[----:B------:R1:W-:Y:S01]  /*64e0*/  STL [R1+0x4a4], R8 ;  /* 0x0004a40801007387 */ /* 0x0003e20000100800 */
[----:B0-----:R-:W-:Y:S01]  /*64f0*/  VIADD R11, R14, 0xffffffab ;  /* 0xffffffab0e0b7836 */ /* 0x001fe20000000000 */
[----:B-1----:R-:W-:-:S04]  /*6500*/  @!P5 LOP3.LUT R8, R9, R8, RZ, 0x3c, !PT ;  /* 0x000000080908d212 */ /* 0x002fc800078e3cff */
[----:B------:R-:W-:Y:S02]  /*6510*/  @!P5 LOP3.LUT R9, R9, R8, RZ, 0x3c, !PT ;  /* 0x000000080909d212 */ /* 0x000fe400078e3cff */
[----:B------:R-:W-:-:S03]  /*6520*/  ISETP.GE.U32.AND P2, PT, R11, 0x7fffff2c, PT ;  /* 0x7fffff2c0b00780c */ /* 0x000fc60003f46070 */
[----:B------:R0:W2:Y:S01]  /*6530*/  @!P5 LDG.E.U8 R86, desc[UR18][R8.64] ;  /* 0x000000120856d981 */ /* 0x0000a2000c1e1100 */
[----:B------:R-:W-:-:S03]  /*6540*/  IMAD R11, R4, 0x3c, RZ ;  /* 0x0000003c040b7824 */ /* 0x000fc600078e02ff */
[----:B----4-:R1:W-:Y:S02]  /*6550*/  STL [R1+0x9c], R84 ;  /* 0x00009c5401007387 */ /* 0x0103e40000100800 */
[----:B-1----:R-:W-:-:S04]  /*6560*/  IADD3 R84, P6, PT, R11, R0, RZ ;  /* 0x000000000b547210 */ /* 0x002fc80007fde0ff */
[----:B0-----:R-:W-:Y:S01]  /*6570*/  LEA.HI.X.SX32 R8, R11, R2, 0x1, P6 ;  /* 0x000000020b087211 */ /* 0x001fe200030f0eff */
[----:B------:R-:W-:Y:S01]  /*6580*/  IMAD.MOV.U32 R9, RZ, RZ, R84 ;  /* 0x000000ffff097224 */ /* 0x000fe200078e0054 */
[----:B------:R-:W-:Y:S04]  /*6590*/  STL [R1+0x4e0], R84 ;  /* 0x0004e05401007387 */ /* 0x000fe80000100800 */
[-C--:B------:R-:W-:Y:S01]  /*65a0*/  @!P1 LOP3.LUT R9, R9, R8.reuse, RZ, 0x3c, !PT ;  /* 0x0000000809099212 */ /* 0x080fe200078e3cff */
[----:B------:R0:W-:Y:S03]  /*65b0*/  STL [R1+0x4dc], R8 ;  /* 0x0004dc0801007387 */ /* 0x0001e60000100800 */
[----:B0-----:R-:W-:-:S04]  /*65c0*/  @!P1 LOP3.LUT R8, R9, R8, RZ, 0x3c, !PT ;  /* 0x0000000809089212 */ /* 0x001fc800078e3cff */
[----:B------:R-:W-:-:S05]  /*65d0*/  @!P1 LOP3.LUT R9, R9, R8, RZ, 0x3c, !PT ;  /* 0x0000000809099212 */ /* 0x000fca00078e3cff */
[----:B------:R0:W4:Y:S01]  /*65e0*/  @!P1 LDG.E.U8 R82, desc[UR18][R8.64] ;  /* 0x0000001208529981 */ /* 0x000122000c1e1100 */
[----:B------:R-:W-:-:S05]  /*65f0*/  IMAD R10, R4, 0x44, RZ ;  /* 0x00000044040a7824 */ /* 0x000fca00078e02ff */
[----:B------:R-:W-:-:S05]  /*6600*/  IADD3 R84, P6, PT, R10, R0, RZ ;  /* 0x000000000a547210 */ /* 0x000fca0007fde0ff */
[----:B------:R-:W-:Y:S01]  /*6610*/  STL [R1+0x518], R84 ;  /* 0x0005185401007387 */ /* 0x000fe20000100800 */
[----:B0-----:R-:W-:Y:S02]  /*6620*/  @!P4 IMAD.MOV.U32 R8, RZ, RZ, R84 ;  /* 0x000000ffff08c224 */ /* 0x001fe400078e0054 */
[----:B------:R-:W-:Y:S02]  /*6630*/  IMAD R11, R4, 0x4c, RZ ;  /* 0x0000004c040b7824 */ /* 0x000fe400078e02ff */
[----:B------:R-:W-:-:S05]  /*6640*/  VIADD R12, R14, 0xffffffa3 ;  /* 0xffffffa30e0c7836 */ /* 0x000fca0000000000 */
[----:B------:R-:W-:Y:S01]  /*6650*/  ISETP.GE.U32.AND P5, PT, R12, 0x7fffff24, PT ;  /* 0x7fffff240c00780c */ /* 0x000fe20003fa6070 */
[----:B------:R-:W-:-:S05]  /*6660*/  VIADD R12, R14, 0xffffff9b ;  /* 0xffffff9b0e0c7836 */ /* 0x000fca0000000000 */
[----:B------:R-:W-:Y:S02]  /*6670*/  ISETP.GE.U32.AND P1, PT, R12, 0x7fffff1c, PT ;  /* 0x7fffff1c0c00780c */ /* 0x000fe40003f26070 */
[----:B------:R-:W-:Y:S01]  /*6680*/  PRMT R12, RZ, 0x7610, R12 ;  /* 0x00007610ff0c7816 */ /* 0x000fe2000000000c */
[----:B--2---:R0:W-:Y:S02]  /*6690*/  STL [R1+0x90], R86 ;  /* 0x0000905601007387 */ /* 0x0041e40000100800 */
[----:B0-----:R-:W-:-:S05]  /*66a0*/  LEA.HI.X.SX32 R86, R10, R2, 0x1, P6 ;  /* 0x000000020a567211 */ /* 0x001fca00030f0eff */
[----:B------:R-:W-:-:S05]  /*66b0*/  @!P4 IMAD.MOV.U32 R9, RZ, RZ, R86 ;  /* 0x000000ffff09c224 */ /* 0x000fca00078e0056 */
[----:B------:R0:W2:Y:S04]  /*66c0*/  @!P4 LDG.E.U8 R73, desc[UR18][R8.64] ;  /* 0x000000120849c981 */ /* 0x0000a8000c1e1100 */
[----:B------:R-:W-:Y:S01]  /*66d0*/  STL [R1+0x514], R86 ;  /* 0x0005145601007387 */ /* 0x000fe20000100800 */
[----:B0-----:R-:W-:-:S05]  /*66e0*/  VIADD R8, R14, 0xffffff93 ;  /* 0xffffff930e087836 */ /* 0x001fca0000000000 */
[----:B------:R-:W-:Y:S01]  /*66f0*/  ISETP.GE.U32.AND P4, PT, R8, 0x7fffff14, PT ;  /* 0x7fffff140800780c */ /* 0x000fe20003f86070 */
[----:B----4-:R0:W-:Y:S02]  /*6700*/  STL [R1+0x8c], R82 ;  /* 0x00008c5201007387 */ /* 0x0101e40000100800 */
[----:B0-----:R-:W-:-:S04]  /*6710*/  IADD3 R82, P6, PT, R11, R0, RZ ;  /* 0x000000000b527210 */ /* 0x001fc80007fde0ff */
[----:B------:R-:W-:Y:S01]  /*6720*/  LEA.HI.X.SX32 R84, R11, R2, 0x1, P6 ;  /* 0x000000020b547211 */ /* 0x000fe200030f0eff */
[----:B------:R-:W-:-:S04]  /*6730*/  @!P0 IMAD.MOV.U32 R8, RZ, RZ, R82 ;  /* 0x000000ffff088224 */ /* 0x000fc800078e0052 */
[----:B------:R-:W-:-:S05]  /*6740*/  @!P0 IMAD.MOV.U32 R9, RZ, RZ, R84 ;  /* 0x000000ffff098224 */ /* 0x000fca00078e0054 */
[----:B------:R0:W4:Y:S01]  /*6750*/  @!P0 LDG.E.U8 R12, desc[UR18][R8.64] ;  /* 0x00000012080c8981 */ /* 0x000122000c1e1100 */
[----:B------:R-:W-:-:S03]  /*6760*/  IMAD R10, R4, 0x54, RZ ;  /* 0x00000054040a7824 */ /* 0x000fc600078e02ff */
[----:B------:R-:W-:Y:S04]  /*6770*/  STL [R1+0x550], R82 ;  /* 0x0005505201007387 */ /* 0x000fe80000100800 */
[----:B------:R-:W-:Y:S01]  /*6780*/  STL [R1+0x54c], R84 ;  /* 0x00054c5401007387 */ /* 0x000fe20000100800 */
[----:B------:R-:W-:-:S05]  /*6790*/  VIADD R11, R14, 0xffffff8b ;  /* 0xffffff8b0e0b7836 */ /* 0x000fca0000000000 */
[----:B------:R-:W-:Y:S01]  /*67a0*/  ISETP.GE.U32.AND P0, PT, R11, 0x7fffff0c, PT ;  /* 0x7fffff0c0b00780c */ /* 0x000fe20003f06070 */
[----:B------:R-:W-:Y:S01]  /*67b0*/  IMAD R11, R4, 0x5c, RZ ;  /* 0x0000005c040b7824 */ /* 0x000fe200078e02ff */
[----:B--2---:R1:W-:Y:S02]  /*67c0*/  STL [R1+0x84], R73 ;  /* 0x0000844901007387 */ /* 0x0043e40000100800 */
[----:B-1----:R-:W-:-:S04]  /*67d0*/  IADD3 R73, P6, PT, R10, R0, RZ ;  /* 0x000000000a497210 */ /* 0x002fc80007fde0ff */
[----:B------:R-:W-:Y:S01]  /*67e0*/  LEA.HI.X.SX32 R84, R10, R2, 0x1, P6 ;  /* 0x000000020a547211 */ /* 0x000fe200030f0eff */
[----:B0-----:R-:W-:-:S04]  /*67f0*/  @!P2 IMAD.MOV.U32 R8, RZ, RZ, R73 ;  /* 0x000000ffff08a224 */ /* 0x001fc800078e0049 */
[----:B------:R-:W-:-:S05]  /*6800*/  @!P2 IMAD.MOV.U32 R9, RZ, RZ, R84 ;  /* 0x000000ffff09a224 */ /* 0x000fca00078e0054 */
[----:B------:R0:W2:Y:S01]  /*6810*/  @!P2 LDG.E.U8 R72, desc[UR18][R8.64] ;  /* 0x000000120848a981 */ /* 0x0000a2000c1e1100 */
[----:B------:R-:W-:-:S03]  /*6820*/  IADD3 R82, P6, PT, R11, R0, RZ ;  /* 0x000000000b527210 */ /* 0x000fc60007fde0ff */
[----:B------:R-:W-:Y:S02]  /*6830*/  STL [R1+0x588], R73 ;  /* 0x0005884901007387 */ /* 0x000fe40000100800 */
[----:B0-----:R-:W-:Y:S02]  /*6840*/  @!P5 IMAD.MOV.U32 R8, RZ, RZ, R82 ;  /* 0x000000ffff08d224 */ /* 0x001fe400078e0052 */
[----:B----4-:R-:W-:Y:S04]  /*6850*/  STL [R1+0x80], R12 ;  /* 0x0000800c01007387 */ /* 0x010fe80000100800 */
[----:B------:R0:W-:Y:S02]  /*6860*/  STL [R1+0x584], R84 ;  /* 0x0005845401007387 */ /* 0x0001e40000100800 */
[----:B0-----:R-:W-:-:S05]  /*6870*/  LEA.HI.X.SX32 R84, R11, R2, 0x1, P6 ;  /* 0x000000020b547211 */ /* 0x001fca00030f0eff */
[----:B------:R-:W-:-:S05]  /*6880*/  @!P5 IMAD.MOV.U32 R9, RZ, RZ, R84 ;  /* 0x000000ffff09d224 */ /* 0x000fca00078e0054 */
[----:B------:R0:W4:Y:S01]  /*6890*/  @!P5 LDG.E.U8 R23, desc[UR18][R8.64] ;  /* 0x000000120817d981 */ /* 0x000122000c1e1100 */
[----:B------:R-:W-:-:S03]  /*68a0*/  IMAD R10, R4, 0x64, RZ ;  /* 0x00000064040a7824 */ /* 0x000fc600078e02ff */
[----:B------:R-:W-:Y:S01]  /*68b0*/  STL [R1+0x5c0], R82 ;  /* 0x0005c05201007387 */ /* 0x000fe20000100800 */
[----:B------:R-:W-:Y:S02]  /*68c0*/  IMAD R11, R4, 0x6c, RZ ;  /* 0x0000006c040b7824 */ /* 0x000fe400078e02ff */
[----:B------:R-:W-:-:S05]  /*68d0*/  VIADD R12, R14, 0xffffff83 ;  /* 0xffffff830e0c7836 */ /* 0x000fca0000000000 */
[----:B------:R-:W-:Y:S01]  /*68e0*/  ISETP.GE.U32.AND P2, PT, R12, 0x7fffff04, PT ;  /* 0x7fffff040c00780c */ /* 0x000fe20003f46070 */
[----:B------:R-:W-:-:S05]  /*68f0*/  VIADD R12, R14, 0xfffffffa ;  /* 0xfffffffa0e0c7836 */ /* 0x000fca0000000000 */
[----:B------:R-:W-:Y:S02]  /*6900*/  ISETP.GE.U32.AND P5, PT, R12, 0x7fffff7b, PT ;  /* 0x7fffff7b0c00780c */ /* 0x000fe40003fa6070 */
[----:B------:R-:W-:Y:S01]  /*6910*/  PRMT R12, RZ, 0x7610, R12 ;  /* 0x00007610ff0c7816 */ /* 0x000fe2000000000c */
[----:B--2---:R1:W-:Y:S02]  /*6920*/  STL [R1+0x7c], R72 ;  /* 0x00007c4801007387 */ /* 0x0043e40000100800 */
[----:B-1----:R-:W-:-:S04]  /*6930*/  IADD3 R72, P6, PT, R10, R0, RZ ;  /* 0x000000000a487210 */ /* 0x002fc80007fde0ff */
[----:B------:R-:W-:Y:S01]  /*6940*/  LEA.HI.X.SX32 R73, R10, R2, 0x1, P6 ;  /* 0x000000020a497211 */ /* 0x000fe200030f0eff */
[----:B0-----:R-:W-:-:S04]  /*6950*/  @!P1 IMAD.MOV.U32 R8, RZ, RZ, R72 ;  /* 0x000000ffff089224 */ /* 0x001fc800078e0048 */
[----:B------:R-:W-:-:S05]  /*6960*/  @!P1 IMAD.MOV.U32 R9, RZ, RZ, R73 ;  /* 0x000000ffff099224 */ /* 0x000fca00078e0049 */
[----:B------:R0:W2:Y:S04]  /*6970*/  @!P1 LDG.E.U8 R22, desc[UR18][R8.64] ;  /* 0x0000001208169981 */ /* 0x0000a8000c1e1100 */
[----:B------:R-:W-:Y:S04]  /*6980*/  STL [R1+0x5bc], R84 ;  /* 0x0005bc5401007387 */ /* 0x000fe80000100800 */
[----:B------:R-:W-:Y:S04]  /*6990*/  STL [R1+0x5f8], R72 ;  /* 0x0005f84801007387 */ /* 0x000fe80000100800 */
[----:B------:R-:W-:Y:S01]  /*69a0*/  STL [R1+0x5f4], R73 ;  /* 0x0005f44901007387 */ /* 0x000fe20000100800 */
[----:B0-----:R-:W-:-:S03]  /*69b0*/  VIADD R8, R14, 0xfffffff2 ;  /* 0xfffffff20e087836 */ /* 0x001fc60000000000 */
[----:B----4-:R0:W-:Y:S02]  /*69c0*/  STL [R1+0x70], R23 ;  /* 0x0000701701007387 */ /* 0x0101e40000100800 */
[----:B------:R-:W-:Y:S02]  /*69d0*/  ISETP.GE.U32.AND P1, PT, R8, 0x7fffff73, PT ;  /* 0x7fffff730800780c */ /* 0x000fe40003f26070 */
        /* <DEDUP_REMOVED lines=50> */
[----:B------:R-:W-:Y:S02]  /*6d00*/  IMAD R10, R4, 0x15, RZ ;  /* 0x00000015040a7824 */ /* 0x000fe400078e02ff */
[----:B------:R-:W-:Y:S01]  /*6d10*/  VIADD R11, R14, 0xffffffca ;  /* 0xffffffca0e0b7836 */ /* 0x000fe20000000000 */
[----:B------:R-:W-:Y:S04]  /*6d20*/  STL [R1+0xd0], R20 ;  /* 0x0000d01401007387 */ /* 0x000fe80000100800 */
[----:B------:R-:W-:Y:S01]  /*6d30*/  STL [R1+0xcc], R21 ;  /* 0x0000cc1501007387 */ /* 0x000fe20000100800 */
[----:B------:R-:W-:Y:S01]  /*6d40*/  ISETP.GE.U32.AND P1, PT, R11, 0x7fffff4b, PT ;  /* 0x7fffff4b0b00780c */ /* 0x000fe20003f26070 */
[----:B------:R-:W-:Y:S01]  /*6d50*/  IMAD R11, R4, 0x1d, RZ ;  /* 0x0000001d040b7824 */ /* 0x000fe200078e02ff */
[----:B------:R-:W-:Y:S01]  /*6d60*/  PRMT R5, RZ, 0x7610, R5 ;  /* 0x00007610ff057816 */ /* 0x000fe20000000005 */
[----:B--2---:R1:W-:Y:S02]  /*6d70*/  STL [R1+0x54], R19 ;  /* 0x0000541301007387 */ /* 0x0043e40000100800 */
[----:B-1----:R-:W-:-:S04]  /*6d80*/  IADD3 R19, P6, PT, R10, R0, RZ ;  /* 0x000000000a137210 */ /* 0x002fc80007fde0ff */
[----:B------:R-:W-:Y:S02]  /*6d90*/  LEA.HI.X.SX32 R20, R10, R2, 0x1, P6 ;  /* 0x000000020a147211 */ /* 0x000fe400030f0eff */
[C---:B------:R-:W-:Y:S01]  /*6da0*/  IADD3 R21, P6, PT, R11.reuse, R0, RZ ;  /* 0x000000000b157210 */ /* 0x040fe20007fde0ff */
[----:B0-----:R-:W-:Y:S02]  /*6db0*/  @!P4 IMAD.MOV.U32 R8, RZ, RZ, R19 ;  /* 0x000000ffff08c224 */ /* 0x001fe400078e0013 */
[----:B------:R-:W-:Y:S01]  /*6dc0*/  @!P4 IMAD.MOV.U32 R9, RZ, RZ, R20 ;  /* 0x000000ffff09c224 */ /* 0x000fe200078e0014 */
[----:B------:R-:W-:-:S04]  /*6dd0*/  LEA.HI.X.SX32 R22, R11, R2, 0x1, P6 ;  /* 0x000000020b167211 */ /* 0x000fc800030f0eff */
[----:B------:R0:W2:Y:S01]  /*6de0*/  @!P4 LDG.E.U8 R5, desc[UR18][R8.64] ;  /* 0x000000120805c981 */ /* 0x0000a2000c1e1100 */
[----:B------:R-:W-:Y:S02]  /*6df0*/  IMAD R10, R4, 0x25, RZ ;  /* 0x00000025040a7824 */ /* 0x000fe400078e02ff */
[----:B0-----:R-:W-:Y:S02]  /*6e00*/  @!P0 IMAD.MOV.U32 R8, RZ, RZ, R21 ;  /* 0x000000ffff088224 */ /* 0x001fe400078e0015 */
[----:B------:R-:W-:-:S05]  /*6e10*/  @!P0 IMAD.MOV.U32 R9, RZ, RZ, R22 ;  /* 0x000000ffff098224 */ /* 0x000fca00078e0016 */
[----:B------:R0:W3:Y:S04]  /*6e20*/  @!P0 LDG.E.U8 R18, desc[UR18][R8.64] ;  /* 0x0000001208128981 */ /* 0x0000e8000c1e1100 */
[----:B------:R1:W-:Y:S04]  /*6e30*/  STL [R1+0x140], R19 ;  /* 0x0001401301007387 */ /* 0x0003e80000100800 */
[----:B----4-:R-:W-:Y:S01]  /*6e40*/  STL [R1+0x4c], R12 ;  /* 0x00004c0c01007387 */ /* 0x010fe20000100800 */
[----:B-1----:R-:W-:-:S03]  /*6e50*/  IADD3 R19, P6, PT, R10, R0, RZ ;  /* 0x000000000a137210 */ /* 0x002fc60007fde0ff */
[----:B------:R1:W-:Y:S02]  /*6e60*/  STL [R1+0x13c], R20 ;  /* 0x00013c1401007387 */ /* 0x0003e40000100800 */
[----:B0-----:R-:W-:Y:S01]  /*6e70*/  @!P2 IMAD.MOV.U32 R8, RZ, RZ, R19 ;  /* 0x000000ffff08a224 */ /* 0x001fe200078e0013 */
[----:B-1----:R-:W-:-:S05]  /*6e80*/  LEA.HI.X.SX32 R20, R10, R2, 0x1, P6 ;  /* 0x000000020a147211 */ /* 0x002fca00030f0eff */
[----:B------:R-:W-:-:S05]  /*6e90*/  @!P2 IMAD.MOV.U32 R9, RZ, RZ, R20 ;  /* 0x000000ffff09a224 */ /* 0x000fca00078e0014 */
[----:B------:R0:W4:Y:S01]  /*6ea0*/  @!P2 LDG.E.U8 R17, desc[UR18][R8.64] ;  /* 0x000000120811a981 */ /* 0x000122000c1e1100 */
[----:B------:R-:W-:Y:S02]  /*6eb0*/  IMAD R11, R4, 0x2d, RZ ;  /* 0x0000002d040b7824 */ /* 0x000fe400078e02ff */
[----:B------:R-:W-:-:S05]  /*6ec0*/  VIADD R12, R14, 0xffffffc2 ;  /* 0xffffffc20e0c7836 */ /* 0x000fca0000000000 */
[----:B------:R-:W-:Y:S01]  /*6ed0*/  ISETP.GE.U32.AND P4, PT, R12, 0x7fffff43, PT ;  /* 0x7fffff430c00780c */ /* 0x000fe20003f86070 */
[C---:B------:R-:W-:Y:S02]  /*6ee0*/  VIADD R12, R14.reuse, 0xffffffba ;  /* 0xffffffba0e0c7836 */ /* 0x040fe40000000000 */
[----:B0-----:R-:W-:-:S03]  /*6ef0*/  VIADD R8, R14, 0xffffffb2 ;  /* 0xffffffb20e087836 */ /* 0x001fc60000000000 */
[----:B------:R-:W-:Y:S02]  /*6f00*/  ISETP.GE.U32.AND P0, PT, R12, 0x7fffff3b, PT ;  /* 0x7fffff3b0c00780c */ /* 0x000fe40003f06070 */
[----:B------:R-:W-:Y:S02]  /*6f10*/  PRMT R12, RZ, 0x7610, R12 ;  /* 0x00007610ff0c7816 */ /* 0x000fe4000000000c */
[----:B------:R-:W-:Y:S01]  /*6f20*/  ISETP.GE.U32.AND P2, PT, R8, 0x7fffff33, PT ;  /* 0x7fffff330800780c */ /* 0x000fe20003f46070 */
[----:B------:R-:W-:Y:S01]  /*6f30*/  IMAD R10, R4, 0x35, RZ ;  /* 0x00000035040a7824 */ /* 0x000fe200078e02ff */
[----:B--2---:R-:W-:Y:S04]  /*6f40*/  STL [R1+0x88c], R5 ;  /* 0x00088c0501007387 */ /* 0x004fe80000100800 */
[----:B------:R-:W-:Y:S04]  /*6f50*/  STL [R1+0x400], R21 ;  /* 0x0004001501007387 */ /* 0x000fe80000100800 */
[----:B------:R-:W-:Y:S04]  /*6f60*/  STL [R1+0x3fc], R22 ;  /* 0x0003fc1601007387 */ /* 0x000fe80000100800 */
[----:B------:R-:W-:Y:S04]  /*6f70*/  STL [R1+0x438], R19 ;  /* 0x0004381301007387 */ /* 0x000fe80000100800 */
[----:B------:R-:W-:Y:S04]  /*6f80*/  STL [R1+0x434], R20 ;  /* 0x0004341401007387 */ /* 0x000fe80000100800 */
[----:B---3--:R0:W-:Y:S02]  /*6f90*/  STL [R1+0x40], R18 ;  /* 0x0000401201007387 */ /* 0x0081e40000100800 */
[----:B0-----:R-:W-:-:S04]  /*6fa0*/  IADD3 R18, P6, PT, R11, R0, RZ ;  /* 0x000000000b127210 */ /* 0x001fc80007fde0ff */
[----:B------:R-:W-:Y:S01]  /*6fb0*/  LEA.HI.X.SX32 R19, R11, R2, 0x1, P6 ;  /* 0x000000020b137211 */ /* 0x000fe200030f0eff */
[----:B------:R-:W-:-:S04]  /*6fc0*/  @!P5 IMAD.MOV.U32 R8, RZ, RZ, R18 ;  /* 0x000000ffff08d224 */ /* 0x000fc800078e0012 */
[----:B------:R-:W-:Y:S01]  /*6fd0*/  @!P5 IMAD.MOV.U32 R9, RZ, RZ, R19 ;  /* 0x000000ffff09d224 */ /* 0x000fe200078e0013 */
[----:B------:R-:W-:Y:S04]  /*6fe0*/  STL [R1+0x470], R18 ;  /* 0x0004701201007387 */ /* 0x000fe80000100800 */
[----:B------:R0:W2:Y:S04]  /*6ff0*/  @!P5 LDG.E.U8 R12, desc[UR18][R8.64] ;  /* 0x00000012080cd981 */ /* 0x0000a8000c1e1100 */
[----:B------:R-:W-:Y:S04]  /*7000*/  STL [R1+0x46c], R19 ;  /* 0x00046c1301007387 */ /* 0x000fe80000100800 */
[----:B----4-:R1:W-:Y:S02]  /*7010*/  STL [R1+0x34], R17 ;  /* 0x0000341101007387 */ /* 0x0103e40000100800 */
[----:B-1----:R-:W-:-:S04]  /*7020*/  IADD3 R17, P6, PT, R10, R0, RZ ;  /* 0x000000000a117210 */ /* 0x002fc80007fde0ff */
[----:B------:R-:W-:Y:S01]  /*7030*/  LEA.HI.X.SX32 R19, R10, R2, 0x1, P6 ;  /* 0x000000020a137211 */ /* 0x000fe200030f0eff */
[----:B0-----:R-:W-:-:S04]  /*7040*/  @!P1 IMAD.MOV.U32 R8, RZ, RZ, R17 ;  /* 0x000000ffff089224 */ /* 0x001fc800078e0011 */
[----:B------:R-:W-:-:S05]  /*7050*/  @!P1 IMAD.MOV.U32 R9, RZ, RZ, R19 ;  /* 0x000000ffff099224 */ /* 0x000fca00078e0013 */
[----:B------:R0:W3:Y:S01]  /*7060*/  @!P1 LDG.E.U8 R16, desc[UR18][R8.64] ;  /* 0x0000001208109981 */ /* 0x0000e2000c1e1100 */
[----:B------:R-:W-:-:S05]  /*7070*/  VIADD R11, R14, 0xffffffaa ;  /* 0xffffffaa0e0b7836 */ /* 0x000fca0000000000 */
[----:B------:R-:W-:Y:S01]  /*7080*/  ISETP.GE.U32.AND P5, PT, R11, 0x7fffff2b, PT ;  /* 0x7fffff2b0b00780c */ /* 0x000fe20003fa6070 */
[----:B------:R-:W-:Y:S01]  /*7090*/  IMAD R11, R4, 0x3d, RZ ;  /* 0x0000003d040b7824 */ /* 0x000fe200078e02ff */
[----:B------:R-:W-:Y:S04]  /*70a0*/  STL [R1+0x4b0], R17 ;  /* 0x0004b01101007387 */ /* 0x000fe80000100800 */
[----:B------:R-:W-:-:S05]  /*70b0*/  IADD3 R18, P6, PT, R11, R0, RZ ;  /* 0x000000000b127210 */ /* 0x000fca0007fde0ff */
[----:B0-----:R-:W-:Y:S02]  /*70c0*/  @!P4 IMAD.MOV.U32 R8, RZ, RZ, R18 ;  /* 0x000000ffff08c224 */ /* 0x001fe400078e0012 */
[----:B------:R-:W-:Y:S01]  /*70d0*/  IMAD R10, R4, 0x45, RZ ;  /* 0x00000045040a7824 */ /* 0x000fe200078e02ff */
[----:B--2---:R-:W-:Y:S04]  /*70e0*/  STL [R1+0x2c], R12 ;  /* 0x00002c0c01007387 */ /* 0x004fe80000100800 */
[----:B------:R0:W-:Y:S02]  /*70f0*/  STL [R1+0x4ac], R19 ;  /* 0x0004ac1301007387 */ /* 0x0001e40000100800 */
[----:B0-----:R-:W-:-:S05]  /*7100*/  LEA.HI.X.SX32 R19, R11, R2, 0x1, P6 ;  /* 0x000000020b137211 */ /* 0x001fca00030f0eff */
[----:B------:R-:W-:-:S05]  /*7110*/  @!P4 IMAD.MOV.U32 R9, RZ, RZ, R19 ;  /* 0x000000ffff09c224 */ /* 0x000fca00078e0013 */
[----:B------:R0:W2:Y:S04]  /*7120*/  @!P4 LDG.E.U8 R15, desc[UR18][R8.64] ;  /* 0x00000012080fc981 */ /* 0x0000a8000c1e1100 */
[----:B------:R-:W-:Y:S04]  /*7130*/  STL [R1+0x4e8], R18 ;  /* 0x0004e81201007387 */ /* 0x000fe80000100800 */
[----:B---3--:R1:W-:Y:S02]  /*7140*/  STL [R1+0x28], R16 ;  /* 0x0000281001007387 */ /* 0x0083e40000100800 */
[----:B-1----:R-:W-:-:S04]  /*7150*/  IADD3 R16, P6, PT, R10, R0, RZ ;  /* 0x000000000a107210 */ /* 0x002fc80007fde0ff */
[----:B------:R-:W-:Y:S01]  /*7160*/  LEA.HI.X.SX32 R17, R10, R2, 0x1, P6 ;  /* 0x000000020a117211 */ /* 0x000fe200030f0eff */
[----:B0-----:R-:W-:-:S04]  /*7170*/  @!P0 IMAD.MOV.U32 R8, RZ, RZ, R16 ;  /* 0x000000ffff088224 */ /* 0x001fc800078e0010 */
[----:B------:R-:W-:-:S05]  /*7180*/  @!P0 IMAD.MOV.U32 R9, RZ, RZ, R17 ;  /* 0x000000ffff098224 */ /* 0x000fca00078e0011 */
[----:B------:R0:W3:Y:S01]  /*7190*/  @!P0 LDG.E.U8 R13, desc[UR18][R8.64] ;  /* 0x00000012080d8981 */ /* 0x0000e2000c1e1100 */
[----:B------:R-:W-:Y:S02]  /*71a0*/  IMAD R11, R4, 0x4d, RZ ;  /* 0x0000004d040b7824 */ /* 0x000fe400078e02ff */
[----:B------:R-:W-:Y:S01]  /*71b0*/  VIADD R12, R14, 0xffffffa2 ;  /* 0xffffffa20e0c7836 */ /* 0x000fe20000000000 */
[----:B------:R-:W-:Y:S04]  /*71c0*/  STL [R1+0x4e4], R19 ;  /* 0x0004e41301007387 */ /* 0x000fe80000100800 */
[----:B------:R-:W-:Y:S01]  /*71d0*/  STL [R1+0x520], R16 ;  /* 0x0005201001007387 */ /* 0x000fe20000100800 */
[----:B------:R-:W-:-:S03]  /*71e0*/  ISETP.GE.U32.AND P1, PT, R12, 0x7fffff23, PT ;  /* 0x7fffff230c00780c */ /* 0x000fc60003f26070 */
[----:B------:R-:W-:Y:S01]  /*71f0*/  STL [R1+0x51c], R17 ;  /* 0x00051c1101007387 */ /* 0x000fe20000100800 */
[C---:B------:R-:W-:Y:S02]  /*7200*/  VIADD R12, R14.reuse, 0xffffff9a ;  /* 0xffffff9a0e0c7836 */ /* 0x040fe40000000000 */
[----:B0-----:R-:W-:-:S03]  /*7210*/  VIADD R8, R14, 0xffffff92 ;  /* 0xffffff920e087836 */ /* 0x001fc60000000000 */
[----:B------:R-:W-:Y:S02]  /*7220*/  ISETP.GE.U32.AND P4, PT, R12, 0x7fffff1b, PT ;  /* 0x7fffff1b0c00780c */ /* 0x000fe40003f86070 */
[----:B------:R-:W-:Y:S02]  /*7230*/  PRMT R12, RZ, 0x7610, R12 ;  /* 0x00007610ff0c7816 */ /* 0x000fe4000000000c */
[----:B------:R-:W-:Y:S01]  /*7240*/  ISETP.GE.U32.AND P0, PT, R8, 0x7fffff13, PT ;  /* 0x7fffff130800780c */ /* 0x000fe20003f06070 */
[----:B------:R-:W-:Y:S01]  /*7250*/  IMAD R10, R4, 0x55, RZ ;  /* 0x00000055040a7824 */ /* 0x000fe200078e02ff */
[----:B------:R-:W-:Y:S01]  /*7260*/  PRMT R5, RZ, 0x7610, R5 ;  /* 0x00007610ff057816 */ /* 0x000fe20000000005 */
[----:B--2---:R0:W-:Y:S02]  /*7270*/  STL [R1+0x20], R15 ;  /* 0x0000200f01007387 */ /* 0x0041e40000100800 */
[----:B0-----:R-:W-:-:S04]  /*7280*/  IADD3 R15, P6, PT, R11, R0, RZ ;  /* 0x000000000b0f7210 */ /* 0x001fc80007fde0ff */
[----:B------:R-:W-:Y:S01]  /*7290*/  LEA.HI.X.SX32 R16, R11, R2, 0x1, P6 ;  /* 0x000000020b107211 */ /* 0x000fe200030f0eff */
[----:B------:R-:W-:-:S04]  /*72a0*/  @!P2 IMAD.MOV.U32 R8, RZ, RZ, R15 ;  /* 0x000000ffff08a224 */ /* 0x000fc800078e000f */
[----:B------:R-:W-:-:S05]  /*72b0*/  @!P2 IMAD.MOV.U32 R9, RZ, RZ, R16 ;  /* 0x000000ffff09a224 */ /* 0x000fca00078e0010 */
[----:B------:R0:W2:Y:S04]  /*72c0*/  @!P2 LDG.E.U8 R12, desc[UR18][R8.64] ;  /* 0x00000012080ca981 */ /* 0x0000a8000c1e1100 */
[----:B------:R-:W-:Y:S04]  /*72d0*/  STL [R1+0x558], R15 ;  /* 0x0005580f01007387 */ /* 0x000fe80000100800 */
[----:B------:R-:W-:Y:S04]  /*72e0*/  STL [R1+0x554], R16 ;  /* 0x0005541001007387 */ /* 0x000fe80000100800 */
[----:B---3--:R1:W-:Y:S02]  /*72f0*/  STL [R1+0x18], R13 ;  /* 0x0000180d01007387 */ /* 0x0083e40000100800 */
        /* <DEDUP_REMOVED lines=9> */
[----:B------:R-:W-:Y:S02]  /*7390*/  IADD3 R15, P6, PT, R11, R0, RZ ;  /* 0x000000000b0f7210 */ /* 0x000fe40007fde0ff */
[----:B------:R-:W-:-:S03]  /*73a0*/  PRMT R3, RZ, 0x7610, R3 ;  /* 0x00007610ff037816 */ /* 0x000fc60000000003 */
        /* <DEDUP_REMOVED lines=14> */
[----:B------:R-:W-:Y:S02]  /*7490*/  VIADD R12, R14, 0xffffff82 ;  /* 0xffffff820e0c7836 */ /* 0x000fe40000000000 */
[----:B------:R-:W-:Y:S01]  /*74a0*/  IMAD R11, R4, 0x6d, RZ ;  /* 0x0000006d040b7824 */ /* 0x000fe200078e02ff */
[----:B------:R-:W-:Y:S02]  /*74b0*/  STL [R1+0x5c4], R16 ;  /* 0x0005c41001007387 */ /* 0x000fe40000100800 */
[----:B------:R-:W-:Y:S01]  /*74c0*/  ISETP.GE.U32.AND P5, PT, R12, 0x7fffff03, PT ;  /* 0x7fffff030c00780c */ /* 0x000fe20003fa6070 */
[----:B------:R-:W-:Y:S01]  /*74d0*/  VIADD R12, R14, 0xfffffff9 ;  /* 0xfffffff90e0c7836 */ /* 0x000fe20000000000 */
[----:B------:R-:W-:Y:S04]  /*74e0*/  STL [R1+0x600], R5 ;  /* 0x0006000501007387 */ /* 0x000fe80000100800 */
[----:B------:R-:W-:Y:S01]  /*74f0*/  STL [R1+0x5fc], R13 ;  /* 0x0005fc0d01007387 */ /* 0x000fe20000100800 */
[----:B------:R-:W-:Y:S01]  /*7500*/  ISETP.GE.U32.AND P1, PT, R12, 0x7fffff7a, PT ;  /* 0x7fffff7a0c00780c */ /* 0x000fe20003f26070 */
[----:B0-----:R-:W-:-:S02]  /*7510*/  VIADD R8, R14, 0xfffffff1 ;  /* 0xfffffff10e087836 */ /* 0x001fc40000000000 */
[----:B------:R-:W-:-:S03]  /*7520*/  IMAD R10, R4, 0x75, RZ ;  /* 0x00000075040a7824 */ /* 0x000fc600078e02ff */
[----:B------:R-:W-:Y:S02]  /*7530*/  ISETP.GE.U32.AND P4, PT, R8, 0x7fffff72, PT ;  /* 0x7fffff720800780c */ /* 0x000fe40003f86070 */
[----:B------:R-:W-:Y:S02]  /*7540*/  PRMT R91, RZ, 0x7610, R91 ;  /* 0x00007610ff5b7816 */ /* 0x000fe4000000005b */
[----:B------:R-:W-:Y:S01]  /*7550*/  PRMT R89, RZ, 0x7610, R89 ;  /* 0x00007610ff597816 */ /* 0x000fe20000000059 */
[----:B--2---:R0:W-:Y:S02]  /*7560*/  STL [R1+0x4], R3 ;  /* 0x0000040301007387 */ /* 0x0041e40000100800 */
[----:B0-----:R-:W-:-:S04]  /*7570*/  IADD3 R3, P6, PT, R11, R0, RZ ;  /* 0x000000000b037210 */ /* 0x001fc80007fde0ff */
[----:B------:R-:W-:Y:S01]  /*7580*/  LEA.HI.X.SX32 R12, R11, R2, 0x1, P6 ;  /* 0x000000020b0c7211 */ /* 0x000fe200030f0eff */
[----:B------:R-:W-:Y:S01]  /*7590*/  @!P0 IMAD.MOV.U32 R8, RZ, RZ, R3 ;  /* 0x000000ffff088224 */ /* 0x000fe200078e0003 */
[----:B------:R-:W-:-:S03]  /*75a0*/  IADD3 R5, P6, PT, R10, R0, RZ ;  /* 0x000000000a057210 */ /* 0x000fc60007fde0ff */
[----:B------:R-:W-:Y:S01]  /*75b0*/  @!P0 IMAD.MOV.U32 R9, RZ, RZ, R12 ;  /* 0x000000ffff098224 */ /* 0x000fe200078e000c */
[----:B------:R-:W-:Y:S01]  /*75c0*/  LEA.HI.X.SX32 R13, R10, R2, 0x1, P6 ;  /* 0x000000020a0d7211 */ /* 0x000fe200030f0eff */
[----:B------:R-:W-:-:S03]  /*75d0*/  VIADD R11, R14, 0xffffffe9 ;  /* 0xffffffe90e0b7836 */ /* 0x000fc60000000000 */
[----:B------:R0:W2:Y:S02]  /*75e0*/  @!P0 LDG.E.U8 R92, desc[UR18][R8.64] ;  /* 0x00000012085c8981 */ /* 0x0000a4000c1e1100 */
[----:B------:R-:W-:Y:S01]  /*75f0*/  ISETP.GE.U32.AND P0, PT, R11, 0x7fffff6a, PT ;  /* 0x7fffff6a0b00780c */ /* 0x000fe20003f06070 */
[----:B------:R-:W-:Y:S02]  /*7600*/  IMAD R11, R4, 0x7d, RZ ;  /* 0x0000007d040b7824 */ /* 0x000fe400078e02ff */
[----:B0-----:R-:W-:Y:S02]  /*7610*/  @!P2 IMAD.MOV.U32 R8, RZ, RZ, R5 ;  /* 0x000000ffff08a224 */ /* 0x001fe400078e0005 */
[----:B------:R-:W-:Y:S01]  /*7620*/  @!P2 IMAD.MOV.U32 R9, RZ, RZ, R13 ;  /* 0x000000ffff09a224 */ /* 0x000fe200078e000d */
[----:B---3--:R-:W-:Y:S04]  /*7630*/  STL [R1+0x890], R93 ;  /* 0x0008905d01007387 */ /* 0x008fe80000100800 */
[----:B------:R0:W3:Y:S04]  /*7640*/  @!P2 LDG.E.U8 R91, desc[UR18][R8.64] ;  /* 0x00000012085ba981 */ /* 0x0000e8000c1e1100 */
[----:B------:R1:W-:Y:S02]  /*7650*/  STL [R1+0x630], R3 ;  /* 0x0006300301007387 */ /* 0x0003e40000100800 */
[----:B-1----:R-:W-:-:S04]  /*7660*/  IADD3 R3, P6, PT, R11, R0, RZ ;  /* 0x000000000b037210 */ /* 0x002fc80007fde0ff */
[----:B------:R-:W-:Y:S01]  /*7670*/  LEA.HI.X.SX32 R15, R11, R2, 0x1, P6 ;  /* 0x000000020b0f7211 */ /* 0x000fe200030f0eff */
[----:B0-----:R-:W-:-:S04]  /*7680*/  @!P5 IMAD.MOV.U32 R8, RZ, RZ, R3 ;  /* 0x000000ffff08d224 */ /* 0x001fc800078e0003 */
[----:B------:R-:W-:-:S05]  /*7690*/  @!P5 IMAD.MOV.U32 R9, RZ, RZ, R15 ;  /* 0x000000ffff09d224 */ /* 0x000fca00078e000f */
[----:B------:R0:W4:Y:S01]  /*76a0*/  @!P5 LDG.E.U8 R89, desc[UR18][R8.64] ;  /* 0x000000120859d981 */ /* 0x000122000c1e1100 */
[----:B------:R-:W-:-:S03]  /*76b0*/  IMAD R10, R4, 0x6, RZ ;  /* 0x00000006040a7824 */ /* 0x000fc600078e02ff */
[----:B------:R1:W-:Y:S01]  /*76c0*/  STL [R1+0x62c], R12 ;  /* 0x00062c0c01007387 */ /* 0x0003e20000100800 */
[----:B------:R-:W-:Y:S01]  /*76d0*/  IMAD R11, R4, 0xe, RZ ;  /* 0x0000000e040b7824 */ /* 0x000fe200078e02ff */
[----:B------:R-:W-:Y:S01]  /*76e0*/  PRMT R90, RZ, 0x7610, R90 ;  /* 0x00007610ff5a7816 */ /* 0x000fe2000000005a */
[----:B-1----:R-:W-:-:S05]  /*76f0*/  VIADD R12, R14, 0xffffffe1 ;  /* 0xffffffe10e0c7836 */ /* 0x002fca0000000000 */
[----:B------:R-:W-:Y:S01]  /*7700*/  ISETP.GE.U32.AND P2, PT, R12, 0x7fffff62, PT ;  /* 0x7fffff620c00780c */ /* 0x000fe20003f46070 */
[----:B------:R-:W-:-:S05]  /*7710*/  VIADD R12, R14, 0xffffffd9 ;  /* 0xffffffd90e0c7836 */ /* 0x000fca0000000000 */
[----:B------:R-:W-:Y:S02]  /*7720*/  ISETP.GE.U32.AND P5, PT, R12, 0x7fffff5a, PT ;  /* 0x7fffff5a0c00780c */ /* 0x000fe40003fa6070 */
[----:B------:R-:W-:Y:S02]  /*7730*/  PRMT R88, RZ, 0x7610, R88 ;  /* 0x00007610ff587816 */ /* 0x000fe40000000058 */
[----:B------:R-:W-:Y:S01]  /*7740*/  PRMT R87, RZ, 0x7610, R87 ;  /* 0x00007610ff577816 */ /* 0x000fe20000000057 */
[----:B--2---:R-:W-:Y:S04]  /*7750*/  STL [R1+0x894], R92 ;  /* 0x0008945c01007387 */ /* 0x004fe80000100800 */
[----:B------:R1:W-:Y:S04]  /*7760*/  STL [R1+0x660], R5 ;  /* 0x0006600501007387 */ /* 0x0003e80000100800 */
[----:B------:R2:W-:Y:S01]  /*7770*/  STL [R1+0x65c], R13 ;  /* 0x00065c0d01007387 */ /* 0x0005e20000100800 */
[----:B-1----:R-:W-:-:S04]  /*7780*/  IADD3 R5, P6, PT, R10, R0, RZ ;  /* 0x000000000a057210 */ /* 0x002fc80007fde0ff */
[----:B--2---:R-:W-:Y:S01]  /*7790*/  LEA.HI.X.SX32 R13, R10, R2, 0x1, P6 ;  /* 0x000000020a0d7211 */ /* 0x004fe200030f0eff */
[----:B0-----:R-:W-:Y:S01]  /*77a0*/  @!P1 IMAD.MOV.U32 R8, RZ, RZ, R5 ;  /* 0x000000ffff089224 */ /* 0x001fe200078e0005 */
[----:B---3--:R-:W-:Y:S03]  /*77b0*/  STL [R1+0x898], R91 ;  /* 0x0008985b01007387 */ /* 0x008fe60000100800 */
[----:B------:R-:W-:Y:S01]  /*77c0*/  @!P1 IMAD.MOV.U32 R9, RZ, RZ, R13 ;  /* 0x000000ffff099224 */ /* 0x000fe200078e000d */
[----:B------:R0:W-:Y:S04]  /*77d0*/  STL [R1+0x690], R3 ;  /* 0x0006900301007387 */ /* 0x0001e80000100800 */
[----:B------:R1:W2:Y:S01]  /*77e0*/  @!P1 LDG.E.U8 R90, desc[UR18][R8.64] ;  /* 0x00000012085a9981 */ /* 0x0002a2000c1e1100 */
[----:B0-----:R-:W-:Y:S01]  /*77f0*/  IADD3 R3, P6, PT, R11, R0, RZ ;  /* 0x000000000b037210 */ /* 0x001fe20007fde0ff */
[----:B-1----:R-:W-:-:S03]  /*7800*/  VIADD R8, R14, 0xffffffd1 ;  /* 0xffffffd10e087836 */ /* 0x002fc60000000000 */
[----:B------:R-:W-:Y:S01]  /*7810*/  LEA.HI.X.SX32 R12, R11, R2, 0x1, P6 ;  /* 0x000000020b0c7211 */ /* 0x000fe200030f0eff */
[----:B------:R-:W-:Y:S01]  /*7820*/  IMAD R10, R4, 0x16, RZ ;  /* 0x00000016040a7824 */ /* 0x000fe200078e02ff */
[----:B------:R-:W-:Y:S01]  /*7830*/  STL [R1+0x68c], R15 ;  /* 0x00068c0f01007387 */ /* 0x000fe20000100800 */
[----:B------:R-:W-:Y:S01]  /*7840*/  ISETP.GE.U32.AND P1, PT, R8, 0x7fffff52, PT ;  /* 0x7fffff520800780c */ /* 0x000fe20003f26070 */
[----:B------:R-:W-:Y:S02]  /*7850*/  @!P4 IMAD.MOV.U32 R8, RZ, RZ, R3 ;  /* 0x000000ffff08c224 */ /* 0x000fe400078e0003 */
[----:B------:R-:W-:Y:S01]  /*7860*/  @!P4 IMAD.MOV.U32 R9, RZ, RZ, R12 ;  /* 0x000000ffff09c224 */ /* 0x000fe200078e000c */
[----:B------:R0:W-:Y:S04]  /*7870*/  STL [R1+0x48], R5 ;  /* 0x0000480501007387 */ /* 0x0001e80000100800 */
[----:B----4-:R-:W-:Y:S04]  /*7880*/  STL [R1+0x89c], R89 ;  /* 0x00089c5901007387 */ /* 0x010fe80000100800 */
[----:B------:R1:W3:Y:S01]  /*7890*/  @!P4 LDG.E.U8 R88, desc[UR18][R8.64] ;  /* 0x000000120858c981 */ /* 0x0002e2000c1e1100 */
[----:B0-----:R-:W-:-:S03]  /*78a0*/  IADD3 R5, P6, PT, R10, R0, RZ ;  /* 0x000000000a057210 */ /* 0x001fc60007fde0ff */
[----:B------:R0:W-:Y:S02]  /*78b0*/  STL [R1+0x3c], R13 ;  /* 0x00003c0d01007387 */ /* 0x0001e40000100800 */
[----:B0-----:R-:W-:Y:S01]  /*78c0*/  LEA.HI.X.SX32 R13, R10, R2, 0x1, P6 ;  /* 0x000000020a0d7211 */ /* 0x001fe200030f0eff */
[----:B-1----:R-:W-:-:S04]  /*78d0*/  @!P0 IMAD.MOV.U32 R8, RZ, RZ, R5 ;  /* 0x000000ffff088224 */ /* 0x002fc800078e0005 */
[----:B------:R-:W-:-:S05]  /*78e0*/  @!P0 IMAD.MOV.U32 R9, RZ, RZ, R13 ;  /* 0x000000ffff098224 */ /* 0x000fca00078e000d */
[----:B------:R0:W4:Y:S01]  /*78f0*/  @!P0 LDG.E.U8 R87, desc[UR18][R8.64] ;  /* 0x0000001208578981 */ /* 0x000122000c1e1100 */
[----:B------:R-:W-:-:S05]  /*7900*/  VIADD R11, R14, 0xffffffc9 ;  /* 0xffffffc90e0b7836 */ /* 0x000fca0000000000 */
[----:B------:R-:W-:Y:S01]  /*7910*/  ISETP.GE.U32.AND P4, PT, R11, 0x7fffff4a, PT ;  /* 0x7fffff4a0b00780c */ /* 0x000fe20003f86070 */
[C---:B------:R-:W-:Y:S02]  /*7920*/  IMAD R11, R4.reuse, 0x1e, RZ ;  /* 0x0000001e040b7824 */ /* 0x040fe400078e02ff */
[----:B------:R-:W-:Y:S01]  /*7930*/  IMAD R10, R4, 0x26, RZ ;  /* 0x00000026040a7824 */ /* 0x000fe200078e02ff */
[----:B------:R-:W-:Y:S02]  /*7940*/  PRMT R85, RZ, 0x7610, R85 ;  /* 0x00007610ff557816 */ /* 0x000fe40000000055 */
[----:B------:R-:W-:Y:S02]  /*7950*/  PRMT R83, RZ, 0x7610, R83 ;  /* 0x00007610ff537816 */ /* 0x000fe40000000053 */
[----:B------:R-:W-:Y:S01]  /*7960*/  PRMT R81, RZ, 0x7610, R81 ;  /* 0x00007610ff517816 */ /* 0x000fe20000000051 */
[----:B--2---:R-:W-:Y:S04]  /*7970*/  STL [R1+0x8a0], R90 ;  /* 0x0008a05a01007387 */ /* 0x004fe80000100800 */
[----:B------:R1:W-:Y:S04]  /*7980*/  STL [R1+0xe8], R3 ;  /* 0x0000e80301007387 */ /* 0x0003e80000100800 */
[----:B------:R2:W-:Y:S01]  /*7990*/  STL [R1+0xd4], R12 ;  /* 0x0000d40c01007387 */ /* 0x0005e20000100800 */
[----:B-1----:R-:W-:-:S04]  /*79a0*/  IADD3 R3, P6, PT, R11, R0, RZ ;  /* 0x000000000b037210 */ /* 0x002fc80007fde0ff */
[----:B------:R-:W-:Y:S01]  /*79b0*/  LEA.HI.X.SX32 R15, R11, R2, 0x1, P6 ;  /* 0x000000020b0f7211 */ /* 0x000fe200030f0eff */
[----:B0-----:R-:W-:Y:S02]  /*79c0*/  @!P2 IMAD.MOV.U32 R8, RZ, RZ, R3 ;  /* 0x000000ffff08a224 */ /* 0x001fe400078e0003 */
[----:B--2---:R-:W-:Y:S01]  /*79d0*/  VIADD R12, R14, 0xffffffc1 ;  /* 0xffffffc10e0c7836 */ /* 0x004fe20000000000 */
[----:B---3--:R-:W-:Y:S04]  /*79e0*/  STL [R1+0x8a4], R88 ;  /* 0x0008a45801007387 */ /* 0x008fe80000100800 */
[----:B------:R0:W-:Y:S01]  /*79f0*/  STL [R1+0x148], R5 ;  /* 0x0001480501007387 */ /* 0x0001e20000100800 */
[----:B------:R-:W-:-:S03]  /*7a00*/  @!P2 IMAD.MOV.U32 R9, RZ, RZ, R15 ;  /* 0x000000ffff09a224 */ /* 0x000fc600078e000f */
[----:B------:R1:W-:Y:S01]  /*7a10*/  STL [R1+0x144], R13 ;  /* 0x0001440d01007387 */ /* 0x0003e20000100800 */
[----:B------:R-:W-:Y:S01]  /*7a20*/  IMAD R11, R4, 0x2e, RZ ;  /* 0x0000002e040b7824 */ /* 0x000fe200078e02ff */
[----:B------:R-:W-:Y:S02]  /*7a30*/  ISETP.GE.U32.AND P0, PT, R12, 0x7fffff42, PT ;  /* 0x7fffff420c00780c */ /* 0x000fe40003f06070 */
[----:B------:R2:W3:Y:S01]  /*7a40*/  @!P2 LDG.E.U8 R85, desc[UR18][R8.64] ;  /* 0x000000120855a981 */ /* 0x0004e2000c1e1100 */
[----:B0-----:R-:W-:-:S04]  /*7a50*/  IADD3 R5, P6, PT, R10, R0, RZ ;  /* 0x000000000a057210 */ /* 0x001fc80007fde0ff */
[----:B-1----:R-:W-:Y:S01]  /*7a60*/  LEA.HI.X.SX32 R13, R10, R2, 0x1, P6 ;  /* 0x000000020a0d7211 */ /* 0x002fe200030f0eff */
[----:B------:R-:W-:Y:S02]  /*7a70*/  VIADD R12, R14, 0xffffffb9 ;  /* 0xffffffb90e0c7836 */ /* 0x000fe40000000000 */
[----:B--2---:R-:W-:Y:S02]  /*7a80*/  @!P5 IMAD.MOV.U32 R8, RZ, RZ, R5 ;  /* 0x000000ffff08d224 */ /* 0x004fe400078e0005 */
[----:B------:R-:W-:Y:S01]  /*7a90*/  @!P5 IMAD.MOV.U32 R9, RZ, RZ, R13 ;  /* 0x000000ffff09d224 */ /* 0x000fe200078e000d */
[----:B----4-:R-:W-:Y:S04]  /*7aa0*/  STL [R1+0x8a8], R87 ;  /* 0x0008a85701007387 */ /* 0x010fe80000100800 */
[----:B------:R0:W-:Y:S01]  /*7ab0*/  STL [R1+0x408], R3 ;  /* 0x0004080301007387 */ /* 0x0001e20000100800 */
[----:B------:R-:W-:-:S03]  /*7ac0*/  ISETP.GE.U32.AND P2, PT, R12, 0x7fffff3a, PT ;  /* 0x7fffff3a0c00780c */ /* 0x000fc60003f46070 */
[----:B------:R1:W2:Y:S01]  /*7ad0*/  @!P5 LDG.E.U8 R83, desc[UR18][R8.64] ;  /* 0x000000120853d981 */ /* 0x0002a2000c1e1100 */
[----:B0-----:R-:W-:Y:S01]  /*7ae0*/  IADD3 R3, P6, PT, R11, R0, RZ ;  /* 0x000000000b037210 */ /* 0x001fe20007fde0ff */
[----:B-1----:R-:W-:-:S03]  /*7af0*/  VIADD R8, R14, 0xffffffb1 ;  /* 0xffffffb10e087836 */ /* 0x002fc60000000000 */
[----:B------:R-:W-:Y:S02]  /*7b00*/  LEA.HI.X.SX32 R12, R11, R2, 0x1, P6 ;  /* 0x000000020b0c7211 */ /* 0x000fe400030f0eff */
[----:B------:R-:W-:Y:S01]  /*7b10*/  ISETP.GE.U32.AND P5, PT, R8, 0x7fffff32, PT ;  /* 0x7fffff320800780c */ /* 0x000fe20003fa6070 */
[----:B------:R-:W-:Y:S02]  /*7b20*/  @!P1 IMAD.MOV.U32 R8, RZ, RZ, R3 ;  /* 0x000000ffff089224 */ /* 0x000fe400078e0003 */
[----:B------:R-:W-:-:S05]  /*7b30*/  @!P1 IMAD.MOV.U32 R9, RZ, RZ, R12 ;  /* 0x000000ffff099224 */ /* 0x000fca00078e000c */
[----:B------:R0:W4:Y:S01]  /*7b40*/  @!P1 LDG.E.U8 R81, desc[UR18][R8.64] ;  /* 0x0000001208519981 */ /* 0x000122000c1e1100 */
[----:B------:R-:W-:Y:S02]  /*7b50*/  IMAD R10, R4, 0x36, RZ ;  /* 0x00000036040a7824 */ /* 0x000fe400078e02ff */
[----:B------:R-:W-:Y:S01]  /*7b60*/  VIADD R11, R14, 0xffffffa9 ;  /* 0xffffffa90e0b7836 */ /* 0x000fe20000000000 */
[----:B------:R-:W-:Y:S04]  /*7b70*/  STL [R1+0x404], R15 ;  /* 0x0004040f01007387 */ /* 0x000fe80000100800 */
[----:B------:R1:W-:Y:S01]  /*7b80*/  STL [R1+0x440], R5 ;  /* 0x0004400501007387 */ /* 0x0003e20000100800 */
[----:B------:R-:W-:Y:S01]  /*7b90*/  ISETP.GE.U32.AND P1, PT, R11, 0x7fffff2a, PT ;  /* 0x7fffff2a0b00780c */ /* 0x000fe20003f26070 */
[----:B------:R-:W-:Y:S01]  /*7ba0*/  IMAD R11, R4, 0x3e, RZ ;  /* 0x0000003e040b7824 */ /* 0x000fe200078e02ff */
[----:B-1----:R-:W-:-:S02]  /*7bb0*/  IADD3 R5, P6, PT, R10, R0, RZ ;  /* 0x000000000a057210 */ /* 0x002fc40007fde0ff */
[----:B------:R-:W-:-:S03]  /*7bc0*/  PRMT R80, RZ, 0x7610, R80 ;  /* 0x00007610ff507816 */ /* 0x000fc60000000050 */
[----:B0-----:R-:W-:Y:S01]  /*7bd0*/  @!P4 IMAD.MOV.U32 R8, RZ, RZ, R5 ;  /* 0x000000ffff08c224 */ /* 0x001fe200078e0005 */
[----:B------:R-:W-:Y:S02]  /*7be0*/  PRMT R79, RZ, 0x7610, R79 ;  /* 0x00007610ff4f7816 */ /* 0x000fe4000000004f */
[----:B------:R-:W-:Y:S01]  /*7bf0*/  PRMT R78, RZ, 0x7610, R78 ;  /* 0x00007610ff4e7816 */ /* 0x000fe2000000004e */
[----:B---3--:R-:W-:Y:S04]  /*7c00*/  STL [R1+0x8ac], R85 ;  /* 0x0008ac5501007387 */ /* 0x008fe80000100800 */
[----:B------:R0:W-:Y:S02]  /*7c10*/  STL [R1+0x43c], R13 ;  /* 0x00043c0d01007387 */ /* 0x0001e40000100800 */
[----:B0-----:R-:W-:Y:S01]  /*7c20*/  LEA.HI.X.SX32 R13, R10, R2, 0x1, P6 ;  /* 0x000000020a0d7211 */ /* 0x001fe200030f0eff */
[----:B------:R-:W-:Y:S01]  /*7c30*/  IMAD R10, R4, 0x46, RZ ;  /* 0x00000046040a7824 */ /* 0x000fe200078e02ff */
[----:B--2---:R-:W-:Y:S04]  /*7c40*/  STL [R1+0x8b0], R83 ;  /* 0x0008b05301007387 */ /* 0x004fe80000100800 */
[----:B------:R0:W-:Y:S01]  /*7c50*/  STL [R1+0x478], R3 ;  /* 0x0004780301007387 */ /* 0x0001e20000100800 */
[----:B------:R-:W-:-:S03]  /*7c60*/  @!P4 IMAD.MOV.U32 R9, RZ, RZ, R13 ;  /* 0x000000ffff09c224 */ /* 0x000fc600078e000d */
[----:B------:R1:W-:Y:S04]  /*7c70*/  STL [R1+0x474], R12 ;  /* 0x0004740c01007387 */ /* 0x0003e80000100800 */
[----:B------:R2:W3:Y:S01]  /*7c80*/  @!P4 LDG.E.U8 R80, desc[UR18][R8.64] ;  /* 0x000000120850c981 */ /* 0x0004e2000c1e1100 */
[----:B0-----:R-:W-:Y:S01]  /*7c90*/  IADD3 R3, P6, PT, R11, R0, RZ ;  /* 0x000000000b037210 */ /* 0x001fe20007fde0ff */
[----:B-1----:R-:W-:-:S03]  /*7ca0*/  VIADD R12, R14, 0xffffffa1 ;  /* 0xffffffa10e0c7836 */ /* 0x002fc60000000000 */
[----:B------:R-:W-:Y:S01]  /*7cb0*/  LEA.HI.X.SX32 R14, R11, R2, 0x1, P6 ;  /* 0x000000020b0e7211 */ /* 0x000fe200030f0eff */
[----:B----4-:R-:W-:Y:S01]  /*7cc0*/  STL [R1+0x8b4], R81 ;  /* 0x0008b45101007387 */ /* 0x010fe20000100800 */
[----:B--2---:R-:W-:-:S03]  /*7cd0*/  @!P0 IMAD.MOV.U32 R8, RZ, RZ, R3 ;  /* 0x000000ffff088224 */ /* 0x004fc600078e0003 */
[----:B------:R0:W-:Y:S01]  /*7ce0*/  STL [R1+0x4b8], R5 ;  /* 0x0004b80501007387 */ /* 0x0001e20000100800 */
[----:B------:R-:W-:-:S03]  /*7cf0*/  @!P0 IMAD.MOV.U32 R9, RZ, RZ, R14 ;  /* 0x000000ffff098224 */ /* 0x000fc600078e000e */
[----:B------:R1:W-:Y:S04]  /*7d00*/  STL [R1+0x4b4], R13 ;  /* 0x0004b40d01007387 */ /* 0x0003e80000100800 */
[----:B------:R2:W4:Y:S01]  /*7d10*/  @!P0 LDG.E.U8 R79, desc[UR18][R8.64] ;  /* 0x00000012084f8981 */ /* 0x000522000c1e1100 */
[----:B0-----:R-:W-:-:S04]  /*7d20*/  IADD3 R5, P6, PT, R10, R0, RZ ;  /* 0x000000000a057210 */ /* 0x001fc80007fde0ff */
[----:B-1----:R-:W-:Y:S01]  /*7d30*/  LEA.HI.X.SX32 R13, R10, R2, 0x1, P6 ;  /* 0x000000020a0d7211 */ /* 0x002fe200030f0eff */
[----:B--2---:R-:W-:-:S04]  /*7d40*/  @!P2 IMAD.MOV.U32 R8, RZ, RZ, R5 ;  /* 0x000000ffff08a224 */ /* 0x004fc800078e0005 */
[----:B------:R-:W-:-:S05]  /*7d50*/  @!P2 IMAD.MOV.U32 R9, RZ, RZ, R13 ;  /* 0x000000ffff09a224 */ /* 0x000fca00078e000d */
[----:B------:R0:W2:Y:S01]  /*7d60*/  @!P2 LDG.E.U8 R78, desc[UR18][R8.64] ;  /* 0x00000012084ea981 */ /* 0x0000a2000c1e1100 */
[C---:B------:R-:W-:Y:S02]  /*7d70*/  IMAD R11, R4.reuse, 0x4e, RZ ;  /* 0x0000004e040b7824 */ /* 0x040fe400078e02ff */
[----:B------:R-:W-:Y:S01]  /*7d80*/  IMAD R10, R4, 0x56, RZ ;  /* 0x00000056040a7824 */ /* 0x000fe200078e02ff */
[----:B------:R-:W-:Y:S02]  /*7d90*/  ISETP.GE.U32.AND P4, PT, R12, 0x7fffff22, PT ;  /* 0x7fffff220c00780c */ /* 0x000fe40003f86070 */
[----:B------:R-:W-:Y:S02]  /*7da0*/  PRMT R77, RZ, 0x7610, R77 ;  /* 0x00007610ff4d7816 */ /* 0x000fe4000000004d */
[----:B------:R-:W-:Y:S02]  /*7db0*/  PRMT R76, RZ, 0x7610, R76 ;  /* 0x00007610ff4c7816 */ /* 0x000fe4000000004c */
[----:B------:R-:W-:Y:S01]  /*7dc0*/  PRMT R75, RZ, 0x7610, R75 ;  /* 0x00007610ff4b7816 */ /* 0x000fe2000000004b */
[----:B------:R-:W-:-:S05]  /*7dd0*/  VIADD R85, R68, 0x33 ;  /* 0x0000003344557836 */ /* 0x000fca0000000000 */
[----:B------:R-:W-:Y:S01]  /*7de0*/  IABS R19, R85 ;  /* 0x0000005500137213 */ /* 0x000fe20000000000 */
[----:B---3--:R-:W-:Y:S04]  /*7df0*/  STL [R1+0x8b8], R80 ;  /* 0x0008b85001007387 */ /* 0x008fe80000100800 */
[----:B------:R1:W-:Y:S04]  /*7e00*/  STL [R1+0x4f0], R3 ;  /* 0x0004f00301007387 */ /* 0x0003e80000100800 */
[----:B------:R-:W-:Y:S04]  /*7e10*/  STL [R1+0x4ec], R14 ;  /* 0x0004ec0e01007387 */ /* 0x000fe80000100800 */
[----:B------:R3:W-:Y:S01]  /*7e20*/  STL [R1+0x528], R5 ;  /* 0x0005280501007387 */ /* 0x0007e20000100800 */
[----:B-1----:R-:W-:-:S03]  /*7e30*/  IADD3 R3, P0, PT, R11, R0, RZ ;  /* 0x000000000b037210 */ /* 0x002fc60007f1e0ff */
[----:B----4-:R-:W-:Y:S01]  /*7e40*/  STL [R1+0x8bc], R79 ;  /* 0x0008bc4f01007387 */ /* 0x010fe20000100800 */
[----:B---3--:R-:W-:-:S03]  /*7e50*/  IADD3 R5, P2, PT, R10, R0, RZ ;  /* 0x000000000a057210 */ /* 0x008fc60007f5e0ff */
[----:B------:R1:W-:Y:S01]  /*7e60*/  STL [R1+0x524], R13 ;  /* 0x0005240d01007387 */ /* 0x0003e20000100800 */
[----:B0-----:R-:W-:Y:S01]  /*7e70*/  @!P5 IMAD.MOV.U32 R8, RZ, RZ, R3 ;  /* 0x000000ffff08d224 */ /* 0x001fe200078e0003 */
[-C--:B------:R-:W-:Y:S02]  /*7e80*/  LEA.HI.X.SX32 R12, R10, R2.reuse, 0x1, P2 ;  /* 0x000000020a0c7211 */ /* 0x080fe400010f0eff */
[----:B-1----:R-:W-:Y:S01]  /*7e90*/  LEA.HI.X.SX32 R13, R11, R2, 0x1, P0 ;  /* 0x000000020b0d7211 */ /* 0x002fe200000f0eff */
[----:B------:R-:W-:Y:S01]  /*7ea0*/  IMAD R11, R4, 0x5e, RZ ;  /* 0x0000005e040b7824 */ /* 0x000fe200078e02ff */
[----:B--2---:R-:W-:Y:S03]  /*7eb0*/  STL [R1+0x8c0], R78 ;  /* 0x0008c04e01007387 */ /* 0x004fe60000100800 */
[----:B------:R-:W-:Y:S01]  /*7ec0*/  @!P5 IMAD.MOV.U32 R9, RZ, RZ, R13 ;  /* 0x000000ffff09d224 */ /* 0x000fe200078e000d */
[----:B------:R0:W-:Y:S04]  /*7ed0*/  STL [R1+0x560], R3 ;  /* 0x0005600301007387 */ /* 0x0001e80000100800 */
[----:B------:R1:W2:Y:S01]  /*7ee0*/  @!P5 LDG.E.U8 R77, desc[UR18][R8.64] ;  /* 0x00000012084dd981 */ /* 0x0002a2000c1e1100 */
[----:B------:R-:W-:-:S02]  /*7ef0*/  VIADD R80, R68, 0x30 ;  /* 0x0000003044507836 */ /* 0x000fc40000000000 */
[C---:B------:R-:W-:Y:S02]  /*7f00*/  VIADD R90, R68.reuse, 0x36 ;  /* 0x00000036445a7836 */ /* 0x040fe40000000000 */
[C---:B------:R-:W-:Y:S01]  /*7f10*/  VIADD R92, R68.reuse, 0x39 ;  /* 0x00000039445c7836 */ /* 0x040fe20000000000 */
[C---:B0-----:R-:W-:Y:S01]  /*7f20*/  IADD3 R3, P0, PT, R11.reuse, R0, RZ ;  /* 0x000000000b037210 */ /* 0x041fe20007f1e0ff */
[----:B------:R0:W-:Y:S01]  /*7f30*/  STL [R1+0x598], R5 ;  /* 0x0005980501007387 */ /* 0x0001e20000100800 */
[----:B------:R-:W-:Y:S01]  /*7f40*/  VIADD R82, R68, 0x3f ;  /* 0x0000003f44527836 */ /* 0x000fe20000000000 */
[----:B------:R-:W-:Y:S01]  /*7f50*/  ISETP.GT.U32.AND P2, PT, R6, R71, PT ;  /* 0x000000470600720c */ /* 0x000fe20003f44070 */
[----:B-1----:R-:W-:Y:S01]  /*7f60*/  @!P1 IMAD.MOV.U32 R8, RZ, RZ, R5 ;  /* 0x000000ffff089224 */ /* 0x002fe200078e0005 */
[----:B------:R-:W1:Y:S01]  /*7f70*/  LDC R78, c[0x0][0x3a0] ;  /* 0x0000e800ff4e7b82 */ /* 0x000e620000000800 */
[----:B------:R-:W-:Y:S01]  /*7f80*/  @!P1 IMAD.MOV.U32 R9, RZ, RZ, R12 ;  /* 0x000000ffff099224 */ /* 0x000fe200078e000c */
[----:B0-----:R-:W-:-:S04]  /*7f90*/  LEA.HI.X.SX32 R5, R11, R2, 0x1, P0 ;  /* 0x000000020b057211 */ /* 0x001fc800000f0eff */
[----:B------:R0:W3:Y:S02]  /*7fa0*/  @!P1 LDG.E.U8 R76, desc[UR18][R8.64] ;  /* 0x00000012084c9981 */ /* 0x0000e4000c1e1100 */
[----:B0-----:R-:W-:Y:S02]  /*7fb0*/  @!P4 IMAD.MOV.U32 R8, RZ, RZ, R3 ;  /* 0x000000ffff08c224 */ /* 0x001fe400078e0003 */
[----:B------:R-:W-:-:S05]  /*7fc0*/  @!P4 IMAD.MOV.U32 R9, RZ, RZ, R5 ;  /* 0x000000ffff09c224 */ /* 0x000fca00078e0005 */
[----:B------:R0:W4:Y:S01]  /*7fd0*/  @!P4 LDG.E.U8 R75, desc[UR18][R8.64] ;  /* 0x00000012084bc981 */ /* 0x000122000c1e1100 */
[----:B------:R-:W-:-:S05]  /*7fe0*/  IABS R22, R80 ;  /* 0x0000005000167213 */ /* 0x000fca0000000000 */
[----:B0-----:R-:W-:-:S04]  /*7ff0*/  IMAD.HI.U32 R8, R7, R22, RZ ;  /* 0x0000001607087227 */ /* 0x001fc800078e00ff */
[----:B------:R-:W-:-:S04]  /*8000*/  IMAD.MOV R8, RZ, RZ, -R8 ;  /* 0x000000ffff087224 */ /* 0x000fc800078e0a08 */
[----:B------:R-:W-:Y:S02]  /*8010*/  IMAD R22, R6, R8, R22 ;  /* 0x0000000806167224 */ /* 0x000fe400078e0216 */
[----:B------:R-:W-:Y:S01]  /*8020*/  IMAD.HI.U32 R8, R7, R19, RZ ;  /* 0x0000001307087227 */ /* 0x000fe200078e00ff */
[----:B------:R-:W-:-:S03]  /*8030*/  IABS R16, R90 ;  /* 0x0000005a00107213 */ /* 0x000fc60000000000 */
[----:B------:R-:W-:-:S04]  /*8040*/  IMAD.MOV R8, RZ, RZ, -R8 ;  /* 0x000000ffff087224 */ /* 0x000fc800078e0a08 */
[----:B------:R-:W-:Y:S02]  /*8050*/  IMAD R19, R6, R8, R19 ;  /* 0x0000000806137224 */ /* 0x000fe400078e0213 */
[----:B------:R-:W-:Y:S01]  /*8060*/  IMAD.HI.U32 R8, R7, R16, RZ ;  /* 0x0000001007087227 */ /* 0x000fe200078e00ff */
[----:B------:R0:W-:Y:S03]  /*8070*/  STL [R1+0x55c], R13 ;  /* 0x00055c0d01007387 */ /* 0x0001e60000100800 */
[----:B------:R-:W-:Y:S01]  /*8080*/  IMAD.MOV R8, RZ, RZ, -R8 ;  /* 0x000000ffff087224 */ /* 0x000fe200078e0a08 */
[----:B0-----:R-:W-:-:S03]  /*8090*/  IABS R13, R92 ;  /* 0x0000005c000d7213 */ /* 0x001fc60000000000 */
[----:B------:R-:W-:Y:S02]  /*80a0*/  IMAD R16, R6, R8, R16 ;  /* 0x0000000806107224 */ /* 0x000fe400078e0210 */
[----:B------:R-:W-:-:S04]  /*80b0*/  IMAD.HI.U32 R8, R7, R13, RZ ;  /* 0x0000000d07087227 */ /* 0x000fc800078e00ff */
[----:B------:R-:W-:Y:S01]  /*80c0*/  IMAD.MOV R8, RZ, RZ, -R8 ;  /* 0x000000ffff087224 */ /* 0x000fe200078e0a08 */
[----:B------:R-:W-:-:S03]  /*80d0*/  ISETP.GT.U32.AND P0, PT, R6, R69, PT ;  /* 0x000000450600720c */ /* 0x000fc60003f04070 */
[----:B------:R-:W-:Y:S01]  /*80e0*/  IMAD R13, R6, R8, R13 ;  /* 0x00000008060d7224 */ /* 0x000fe200078e020d */
[----:B------:R-:W-:-:S05]  /*80f0*/  IABS R8, R82 ;  /* 0x0000005200087213 */ /* 0x000fca0000000000 */
[----:B------:R-:W-:-:S04]  /*8100*/  IMAD.HI.U32 R72, R7, R8, RZ ;  /* 0x0000000807487227 */ /* 0x000fc800078e00ff */
[----:B------:R-:W-:Y:S02]  /*8110*/  IMAD.MOV R72, RZ, RZ, -R72 ;  /* 0x000000ffff487224 */ /* 0x000fe400078e0a48 */
[----:B------:R-:W-:Y:S01]  /*8120*/  @!P0 IMAD.IADD R69, R69, 0x1, -R6 ;  /* 0x0000000145458824 */ /* 0x000fe200078e0a06 */
[C---:B------:R-:W-:Y:S01]  /*8130*/  ISETP.GT.U32.AND P0, PT, R6.reuse, R63, PT ;  /* 0x0000003f0600720c */ /* 0x040fe20003f04070 */
[C---:B------:R-:W-:Y:S01]  /*8140*/  IMAD R8, R6.reuse, R72, R8 ;  /* 0x0000004806087224 */ /* 0x040fe200078e0208 */
[----:B------:R-:W-:-:S04]  /*8150*/  ISETP.GT.U32.AND P4, PT, R6, R70, PT ;  /* 0x000000460600720c */ /* 0x000fc80003f84070 */
[C---:B------:R-:W-:Y:S02]  /*8160*/  ISETP.GT.U32.AND P5, PT, R6.reuse, R8, PT ;  /* 0x000000080600720c */ /* 0x040fe40003fa4070 */
[----:B------:R-:W-:-:S05]  /*8170*/  ISETP.GT.U32.AND P1, PT, R6, R67, PT ;  /* 0x000000430600720c */ /* 0x000fca0003f24070 */
[--C-:B------:R-:W-:Y:S01]  /*8180*/  @!P0 IMAD.IADD R63, R63, 0x1, -R6.reuse ;  /* 0x000000013f3f8824 */ /* 0x100fe200078e0a06 */
[C---:B------:R-:W-:Y:S01]  /*8190*/  ISETP.GT.U32.AND P0, PT, R6.reuse, R58, PT ;  /* 0x0000003a0600720c */ /* 0x040fe20003f04070 */
[--C-:B------:R-:W-:Y:S01]  /*81a0*/  @!P2 IMAD.IADD R71, R71, 0x1, -R6.reuse ;  /* 0x000000014747a824 */ /* 0x100fe200078e0a06 */
[----:B------:R-:W-:Y:S01]  /*81b0*/  ISETP.GT.U32.AND P2, PT, R6, R66, PT ;  /* 0x000000420600720c */ /* 0x000fe20003f44070 */
[--C-:B------:R-:W-:Y:S01]  /*81c0*/  @!P4 IMAD.IADD R70, R70, 0x1, -R6.reuse ;  /* 0x000000014646c824 */ /* 0x100fe200078e0a06 */
[----:B------:R-:W-:Y:S01]  /*81d0*/  ISETP.GT.U32.AND P4, PT, R6, R64, PT ;  /* 0x000000400600720c */ /* 0x000fe20003f84070 */
[--C-:B------:R-:W-:Y:S01]  /*81e0*/  @!P5 IMAD.IADD R8, R8, 0x1, -R6.reuse ;  /* 0x000000010808d824 */ /* 0x100fe200078e0a06 */
[C---:B------:R-:W-:Y:S01]  /*81f0*/  ISETP.GT.U32.AND P5, PT, R6.reuse, R65, PT ;  /* 0x000000410600720c */ /* 0x040fe20003fa4070 */
[----:B------:R-:W-:Y:S01]  /*8200*/  @!P1 IMAD.IADD R67, R67, 0x1, -R6 ;  /* 0x0000000143439824 */ /* 0x000fe200078e0a06 */
[----:B------:R-:W-:Y:S01]  /*8210*/  ISETP.GT.U32.AND P1, PT, R6, R62, PT ;  /* 0x0000003e0600720c */ /* 0x000fe20003f24070 */
[----:B------:R-:W-:-:S04]  /*8220*/  VIADD R79, R68, 0x2f ;  /* 0x0000002f444f7836 */ /* 0x000fc80000000000 */
[--C-:B------:R-:W-:Y:S01]  /*8230*/  @!P0 IMAD.IADD R58, R58, 0x1, -R6.reuse ;  /* 0x000000013a3a8824 */ /* 0x100fe200078e0a06 */
[----:B------:R-:W-:Y:S01]  /*8240*/  ISETP.GT.U32.AND P0, PT, R6, R53, PT ;  /* 0x000000350600720c */ /* 0x000fe20003f04070 */
[--C-:B------:R-:W-:Y:S01]  /*8250*/  @!P2 IMAD.IADD R66, R66, 0x1, -R6.reuse ;  /* 0x000000014242a824 */ /* 0x100fe200078e0a06 */
[----:B------:R-:W-:Y:S01]  /*8260*/  ISETP.GT.U32.AND P2, PT, R6, R61, PT ;  /* 0x0000003d0600720c */ /* 0x000fe20003f44070 */
[--C-:B------:R-:W-:Y:S01]  /*8270*/  @!P4 IMAD.IADD R64, R64, 0x1, -R6.reuse ;  /* 0x000000014040c824 */ /* 0x100fe200078e0a06 */
[C---:B------:R-:W-:Y:S01]  /*8280*/  ISETP.GT.U32.AND P4, PT, R6.reuse, R59, PT ;  /* 0x0000003b0600720c */ /* 0x040fe20003f84070 */
[--C-:B------:R-:W-:Y:S01]  /*8290*/  @!P5 IMAD.IADD R65, R65, 0x1, -R6.reuse ;  /* 0x000000014141d824 */ /* 0x100fe200078e0a06 */
[----:B------:R-:W-:Y:S01]  /*82a0*/  ISETP.GT.U32.AND P5, PT, R6, R60, PT ;  /* 0x0000003c0600720c */ /* 0x000fe20003fa4070 */
[----:B------:R-:W-:Y:S02]  /*82b0*/  VIADD R81, R68, 0x31 ;  /* 0x0000003144517836 */ /* 0x000fe40000000000 */
[----:B------:R-:W-:Y:S01]  /*82c0*/  @!P1 IMAD.IADD R62, R62, 0x1, -R6 ;  /* 0x000000013e3e9824 */ /* 0x000fe200078e0a06 */
[----:B------:R-:W-:Y:S01]  /*82d0*/  ISETP.GT.U32.AND P1, PT, R6, R57, PT ;  /* 0x000000390600720c */ /* 0x000fe20003f24070 */
[----:B------:R-:W-:-:S02]  /*82e0*/  VIADD R83, R68, 0x32 ;  /* 0x0000003244537836 */ /* 0x000fc40000000000 */
[--C-:B------:R-:W-:Y:S01]  /*82f0*/  @!P0 IMAD.IADD R53, R53, 0x1, -R6.reuse ;  /* 0x0000000135358824 */ /* 0x100fe200078e0a06 */
[----:B------:R-:W-:Y:S01]  /*8300*/  ISETP.GT.U32.AND P0, PT, R6, R48, PT ;  /* 0x000000300600720c */ /* 0x000fe20003f04070 */
[C---:B------:R-:W-:Y:S02]  /*8310*/  VIADD R87, R68.reuse, 0x34 ;  /* 0x0000003444577836 */ /* 0x040fe40000000000 */
[C---:B------:R-:W-:Y:S02]  /*8320*/  VIADD R88, R68.reuse, 0x35 ;  /* 0x0000003544587836 */ /* 0x040fe40000000000 */
[C---:B------:R-:W-:Y:S02]  /*8330*/  VIADD R89, R68.reuse, 0x37 ;  /* 0x0000003744597836 */ /* 0x040fe40000000000 */
[----:B------:R-:W-:Y:S02]  /*8340*/  VIADD R91, R68, 0x38 ;  /* 0x00000038445b7836 */ /* 0x000fe40000000000 */
[--C-:B------:R-:W-:Y:S01]  /*8350*/  @!P2 IMAD.IADD R61, R61, 0x1, -R6.reuse ;  /* 0x000000013d3da824 */ /* 0x100fe200078e0a06 */
[----:B------:R-:W-:Y:S01]  /*8360*/  ISETP.GT.U32.AND P2, PT, R6, R56, PT ;  /* 0x000000380600720c */ /* 0x000fe20003f44070 */
[--C-:B------:R-:W-:Y:S01]  /*8370*/  @!P5 IMAD.IADD R60, R60, 0x1, -R6.reuse ;  /* 0x000000013c3cd824 */ /* 0x100fe200078e0a06 */
[C---:B------:R-:W-:Y:S01]  /*8380*/  ISETP.GT.U32.AND P5, PT, R6.reuse, R55, PT ;  /* 0x000000370600720c */ /* 0x040fe20003fa4070 */
[----:B------:R-:W-:Y:S01]  /*8390*/  @!P4 IMAD.IADD R59, R59, 0x1, -R6 ;  /* 0x000000013b3bc824 */ /* 0x000fe200078e0a06 */
[----:B------:R-:W-:Y:S01]  /*83a0*/  ISETP.GT.U32.AND P4, PT, R6, R54, PT ;  /* 0x000000360600720c */ /* 0x000fe20003f84070 */
[----:B------:R-:W-:-:S02]  /*83b0*/  VIADD R93, R68, 0x3a ;  /* 0x0000003a445d7836 */ /* 0x000fc40000000000 */
[--C-:B------:R-:W-:Y:S01]  /*83c0*/  @!P1 IMAD.IADD R57, R57, 0x1, -R6.reuse ;  /* 0x0000000139399824 */ /* 0x100fe200078e0a06 */
[----:B------:R-:W-:Y:S01]  /*83d0*/  ISETP.GT.U32.AND P1, PT, R6, R52, PT ;  /* 0x000000340600720c */ /* 0x000fe20003f24070 */
[C---:B------:R-:W-:Y:S02]  /*83e0*/  VIADD R86, R68.reuse, 0x3d ;  /* 0x0000003d44567836 */ /* 0x040fe40000000000 */
[----:B------:R-:W-:Y:S02]  /*83f0*/  VIADD R84, R68, 0x3e ;  /* 0x0000003e44547836 */ /* 0x000fe40000000000 */
[--C-:B------:R-:W-:Y:S01]  /*8400*/  @!P0 IMAD.IADD R48, R48, 0x1, -R6.reuse ;  /* 0x0000000130308824 */ /* 0x100fe200078e0a06 */
[----:B------:R-:W-:Y:S01]  /*8410*/  ISETP.GT.U32.AND P0, PT, R6, R43, PT ;  /* 0x0000002b0600720c */ /* 0x000fe20003f04070 */
[--C-:B------:R-:W-:Y:S01]  /*8420*/  @!P2 IMAD.IADD R56, R56, 0x1, -R6.reuse ;  /* 0x000000013838a824 */ /* 0x100fe200078e0a06 */
[C---:B------:R-:W-:Y:S01]  /*8430*/  ISETP.GT.U32.AND P2, PT, R6.reuse, R51, PT ;  /* 0x000000330600720c */ /* 0x040fe20003f44070 */
[--C-:B------:R-:W-:Y:S01]  /*8440*/  @!P5 IMAD.IADD R55, R55, 0x1, -R6.reuse ;  /* 0x000000013737d824 */ /* 0x100fe200078e0a06 */
[----:B------:R-:W-:Y:S01]  /*8450*/  ISETP.GT.U32.AND P5, PT, R6, R50, PT ;  /* 0x000000320600720c */ /* 0x000fe20003fa4070 */
[--C-:B------:R-:W-:Y:S01]  /*8460*/  @!P4 IMAD.IADD R54, R54, 0x1, -R6.reuse ;  /* 0x000000013636c824 */ /* 0x100fe200078e0a06 */
[----:B------:R-:W-:Y:S01]  /*8470*/  ISETP.GT.U32.AND P4, PT, R6, R49, PT ;  /* 0x000000310600720c */ /* 0x000fe20003f84070 */
[----:B------:R-:W-:Y:S01]  /*8480*/  @!P1 IMAD.IADD R52, R52, 0x1, -R6 ;  /* 0x0000000134349824 */ /* 0x000fe200078e0a06 */
[----:B------:R-:W-:-:S02]  /*8490*/  ISETP.GT.U32.AND P1, PT, R6, R47, PT ;  /* 0x0000002f0600720c */ /* 0x000fc40003f24070 */
[----:B------:R-:W-:-:S03]  /*84a0*/  IABS R23, R79 ;  /* 0x0000004f00177213 */ /* 0x000fc60000000000 */
[--C-:B------:R-:W-:Y:S01]  /*84b0*/  @!P0 IMAD.IADD R43, R43, 0x1, -R6.reuse ;  /* 0x000000012b2b8824 */ /* 0x100fe200078e0a06 */
[C---:B------:R-:W-:Y:S01]  /*84c0*/  ISETP.GT.U32.AND P0, PT, R6.reuse, R38, PT ;  /* 0x000000260600720c */ /* 0x040fe20003f04070 */
[--C-:B------:R-:W-:Y:S01]  /*84d0*/  @!P2 IMAD.IADD R51, R51, 0x1, -R6.reuse ;  /* 0x000000013333a824 */ /* 0x100fe200078e0a06 */
[----:B------:R-:W-:Y:S01]  /*84e0*/  ISETP.GT.U32.AND P2, PT, R6, R46, PT ;  /* 0x0000002e0600720c */ /* 0x000fe20003f44070 */
[--C-:B------:R-:W-:Y:S01]  /*84f0*/  @!P5 IMAD.IADD R50, R50, 0x1, -R6.reuse ;  /* 0x000000013232d824 */ /* 0x100fe200078e0a06 */
[C---:B------:R-:W-:Y:S01]  /*8500*/  ISETP.GT.U32.AND P5, PT, R6.reuse, R45, PT ;  /* 0x0000002d0600720c */ /* 0x040fe20003fa4070 */
[--C-:B------:R-:W-:Y:S01]  /*8510*/  @!P4 IMAD.IADD R49, R49, 0x1, -R6.reuse ;  /* 0x000000013131c824 */ /* 0x100fe200078e0a06 */
[C---:B------:R-:W-:Y:S01]  /*8520*/  ISETP.GT.U32.AND P4, PT, R6.reuse, R44, PT ;  /* 0x0000002c0600720c */ /* 0x040fe20003f84070 */
[----:B------:R-:W-:Y:S01]  /*8530*/  @!P1 IMAD.IADD R47, R47, 0x1, -R6 ;  /* 0x000000012f2f9824 */ /* 0x000fe200078e0a06 */
[----:B------:R-:W-:Y:S02]  /*8540*/  ISETP.GT.U32.AND P1, PT, R6, R42, PT ;  /* 0x0000002a0600720c */ /* 0x000fe40003f24070 */
[----:B------:R-:W-:-:S03]  /*8550*/  IABS R21, R81 ;  /* 0x0000005100157213 */ /* 0x000fc60000000000 */
[----:B------:R-:W-:Y:S01]  /*8560*/  @!P0 IMAD.IADD R38, R38, 0x1, -R6 ;  /* 0x0000000126268824 */ /* 0x000fe200078e0a06 */
[----:B------:R-:W-:Y:S01]  /*8570*/  ISETP.GT.U32.AND P0, PT, R6, R33, PT ;  /* 0x000000210600720c */ /* 0x000fe20003f04070 */
[----:B------:R-:W-:Y:S01]  /*8580*/  IMAD.HI.U32 R9, R7, R21, RZ ;  /* 0x0000001507097227 */ /* 0x000fe200078e00ff */
[----:B------:R-:W-:-:S03]  /*8590*/  IABS R18, R87 ;  /* 0x0000005700127213 */ /* 0x000fc60000000000 */
[--C-:B------:R-:W-:Y:S01]  /*85a0*/  @!P2 IMAD.IADD R46, R46, 0x1, -R6.reuse ;  /* 0x000000012e2ea824 */ /* 0x100fe200078e0a06 */
[C---:B------:R-:W-:Y:S01]  /*85b0*/  ISETP.GT.U32.AND P2, PT, R6.reuse, R41, PT ;  /* 0x000000290600720c */ /* 0x040fe20003f44070 */
[--C-:B------:R-:W-:Y:S01]  /*85c0*/  @!P5 IMAD.IADD R45, R45, 0x1, -R6.reuse ;  /* 0x000000012d2dd824 */ /* 0x100fe200078e0a06 */
[----:B------:R-:W-:Y:S01]  /*85d0*/  ISETP.GT.U32.AND P5, PT, R6, R40, PT ;  /* 0x000000280600720c */ /* 0x000fe20003fa4070 */
[----:B------:R-:W-:Y:S01]  /*85e0*/  @!P4 IMAD.IADD R44, R44, 0x1, -R6 ;  /* 0x000000012c2cc824 */ /* 0x000fe200078e0a06 */
[----:B------:R-:W-:Y:S01]  /*85f0*/  ISETP.GT.U32.AND P4, PT, R6, R39, PT ;  /* 0x000000270600720c */ /* 0x000fe20003f84070 */
[----:B------:R-:W-:-:S04]  /*8600*/  IMAD.HI.U32 R10, R7, R23, RZ ;  /* 0x00000017070a7227 */ /* 0x000fc800078e00ff */
[----:B------:R-:W-:Y:S02]  /*8610*/  IMAD.MOV R9, RZ, RZ, -R9 ;  /* 0x000000ffff097224 */ /* 0x000fe400078e0a09 */
[----:B------:R-:W-:Y:S01]  /*8620*/  @!P1 IMAD.IADD R42, R42, 0x1, -R6 ;  /* 0x000000012a2a9824 */ /* 0x000fe200078e0a06 */
[C---:B------:R-:W-:Y:S01]  /*8630*/  ISETP.GT.U32.AND P1, PT, R6.reuse, R37, PT ;  /* 0x000000250600720c */ /* 0x040fe20003f24070 */
[----:B------:R-:W-:Y:S01]  /*8640*/  IMAD.MOV R10, RZ, RZ, -R10 ;  /* 0x000000ffff0a7224 */ /* 0x000fe200078e0a0a */
[----:B------:R-:W-:Y:S01]  /*8650*/  IABS R20, R83 ;  /* 0x0000005300147213 */ /* 0x000fe20000000000 */
[----:B------:R-:W-:Y:S02]  /*8660*/  IMAD R21, R6, R9, R21 ;  /* 0x0000000906157224 */ /* 0x000fe400078e0215 */
[----:B------:R-:W-:Y:S01]  /*8670*/  IMAD.HI.U32 R9, R7, R18, RZ ;  /* 0x0000001207097227 */ /* 0x000fe200078e00ff */
[----:B------:R-:W-:-:S03]  /*8680*/  IABS R15, R89 ;  /* 0x00000059000f7213 */ /* 0x000fc60000000000 */
[----:B------:R-:W-:Y:S01]  /*8690*/  @!P0 IMAD.IADD R33, R33, 0x1, -R6 ;  /* 0x0000000121218824 */ /* 0x000fe200078e0a06 */
[C---:B------:R-:W-:Y:S01]  /*86a0*/  ISETP.GT.U32.AND P0, PT, R6.reuse, R28, PT ;  /* 0x0000001c0600720c */ /* 0x040fe20003f04070 */
[----:B------:R-:W-:Y:S02]  /*86b0*/  IMAD R23, R6, R10, R23 ;  /* 0x0000000a06177224 */ /* 0x000fe400078e0217 */
[----:B------:R-:W-:-:S04]  /*86c0*/  IMAD.HI.U32 R10, R7, R20, RZ ;  /* 0x00000014070a7227 */ /* 0x000fc800078e00ff */
[----:B------:R-:W-:Y:S01]  /*86d0*/  IMAD.MOV R9, RZ, RZ, -R9 ;  /* 0x000000ffff097224 */ /* 0x000fe200078e0a09 */
[----:B--2---:R-:W-:Y:S04]  /*86e0*/  STL [R1+0x8c4], R77 ;  /* 0x0008c44d01007387 */ /* 0x004fe80000100800 */
[----:B------:R-:W-:Y:S04]  /*86f0*/  STL [R1+0x594], R12 ;  /* 0x0005940c01007387 */ /* 0x000fe80000100800 */
[----:B------:R-:W-:Y:S04]  /*8700*/  STL [R1+0x73c], R79 ;  /* 0x00073c4f01007387 */ /* 0x000fe80000100800 */
[----:B------:R-:W-:Y:S04]  /*8710*/  STL [R1+0x8c8], R79 ;  /* 0x0008c84f01007387 */ /* 0x000fe80000100800 */
[----:B---3--:R-:W-:Y:S04]  /*8720*/  STL [R1+0x8cc], R76 ;  /* 0x0008cc4c01007387 */ /* 0x008fe80000100800 */
[----:B------:R-:W-:Y:S04]  /*8730*/  STL [R1+0x5d0], R3 ;  /* 0x0005d00301007387 */ /* 0x000fe80000100800 */
[----:B------:R0:W-:Y:S04]  /*8740*/  STL [R1+0x5cc], R5 ;  /* 0x0005cc0501007387 */ /* 0x0001e80000100800 */
[----:B------:R-:W-:Y:S04]  /*8750*/  STL [R1+0x738], R80 ;  /* 0x0007385001007387 */ /* 0x000fe80000100800 */
[----:B------:R-:W-:Y:S04]  /*8760*/  STL [R1+0x734], R81 ;  /* 0x0007345101007387 */ /* 0x000fe80000100800 */
[----:B----4-:R-:W-:Y:S04]  /*8770*/  STL [R1+0x8d0], R75 ;  /* 0x0008d04b01007387 */ /* 0x010fe80000100800 */
[----:B------:R-:W-:Y:S04]  /*8780*/  STL [R1+0x730], R83 ;  /* 0x0007305301007387 */ /* 0x000fe80000100800 */
[----:B------:R2:W-:Y:S04]  /*8790*/  STL [R1+0x8d4], R80 ;  /* 0x0008d45001007387 */ /* 0x0005e80000100800 */
[----:B------:R-:W-:Y:S01]  /*87a0*/  STL [R1+0x8d8], R81 ;  /* 0x0008d85101007387 */ /* 0x000fe20000100800 */
[----:B0-----:R-:W-:-:S03]  /*87b0*/  VIADD R5, R68, 0x3b ;  /* 0x0000003b44057836 */ /* 0x001fc60000000000 */
[----:B------:R-:W-:Y:S01]  /*87c0*/  STL [R1+0x72c], R85 ;  /* 0x00072c5501007387 */ /* 0x000fe20000100800 */
[----:B------:R-:W-:-:S03]  /*87d0*/  VIADD R3, R68, 0x3c ;  /* 0x0000003c44037836 */ /* 0x000fc60000000000 */
        /* <DEDUP_REMOVED lines=12> */
[----:B--2---:R-:W2:Y:S04]  /*88a0*/  LDL R80, [R1+0x740] ;  /* 0x0007400001507983 */ /* 0x004ea80000100800 */
[----:B------:R-:W3:Y:S04]  /*88b0*/  LDL R75, [R1+0x750] ;  /* 0x00075000014b7983 */ /* 0x000ee80000100800 */
[----:B------:R-:W4:Y:S04]  /*88c0*/  LDL R76, [R1+0x754] ;  /* 0x00075400014c7983 */ /* 0x000f280000100800 */
[----:B------:R-:W2:Y:S01]  /*88d0*/  LDL R79, [R1+0x758] ;  /* 0x00075800014f7983 */ /* 0x000ea20000100800 */
[--C-:B------:R-:W-:Y:S01]  /*88e0*/  @!P2 IMAD.IADD R41, R41, 0x1, -R6.reuse ;  /* 0x000000012929a824 */ /* 0x100fe200078e0a06 */
[----:B------:R-:W-:Y:S01]  /*88f0*/  IABS R17, R88 ;  /* 0x0000005800117213 */ /* 0x000fe20000000000 */
[--C-:B------:R-:W-:Y:S01]  /*8900*/  @!P5 IMAD.IADD R40, R40, 0x1, -R6.reuse ;  /* 0x000000012828d824 */ /* 0x100fe200078e0a06 */
[C---:B------:R-:W-:Y:S01]  /*8910*/  ISETP.GT.U32.AND P2, PT, R6.reuse, R36, PT ;  /* 0x000000240600720c */ /* 0x040fe20003f44070 */
[----:B------:R-:W-:Y:S01]  /*8920*/  @!P4 IMAD.IADD R39, R39, 0x1, -R6 ;  /* 0x000000012727c824 */ /* 0x000fe200078e0a06 */
[C---:B------:R-:W-:Y:S01]  /*8930*/  ISETP.GT.U32.AND P5, PT, R6.reuse, R35, PT ;  /* 0x000000230600720c */ /* 0x040fe20003fa4070 */
[----:B------:R-:W-:Y:S01]  /*8940*/  IMAD.MOV R10, RZ, RZ, -R10 ;  /* 0x000000ffff0a7224 */ /* 0x000fe200078e0a0a */
[C---:B------:R-:W-:Y:S01]  /*8950*/  ISETP.GT.U32.AND P4, PT, R6.reuse, R34, PT ;  /* 0x000000220600720c */ /* 0x040fe20003f84070 */
[----:B------:R-:W-:-:S02]  /*8960*/  IMAD R18, R6, R9, R18 ;  /* 0x0000000906127224 */ /* 0x000fc400078e0212 */
[----:B------:R-:W-:Y:S01]  /*8970*/  IMAD.HI.U32 R9, R7, R15, RZ ;  /* 0x0000000f07097227 */ /* 0x000fe200078e00ff */
[----:B------:R-:W-:-:S03]  /*8980*/  IABS R12, R93 ;  /* 0x0000005d000c7213 */ /* 0x000fc60000000000 */
[----:B------:R-:W-:Y:S01]  /*8990*/  @!P1 IMAD.IADD R37, R37, 0x1, -R6 ;  /* 0x0000000125259824 */ /* 0x000fe200078e0a06 */
[C---:B------:R-:W-:Y:S01]  /*89a0*/  ISETP.GT.U32.AND P1, PT, R6.reuse, R32, PT ;  /* 0x000000200600720c */ /* 0x040fe20003f24070 */
[----:B------:R-:W-:Y:S02]  /*89b0*/  IMAD R20, R6, R10, R20 ;  /* 0x0000000a06147224 */ /* 0x000fe400078e0214 */
[----:B------:R-:W-:-:S04]  /*89c0*/  IMAD.HI.U32 R10, R7, R17, RZ ;  /* 0x00000011070a7227 */ /* 0x000fc800078e00ff */
[----:B------:R-:W-:Y:S01]  /*89d0*/  IMAD.MOV R9, RZ, RZ, -R9 ;  /* 0x000000ffff097224 */ /* 0x000fe200078e0a09 */
[----:B------:R-:W-:Y:S01]  /*89e0*/  IABS R14, R91 ;  /* 0x0000005b000e7213 */ /* 0x000fe20000000000 */
[----:B------:R-:W-:Y:S01]  /*89f0*/  @!P0 IMAD.IADD R28, R28, 0x1, -R6 ;  /* 0x000000011c1c8824 */ /* 0x000fe200078e0a06 */
[C---:B------:R-:W-:Y:S01]  /*8a00*/  ISETP.GT.U32.AND P0, PT, R6.reuse, R23, PT ;  /* 0x000000170600720c */ /* 0x040fe20003f04070 */
[----:B------:R-:W-:Y:S02]  /*8a10*/  IMAD.MOV R10, RZ, RZ, -R10 ;  /* 0x000000ffff0a7224 */ /* 0x000fe400078e0a0a */
[----:B------:R-:W-:Y:S02]  /*8a20*/  IMAD R15, R6, R9, R15 ;  /* 0x00000009060f7224 */ /* 0x000fe400078e020f */
[----:B------:R-:W-:-:S04]  /*8a30*/  IMAD.HI.U32 R9, R7, R12, RZ ;  /* 0x0000000c07097227 */ /* 0x000fc800078e00ff */
[----:B------:R-:W-:Y:S02]  /*8a40*/  IMAD R17, R6, R10, R17 ;  /* 0x0000000a06117224 */ /* 0x000fe400078e0211 */
[--C-:B------:R-:W-:Y:S01]  /*8a50*/  @!P2 IMAD.IADD R36, R36, 0x1, -R6.reuse ;  /* 0x000000012424a824 */ /* 0x100fe200078e0a06 */
[C---:B------:R-:W-:Y:S01]  /*8a60*/  ISETP.GT.U32.AND P2, PT, R6.reuse, R31, PT ;  /* 0x0000001f0600720c */ /* 0x040fe20003f44070 */
[--C-:B------:R-:W-:Y:S01]  /*8a70*/  @!P5 IMAD.IADD R35, R35, 0x1, -R6.reuse ;  /* 0x000000012323d824 */ /* 0x100fe200078e0a06 */
[----:B------:R-:W-:Y:S01]  /*8a80*/  ISETP.GT.U32.AND P5, PT, R6, R30, PT ;  /* 0x0000001e0600720c */ /* 0x000fe20003fa4070 */
[----:B------:R-:W-:Y:S01]  /*8a90*/  @!P4 IMAD.IADD R34, R34, 0x1, -R6 ;  /* 0x000000012222c824 */ /* 0x000fe200078e0a06 */
[----:B------:R-:W-:Y:S01]  /*8aa0*/  ISETP.GT.U32.AND P4, PT, R6, R29, PT ;  /* 0x0000001d0600720c */ /* 0x000fe20003f84070 */
[----:B------:R-:W-:-:S04]  /*8ab0*/  IMAD.HI.U32 R10, R7, R14, RZ ;  /* 0x0000000e070a7227 */ /* 0x000fc800078e00ff */
[----:B------:R-:W-:Y:S01]  /*8ac0*/  IMAD.MOV R9, RZ, RZ, -R9 ;  /* 0x000000ffff097224 */ /* 0x000fe200078e0a09 */
[----:B------:R-:W-:Y:S01]  /*8ad0*/  IABS R11, R5 ;  /* 0x00000005000b7213 */ /* 0x000fe20000000000 */
[----:B------:R-:W-:Y:S01]  /*8ae0*/  @!P1 IMAD.IADD R32, R32, 0x1, -R6 ;  /* 0x0000000120209824 */ /* 0x000fe200078e0a06 */
[C---:B------:R-:W-:Y:S01]  /*8af0*/  ISETP.GT.U32.AND P1, PT, R6.reuse, R27, PT ;  /* 0x0000001b0600720c */ /* 0x040fe20003f24070 */
[----:B------:R-:W-:Y:S02]  /*8b00*/  IMAD.MOV R10, RZ, RZ, -R10 ;  /* 0x000000ffff0a7224 */ /* 0x000fe400078e0a0a */
[C---:B------:R-:W-:Y:S01]  /*8b10*/  IMAD R12, R6.reuse, R9, R12 ;  /* 0x00000009060c7224 */ /* 0x040fe200078e020c */
[----:B------:R-:W-:Y:S01]  /*8b20*/  IABS R9, R86 ;  /* 0x0000005600097213 */ /* 0x000fe20000000000 */
[C---:B------:R-:W-:Y:S02]  /*8b30*/  IMAD R14, R6.reuse, R10, R14 ;  /* 0x0000000a060e7224 */ /* 0x040fe400078e020e */
[----:B------:R-:W-:Y:S01]  /*8b40*/  @!P0 IMAD.IADD R23, R23, 0x1, -R6 ;  /* 0x0000000117178824 */ /* 0x000fe200078e0a06 */
[----:B------:R-:W-:Y:S01]  /*8b50*/  ISETP.GT.U32.AND P0, PT, R6, R18, PT ;  /* 0x000000120600720c */ /* 0x000fe20003f04070 */
[----:B------:R-:W-:-:S04]  /*8b60*/  IMAD.HI.U32 R10, R7, R11, RZ ;  /* 0x0000000b070a7227 */ /* 0x000fc800078e00ff */
[----:B------:R-:W-:-:S04]  /*8b70*/  IMAD.HI.U32 R72, R7, R9, RZ ;  /* 0x0000000907487227 */ /* 0x000fc800078e00ff */
[----:B------:R-:W-:Y:S02]  /*8b80*/  IMAD.MOV R10, RZ, RZ, -R10 ;  /* 0x000000ffff0a7224 */ /* 0x000fe400078e0a0a */
[--C-:B------:R-:W-:Y:S01]  /*8b90*/  @!P2 IMAD.IADD R31, R31, 0x1, -R6.reuse ;  /* 0x000000011f1fa824 */ /* 0x100fe200078e0a06 */
[----:B------:R-:W-:Y:S01]  /*8ba0*/  ISETP.GT.U32.AND P2, PT, R6, R26, PT ;  /* 0x0000001a0600720c */ /* 0x000fe20003f44070 */
[--C-:B------:R-:W-:Y:S01]  /*8bb0*/  @!P5 IMAD.IADD R30, R30, 0x1, -R6.reuse ;  /* 0x000000011e1ed824 */ /* 0x100fe200078e0a06 */
[C---:B------:R-:W-:Y:S01]  /*8bc0*/  ISETP.GT.U32.AND P5, PT, R6.reuse, R25, PT ;  /* 0x000000190600720c */ /* 0x040fe20003fa4070 */
[----:B------:R-:W-:Y:S01]  /*8bd0*/  @!P4 IMAD.IADD R29, R29, 0x1, -R6 ;  /* 0x000000011d1dc824 */ /* 0x000fe200078e0a06 */
[C---:B------:R-:W-:Y:S01]  /*8be0*/  ISETP.GT.U32.AND P4, PT, R6.reuse, R24, PT ;  /* 0x000000180600720c */ /* 0x040fe20003f84070 */
[----:B------:R-:W-:Y:S02]  /*8bf0*/  IMAD.MOV R72, RZ, RZ, -R72 ;  /* 0x000000ffff487224 */ /* 0x000fe400078e0a48 */
[C---:B------:R-:W-:Y:S01]  /*8c00*/  IMAD R11, R6.reuse, R10, R11 ;  /* 0x0000000a060b7224 */ /* 0x040fe200078e020b */
[----:B------:R-:W-:Y:S01]  /*8c10*/  IABS R10, R3 ;  /* 0x00000003000a7213 */ /* 0x000fe20000000000 */
[--C-:B------:R-:W-:Y:S01]  /*8c20*/  @!P1 IMAD.IADD R27, R27, 0x1, -R6.reuse ;  /* 0x000000011b1b9824 */ /* 0x100fe200078e0a06 */
[C---:B------:R-:W-:Y:S01]  /*8c30*/  ISETP.GT.U32.AND P1, PT, R6.reuse, R22, PT ;  /* 0x000000160600720c */ /* 0x040fe20003f24070 */
[----:B------:R-:W-:Y:S01]  /*8c40*/  IMAD R9, R6, R72, R9 ;  /* 0x0000004806097224 */ /* 0x000fe200078e0209 */
[----:B------:R-:W-:Y:S01]  /*8c50*/  IABS R72, R84 ;  /* 0x0000005400487213 */ /* 0x000fe20000000000 */
[----:B------:R-:W-:Y:S01]  /*8c60*/  @!P0 IMAD.IADD R18, R18, 0x1, -R6 ;  /* 0x0000000112128824 */ /* 0x000fe200078e0a06 */
[----:B------:R-:W-:Y:S01]  /*8c70*/  ISETP.GT.U32.AND P0, PT, R6, R13, PT ;  /* 0x0000000d0600720c */ /* 0x000fe20003f04070 */
[----:B------:R-:W-:-:S04]  /*8c80*/  IMAD.HI.U32 R73, R7, R10, RZ ;  /* 0x0000000a07497227 */ /* 0x000fc800078e00ff */
[----:B------:R-:W-:-:S04]  /*8c90*/  IMAD.HI.U32 R7, R7, R72, RZ ;  /* 0x0000004807077227 */ /* 0x000fc800078e00ff */
[--C-:B------:R-:W-:Y:S01]  /*8ca0*/  @!P2 IMAD.IADD R26, R26, 0x1, -R6.reuse ;  /* 0x000000011a1aa824 */ /* 0x100fe200078e0a06 */
[C---:B------:R-:W-:Y:S01]  /*8cb0*/  ISETP.GT.U32.AND P2, PT, R6.reuse, R21, PT ;  /* 0x000000150600720c */ /* 0x040fe20003f44070 */
[--C-:B------:R-:W-:Y:S01]  /*8cc0*/  @!P5 IMAD.IADD R25, R25, 0x1, -R6.reuse ;  /* 0x000000011919d824 */ /* 0x100fe200078e0a06 */
[----:B------:R-:W-:Y:S01]  /*8cd0*/  ISETP.GT.U32.AND P5, PT, R6, R20, PT ;  /* 0x000000140600720c */ /* 0x000fe20003fa4070 */
[--C-:B------:R-:W-:Y:S01]  /*8ce0*/  @!P4 IMAD.IADD R24, R24, 0x1, -R6.reuse ;  /* 0x000000011818c824 */ /* 0x100fe200078e0a06 */
[----:B------:R-:W-:Y:S01]  /*8cf0*/  ISETP.GT.U32.AND P4, PT, R6, R19, PT ;  /* 0x000000130600720c */ /* 0x000fe20003f84070 */
[----:B------:R-:W-:Y:S02]  /*8d00*/  IMAD.MOV R7, RZ, RZ, -R7 ;  /* 0x000000ffff077224 */ /* 0x000fe400078e0a07 */
[----:B------:R-:W-:Y:S01]  /*8d10*/  @!P1 IMAD.IADD R22, R22, 0x1, -R6 ;  /* 0x0000000116169824 */ /* 0x000fe200078e0a06 */
[C---:B------:R-:W-:Y:S01]  /*8d20*/  ISETP.GT.U32.AND P1, PT, R6.reuse, R17, PT ;  /* 0x000000110600720c */ /* 0x040fe20003f24070 */
[----:B------:R-:W-:-:S02]  /*8d30*/  IMAD R7, R6, R7, R72 ;  /* 0x0000000706077224 */ /* 0x000fc400078e0248 */
[----:B------:R-:W-:-:S03]  /*8d40*/  @!P0 IMAD.IADD R13, R13, 0x1, -R6 ;  /* 0x000000010d0d8824 */ /* 0x000fc600078e0a06 */
        /* <DEDUP_REMOVED lines=8> */
[----:B------:R-:W-:Y:S01]  /*8dd0*/  ISETP.GT.U32.AND P1, PT, R6, R12, PT ;  /* 0x0000000c0600720c */ /* 0x000fe20003f24070 */
[----:B------:R-:W-:-:S04]  /*8de0*/  IMAD.MOV R73, RZ, RZ, -R73 ;  /* 0x000000ffff497224 */ /* 0x000fc800078e0a49 */
[----:B------:R-:W-:Y:S01]  /*8df0*/  @!P0 IMAD.IADD R7, R7, 0x1, -R6 ;  /* 0x0000000107078824 */ /* 0x000fe200078e0a06 */
[C---:B------:R-:W-:Y:S01]  /*8e00*/  ISETP.GT.U32.AND P0, PT, R6.reuse, R67, PT ;  /* 0x000000430600720c */ /* 0x040fe20003f04070 */
[----:B------:R-:W-:Y:S02]  /*8e10*/  IMAD R10, R6, R73, R10 ;  /* 0x00000049060a7224 */ /* 0x000fe400078e020a */
[--C-:B------:R-:W-:Y:S01]  /*8e20*/  @!P2 IMAD.IADD R16, R16, 0x1, -R6.reuse ;  /* 0x000000011010a824 */ /* 0x100fe200078e0a06 */
[C---:B------:R-:W-:Y:S01]  /*8e30*/  ISETP.GT.U32.AND P2, PT, R6.reuse, R11, PT ;  /* 0x0000000b0600720c */ /* 0x040fe20003f44070 */
[--C-:B------:R-:W-:Y:S01]  /*8e40*/  @!P5 IMAD.IADD R15, R15, 0x1, -R6.reuse ;  /* 0x000000010f0fd824 */ /* 0x100fe200078e0a06 */
[----:B------:R-:W-:Y:S01]  /*8e50*/  ISETP.GT.U32.AND P5, PT, R6, R10, PT ;  /* 0x0000000a0600720c */ /* 0x000fe20003fa4070 */
[--C-:B------:R-:W-:Y:S01]  /*8e60*/  @!P4 IMAD.IADD R14, R14, 0x1, -R6.reuse ;  /* 0x000000010e0ec824 */ /* 0x100fe200078e0a06 */
[----:B------:R-:W-:Y:S01]  /*8e70*/  ISETP.GT.U32.AND P4, PT, R6, R9, PT ;  /* 0x000000090600720c */ /* 0x000fe20003f84070 */
[----:B------:R-:W-:Y:S01]  /*8e80*/  @!P1 IMAD.IADD R12, R12, 0x1, -R6 ;  /* 0x000000010c0c9824 */ /* 0x000fe200078e0a06 */
[----:B------:R-:W-:-:S03]  /*8e90*/  ISETP.GT.U32.AND P1, PT, R6, R71, PT ;  /* 0x000000470600720c */ /* 0x000fc60003f24070 */
[----:B------:R-:W-:Y:S01]  /*8ea0*/  @!P0 IMAD.IADD R67, R67, 0x1, -R6 ;  /* 0x0000000143438824 */ /* 0x000fe200078e0a06 */
[----:B------:R-:W-:-:S03]  /*8eb0*/  ISETP.GT.U32.AND P0, PT, R6, R62, PT ;  /* 0x0000003e0600720c */ /* 0x000fc60003f04070 */
[--C-:B------:R-:W-:Y:S01]  /*8ec0*/  @!P2 IMAD.IADD R11, R11, 0x1, -R6.reuse ;  /* 0x000000010b0ba824 */ /* 0x100fe200078e0a06 */
[----:B------:R-:W-:Y:S01]  /*8ed0*/  ISETP.GT.U32.AND P2, PT, R6, R8, PT ;  /* 0x000000080600720c */ /* 0x000fe20003f44070 */
[--C-:B------:R-:W-:Y:S01]  /*8ee0*/  @!P5 IMAD.IADD R10, R10, 0x1, -R6.reuse ;  /* 0x000000010a0ad824 */ /* 0x100fe200078e0a06 */
[C---:B------:R-:W-:Y:S01]  /*8ef0*/  ISETP.GT.U32.AND P5, PT, R6.reuse, R70, PT ;  /* 0x000000460600720c */ /* 0x040fe20003fa4070 */
[--C-:B------:R-:W-:Y:S01]  /*8f00*/  @!P4 IMAD.IADD R9, R9, 0x1, -R6.reuse ;  /* 0x000000010909c824 */ /* 0x100fe200078e0a06 */
[C---:B------:R-:W-:Y:S01]  /*8f10*/  ISETP.GT.U32.AND P4, PT, R6.reuse, R69, PT ;  /* 0x000000450600720c */ /* 0x040fe20003f84070 */
        /* <DEDUP_REMOVED lines=90> */
[--C-:B------:R-:W-:Y:S01]  /*94c0*/  @!P1 IMAD.IADD R26, R26, 0x1, -R6.reuse ;  /* 0x000000011a1a9824 */ /* 0x100fe200078e0a06 */
[----:B------:R-:W-:Y:S01]  /*94d0*/  ISETP.GT.U32.AND P1, PT, R6, R21, PT ;  /* 0x000000150600720c */ /* 0x000fe20003f24070 */
[----:B-1----:R-:W-:Y:S02]  /*94e0*/  VIADD R72, R78, 0xffffff99 ;  /* 0xffffff994e487836 */ /* 0x002fe40000000000 */
[----:B------:R-:W-:-:S03]  /*94f0*/  @!P0 IMAD.IADD R17, R17, 0x1, -R6 ;  /* 0x0000000111118824 */ /* 0x000fc600078e0a06 */
[----:B------:R-:W-:Y:S01]  /*9500*/  ISETP.GE.U32.AND P0, PT, R72, 0x7fffff1a, PT ;  /* 0x7fffff1a4800780c */ /* 0x000fe20003f06070 */
[----:B------:R-:W-:Y:S02]  /*9510*/  IMAD R72, R4, 0x66, RZ ;  /* 0x0000006604487824 */ /* 0x000fe400078e02ff */
[--C-:B------:R-:W-:Y:S01]  /*9520*/  @!P2 IMAD.IADD R25, R25, 0x1, -R6.reuse ;  /* 0x000000011919a824 */ /* 0x100fe200078e0a06 */
[----:B------:R-:W-:Y:S01]  /*9530*/  ISETP.GT.U32.AND P2, PT, R6, R20, PT ;  /* 0x000000140600720c */ /* 0x000fe20003f44070 */
[--C-:B------:R-:W-:Y:S01]  /*9540*/  @!P5 IMAD.IADD R24, R24, 0x1, -R6.reuse ;  /* 0x000000011818d824 */ /* 0x100fe200078e0a06 */
[C---:B------:R-:W-:Y:S01]  /*9550*/  ISETP.GT.U32.AND P5, PT, R6.reuse, R19, PT ;  /* 0x000000130600720c */ /* 0x040fe20003fa4070 */
[--C-:B------:R-:W-:Y:S01]  /*9560*/  @!P4 IMAD.IADD R23, R23, 0x1, -R6.reuse ;  /* 0x000000011717c824 */ /* 0x100fe200078e0a06 */
[----:B------:R-:W-:Y:S02]  /*9570*/  ISETP.GT.U32.AND P4, PT, R6, R18, PT ;  /* 0x000000120600720c */ /* 0x000fe40003f84070 */
[----:B------:R-:W-:Y:S01]  /*9580*/  IADD3 R73, P6, PT, R72, R0, RZ ;  /* 0x0000000048497210 */ /* 0x000fe20007fde0ff */
[----:B------:R-:W-:Y:S01]  /*9590*/  @!P1 IMAD.IADD R21, R21, 0x1, -R6 ;  /* 0x0000000115159824 */ /* 0x000fe200078e0a06 */
[----:B------:R-:W-:-:S02]  /*95a0*/  ISETP.GT.U32.AND P1, PT, R6, R16, PT ;  /* 0x000000100600720c */ /* 0x000fc40003f24070 */
[----:B------:R-:W-:Y:S01]  /*95b0*/  LEA.HI.X.SX32 R77, R72, R2, 0x1, P6 ;  /* 0x00000002484d7211 */ /* 0x000fe200030f0eff */
[----:B------:R0:W-:Y:S01]  /*95c0*/  STL [R1+0x488], R73 ;  /* 0x0004884901007387 */ /* 0x0001e20000100800 */
[----:B------:R-:W-:Y:S01]  /*95d0*/  PRMT R74, RZ, 0x7610, R74 ;  /* 0x00007610ff4a7816 */ /* 0x000fe2000000004a */
[----:B------:R-:W-:Y:S02]  /*95e0*/  @!P0 IMAD.MOV.U32 R72, RZ, RZ, R73 ;  /* 0x000000ffff488224 */ /* 0x000fe400078e0049 */
[--C-:B------:R-:W-:Y:S01]  /*95f0*/  @!P2 IMAD.IADD R20, R20, 0x1, -R6.reuse ;  /* 0x000000011414a824 */ /* 0x100fe200078e0a06 */
[C---:B------:R-:W-:Y:S01]  /*9600*/  ISETP.GT.U32.AND P2, PT, R6.reuse, R15, PT ;  /* 0x0000000f0600720c */ /* 0x040fe20003f44070 */
[--C-:B------:R-:W-:Y:S02]  /*9610*/  @!P5 IMAD.IADD R19, R19, 0x1, -R6.reuse ;  /* 0x000000011313d824 */ /* 0x100fe400078e0a06 */
[----:B0-----:R-:W-:Y:S01]  /*9620*/  @!P0 IMAD.MOV.U32 R73, RZ, RZ, R77 ;  /* 0x000000ffff498224 */ /* 0x001fe200078e004d */
[----:B------:R-:W-:Y:S01]  /*9630*/  ISETP.GT.U32.AND P5, PT, R6, R14, PT ;  /* 0x0000000e0600720c */ /* 0x000fe20003fa4070 */
[--C-:B------:R-:W-:Y:S01]  /*9640*/  @!P4 IMAD.IADD R18, R18, 0x1, -R6.reuse ;  /* 0x000000011212c824 */ /* 0x100fe200078e0a06 */
[----:B------:R-:W-:Y:S01]  /*9650*/  ISETP.GT.U32.AND P4, PT, R6, R13, PT ;  /* 0x0000000d0600720c */ /* 0x000fe20003f84070 */
[----:B------:R0:W-:Y:S01]  /*9660*/  STL [R1+0x484], R77 ;  /* 0x0004844d01007387 */ /* 0x0001e20000100800 */
[----:B------:R-:W-:-:S03]  /*9670*/  @!P1 IMAD.IADD R16, R16, 0x1, -R6 ;  /* 0x0000000110109824 */ /* 0x000fc600078e0a06 */
[----:B------:R1:W4:Y:S01]  /*9680*/  @!P0 LDG.E.U8 R74, desc[UR18][R72.64] ;  /* 0x00000012484a8981 */ /* 0x000322000c1e1100 */
[C---:B------:R-:W-:Y:S01]  /*9690*/  ISETP.GT.U32.AND P1, PT, R6.reuse, R12, PT ;  /* 0x0000000c0600720c */ /* 0x040fe20003f24070 */
[--C-:B------:R-:W-:Y:S01]  /*96a0*/  @!P2 IMAD.IADD R15, R15, 0x1, -R6.reuse ;  /* 0x000000010f0fa824 */ /* 0x100fe200078e0a06 */
[----:B------:R-:W-:Y:S01]  /*96b0*/  ISETP.GT.U32.AND P6, PT, R6, R7, PT ;  /* 0x000000070600720c */ /* 0x000fe20003fc4070 */
[----:B------:R-:W4:Y:S02]  /*96c0*/  LDL R78, [R1+0x760] ;  /* 0x00076000014e7983 */ /* 0x000f240000100800 */
[--C-:B------:R-:W-:Y:S02]  /*96d0*/  @!P5 IMAD.IADD R14, R14, 0x1, -R6.reuse ;  /* 0x000000010e0ed824 */ /* 0x100fe400078e0a06 */
[----:B------:R-:W-:Y:S01]  /*96e0*/  @!P4 IMAD.IADD R13, R13, 0x1, -R6 ;  /* 0x000000010d0dc824 */ /* 0x000fe200078e0a06 */
[----:B0-----:R-:W4:Y:S04]  /*96f0*/  LDL R77, [R1+0x75c] ;  /* 0x00075c00014d7983 */ /* 0x001f280000100800 */
[----:B------:R-:W4:Y:S04]  /*9700*/  LDL R72, [R1+0x748] ;  /* 0x0007480001487983 */ /* 0x000f280000100800 */
[----:B------:R-:W4:Y:S01]  /*9710*/  LDL R73, [R1+0x74c] ;  /* 0x00074c0001497983 */ /* 0x000f220000100800 */
[----:B------:R-:W-:-:S02]  /*9720*/  ISETP.GT.U32.AND P2, PT, R6, R11, PT ;  /* 0x0000000b0600720c */ /* 0x000fc40003f44070 */
[C---:B------:R-:W-:Y:S01]  /*9730*/  ISETP.GT.U32.AND P4, PT, R6.reuse, R10, PT ;  /* 0x0000000a0600720c */ /* 0x040fe20003f84070 */
[----:B------:R-:W4:Y:S01]  /*9740*/  LDL R81, [R1+0x764] ;  /* 0x0007640001517983 */ /* 0x000f220000100800 */
[----:B------:R-:W-:Y:S01]  /*9750*/  ISETP.GT.U32.AND P5, PT, R6, R9, PT ;  /* 0x000000090600720c */ /* 0x000fe20003fa4070 */
[--C-:B------:R-:W-:Y:S01]  /*9760*/  @!P1 IMAD.IADD R12, R12, 0x1, -R6.reuse ;  /* 0x000000010c0c9824 */ /* 0x100fe200078e0a06 */
[----:B------:R-:W-:Y:S02]  /*9770*/  ISETP.GE.AND P0, PT, R68, RZ, PT ;  /* 0x000000ff4400720c */ /* 0x000fe40003f06270 */
[----:B--2---:R-:W-:Y:S01]  /*9780*/  ISETP.GE.AND P1, PT, R80, RZ, PT ;  /* 0x000000ff5000720c */ /* 0x004fe20003f26270 */
[----:B------:R-:W-:-:S04]  /*9790*/  @!P6 IMAD.IADD R7, R7, 0x1, -R6 ;  /* 0x000000010707e824 */ /* 0x000fc800078e0a06 */
[--C-:B------:R-:W-:Y:S02]  /*97a0*/  @!P2 IMAD.IADD R11, R11, 0x1, -R6.reuse ;  /* 0x000000010b0ba824 */ /* 0x100fe400078e0a06 */
[--C-:B------:R-:W-:Y:S02]  /*97b0*/  @!P4 IMAD.IADD R10, R10, 0x1, -R6.reuse ;  /* 0x000000010a0ac824 */ /* 0x100fe400078e0a06 */
[----:B------:R-:W-:Y:S02]  /*97c0*/  @!P5 IMAD.IADD R9, R9, 0x1, -R6 ;  /* 0x000000010909d824 */ /* 0x000fe400078e0a06 */
[----:B------:R-:W2:Y:S01]  /*97d0*/  LDL R6, [R1+0x744] ;  /* 0x0007440001067983 */ /* 0x000ea20000100800 */
[----:B---3--:R-:W-:Y:S01]  /*97e0*/  ISETP.GE.AND P5, PT, R75, RZ, PT ;  /* 0x000000ff4b00720c */ /* 0x008fe20003fa6270 */
[----:B------:R-:W-:Y:S02]  /*97f0*/  @!P0 IMAD.MOV R71, RZ, RZ, -R71 ;  /* 0x000000ffff478224 */ /* 0x000fe400078e0a47 */
[----:B------:R0:W-:Y:S01]  /*9800*/  STL [R1+0x804], R68 ;  /* 0x0008044401007387 */ /* 0x0001e20000100800 */
[----:B----4-:R-:W-:Y:S01]  /*9810*/  ISETP.GE.AND P0, PT, R76, RZ, PT ;  /* 0x000000ff4c00720c */ /* 0x010fe20003f06270 */
[----:B------:R-:W-:-:S02]  /*9820*/  @!P1 IMAD.MOV R69, RZ, RZ, -R69 ;  /* 0x000000ffff459224 */ /* 0x000fc400078e0a45 */
[----:B------:R-:W3:Y:S01]  /*9830*/  LDL R80, [R1+0x76c] ;  /* 0x00076c0001507983 */ /* 0x000ee20000100800 */
[----:B------:R-:W-:-:S03]  /*9840*/  ISETP.GE.AND P1, PT, R79, RZ, PT ;  /* 0x000000ff4f00720c */ /* 0x000fc60003f26270 */
[----:B------:R-:W4:Y:S04]  /*9850*/  LDL R75, [R1+0x77c] ;  /* 0x00077c00014b7983 */ /* 0x000f280000100800 */
[----:B------:R-:W2:Y:S04]  /*9860*/  LDL R76, [R1+0x774] ;  /* 0x00077400014c7983 */ /* 0x000ea80000100800 */
[----:B------:R-:W2:Y:S01]  /*9870*/  LDL R79, [R1+0x770] ;  /* 0x00077000014f7983 */ /* 0x000ea20000100800 */
[----:B------:R-:W-:Y:S02]  /*9880*/  @!P5 IMAD.MOV R66, RZ, RZ, -R66 ;  /* 0x000000ffff42d224 */ /* 0x000fe400078e0a42 */
[----:B------:R-:W-:Y:S01]  /*9890*/  @!P0 IMAD.MOV R64, RZ, RZ, -R64 ;  /* 0x000000ffff408224 */ /* 0x000fe200078e0a40 */
[----:B0-----:R-:W2:Y:S01]  /*98a0*/  LDL R68, [R1+0x7a0] ;  /* 0x0007a00001447983 */ /* 0x001ea20000100800 */
[----:B------:R-:W-:Y:S01]  /*98b0*/  @!P1 IMAD.MOV R63, RZ, RZ, -R63 ;  /* 0x000000ffff3f9224 */ /* 0x000fe200078e0a3f */
[----:B------:R-:W-:-:S02]  /*98c0*/  ISETP.GE.AND P2, PT, R72, RZ, PT ;  /* 0x000000ff4800720c */ /* 0x000fc40003f46270 */
[----:B------:R-:W-:Y:S01]  /*98d0*/  ISETP.GE.AND P4, PT, R73, RZ, PT ;  /* 0x000000ff4900720c */ /* 0x000fe20003f86270 */
[----:B------:R-:W2:Y:S04]  /*98e0*/  LDL R72, [R1+0x798] ;  /* 0x0007980001487983 */ /* 0x000ea80000100800 */
[----:B------:R-:W2:Y:S01]  /*98f0*/  LDL R73, [R1+0x778] ;  /* 0x0007780001497983 */ /* 0x000ea20000100800 */
[----:B------:R-:W-:-:S05]  /*9900*/  ISETP.GE.AND P5, PT, R78, RZ, PT ;  /* 0x000000ff4e00720c */ /* 0x000fca0003fa6270 */
[----:B------:R-:W-:Y:S01]  /*9910*/  @!P2 IMAD.MOV R67, RZ, RZ, -R67 ;  /* 0x000000ffff43a224 */ /* 0x000fe200078e0a43 */
[----:B------:R-:W-:Y:S01]  /*9920*/  ISETP.GE.AND P2, PT, R77, RZ, PT ;  /* 0x000000ff4d00720c */ /* 0x000fe20003f46270 */
[----:B------:R-:W2:Y:S01]  /*9930*/  LDL R78, [R1+0x780] ;  /* 0x00078000014e7983 */ /* 0x000ea20000100800 */
[----:B------:R-:W-:-:S03]  /*9940*/  @!P4 IMAD.MOV R65, RZ, RZ, -R65 ;  /* 0x000000ffff41c224 */ /* 0x000fc600078e0a41 */
[----:B------:R-:W2:Y:S01]  /*9950*/  LDL R77, [R1+0x768] ;  /* 0x00076800014d7983 */ /* 0x000ea20000100800 */
[----:B------:R-:W-:-:S03]  /*9960*/  ISETP.GE.AND P4, PT, R81, RZ, PT ;  /* 0x000000ff5100720c */ /* 0x000fc60003f86270 */
[----:B------:R-:W2:Y:S01]  /*9970*/  LDL R81, [R1+0x790] ;  /* 0x0007900001517983 */ /* 0x000ea20000100800 */
[----:B------:R-:W-:Y:S01]  /*9980*/  @!P5 IMAD.MOV R61, RZ, RZ, -R61 ;  /* 0x000000ffff3dd224 */ /* 0x000fe200078e0a3d */
[----:B---3--:R-:W-:-:S08]  /*9990*/  ISETP.GE.AND P0, PT, R80, RZ, PT ;  /* 0x000000ff5000720c */ /* 0x008fd00003f06270 */
[----:B------:R-:W-:Y:S01]  /*99a0*/  @!P4 IMAD.MOV R60, RZ, RZ, -R60 ;  /* 0x000000ffff3cc224 */ /* 0x000fe200078e0a3c */
[----:B------:R-:W3:Y:S01]  /*99b0*/  LDL R80, [R1+0x78c] ;  /* 0x00078c0001507983 */ /* 0x000ee20000100800 */
[----:B----4-:R-:W-:-:S03]  /*99c0*/  ISETP.GE.AND P1, PT, R75, RZ, PT ;  /* 0x000000ff4b00720c */ /* 0x010fc60003f26270 */
[----:B------:R-:W4:Y:S01]  /*99d0*/  LDL R75, [R1+0x794] ;  /* 0x00079400014b7983 */ /* 0x000f220000100800 */
[----:B--2---:R-:W-:-:S03]  /*99e0*/  ISETP.GE.AND P5, PT, R76, RZ, PT ;  /* 0x000000ff4c00720c */ /* 0x004fc60003fa6270 */
[----:B------:R-:W2:Y:S01]  /*99f0*/  LDL R76, [R1+0x7a8] ;  /* 0x0007a800014c7983 */ /* 0x000ea20000100800 */
[----:B------:R-:W-:-:S03]  /*9a00*/  ISETP.GE.AND P4, PT, R79, RZ, PT ;  /* 0x000000ff4f00720c */ /* 0x000fc60003f86270 */
[----:B------:R-:W2:Y:S01]  /*9a10*/  LDL R79, [R1+0x7a4] ;  /* 0x0007a400014f7983 */ /* 0x000ea20000100800 */
[----:B------:R-:W-:Y:S02]  /*9a20*/  @!P2 IMAD.MOV R62, RZ, RZ, -R62 ;  /* 0x000000ffff3ea224 */ /* 0x000fe400078e0a3e */
[----:B------:R-:W-:Y:S02]  /*9a30*/  @!P0 IMAD.MOV R59, RZ, RZ, -R59 ;  /* 0x000000ffff3b8224 */ /* 0x000fe400078e0a3b */
[----:B------:R-:W-:Y:S02]  /*9a40*/  @!P1 IMAD.MOV R58, RZ, RZ, -R58 ;  /* 0x000000ffff3a9224 */ /* 0x000fe400078e0a3a */
[----:B------:R-:W-:-:S03]  /*9a50*/  @!P5 IMAD.MOV R56, RZ, RZ, -R56 ;  /* 0x000000ffff38d224 */ /* 0x000fc600078e0a38 */
[----:B------:R-:W-:Y:S01]  /*9a60*/  @!P4 IMAD.MOV R55, RZ, RZ, -R55 ;  /* 0x000000ffff37c224 */ /* 0x000fe200078e0a37 */
[----:B------:R-:W-:Y:S02]  /*9a70*/  ISETP.GE.AND P2, PT, R73, RZ, PT ;  /* 0x000000ff4900720c */ /* 0x000fe40003f46270 */
[----:B------:R-:W2:Y:S01]  /*9a80*/  LDL R73, [R1+0x7c0] ;  /* 0x0007c00001497983 */ /* 0x000ea20000100800 */
[----:B------:R-:W-:-:S03]  /*9a90*/  ISETP.GE.AND P1, PT, R78, RZ, PT ;  /* 0x000000ff4e00720c */ /* 0x000fc60003f26270 */
[----:B------:R-:W2:Y:S01]  /*9aa0*/  LDL R78, [R1+0x7b0] ;  /* 0x0007b000014e7983 */ /* 0x000ea20000100800 */
[----:B------:R-:W-:-:S03]  /*9ab0*/  ISETP.GE.AND P0, PT, R77, RZ, PT ;  /* 0x000000ff4d00720c */ /* 0x000fc60003f06270 */
[----:B------:R-:W2:Y:S03]  /*9ac0*/  LDL R77, [R1+0x7ac] ;  /* 0x0007ac00014d7983 */ /* 0x000ea60000100800 */
[----:B------:R-:W-:Y:S01]  /*9ad0*/  @!P2 IMAD.MOV R57, RZ, RZ, -R57 ;  /* 0x000000ffff39a224 */ /* 0x000fe200078e0a39 */
[----:B------:R-:W-:Y:S02]  /*9ae0*/  ISETP.GE.AND P2, PT, R81, RZ, PT ;  /* 0x000000ff5100720c */ /* 0x000fe40003f46270 */
[----:B------:R-:W2:Y:S01]  /*9af0*/  LDL R81, [R1+0x7bc] ;  /* 0x0007bc0001517983 */ /* 0x000ea20000100800 */
[----:B------:R-:W-:Y:S01]  /*9b00*/  @!P1 IMAD.MOV R53, RZ, RZ, -R53 ;  /* 0x000000ffff359224 */ /* 0x000fe200078e0a35 */
[----:B---3--:R-:W-:Y:S02]  /*9b10*/  ISETP.GE.AND P5, PT, R80, RZ, PT ;  /* 0x000000ff5000720c */ /* 0x008fe40003fa6270 */
[----:B------:R-:W3:Y:S07]  /*9b20*/  LDL R80, [R1+0x7c4] ;  /* 0x0007c40001507983 */ /* 0x000eee0000100800 */
[----:B------:R-:W-:Y:S01]  /*9b30*/  @!P2 IMAD.MOV R52, RZ, RZ, -R52 ;  /* 0x000000ffff34a224 */ /* 0x000fe200078e0a34 */
[----:B----4-:R-:W-:-:S02]  /*9b40*/  ISETP.GE.AND P4, PT, R75, RZ, PT ;  /* 0x000000ff4b00720c */ /* 0x010fc40003f86270 */
[----:B------:R-:W4:Y:S01]  /*9b50*/  LDL R75, [R1+0x7c8] ;  /* 0x0007c800014b7983 */ /* 0x000f220000100800 */
[----:B--2---:R-:W-:-:S03]  /*9b60*/  ISETP.GE.AND P1, PT, R76, RZ, PT ;  /* 0x000000ff4c00720c */ /* 0x004fc60003f26270 */
[----:B------:R-:W2:Y:S01]  /*9b70*/  LDL R76, [R1+0x7d8] ;  /* 0x0007d800014c7983 */ /* 0x000ea20000100800 */
[----:B------:R-:W-:-:S03]  /*9b80*/  ISETP.GE.AND P2, PT, R79, RZ, PT ;  /* 0x000000ff4f00720c */ /* 0x000fc60003f46270 */
[----:B------:R-:W2:Y:S01]  /*9b90*/  LDL R79, [R1+0x7d4] ;  /* 0x0007d400014f7983 */ /* 0x000ea20000100800 */
[----:B------:R-:W-:Y:S01]  /*9ba0*/  @!P0 IMAD.MOV R54, RZ, RZ, -R54 ;  /* 0x000000ffff368224 */ /* 0x000fe200078e0a36 */
[----:B------:R-:W-:Y:S01]  /*9bb0*/  ISETP.GE.AND P0, PT, R72, RZ, PT ;  /* 0x000000ff4800720c */ /* 0x000fe20003f06270 */
[----:B------:R-:W-:Y:S01]  /*9bc0*/  @!P5 IMAD.MOV R51, RZ, RZ, -R51 ;  /* 0x000000ffff33d224 */ /* 0x000fe200078e0a33 */
[----:B------:R-:W2:Y:S01]  /*9bd0*/  LDL R72, [R1+0x7f0] ;  /* 0x0007f00001487983 */ /* 0x000ea20000100800 */
[----:B------:R-:W-:-:S10]  /*9be0*/  @!P4 IMAD.MOV R50, RZ, RZ, -R50 ;  /* 0x000000ffff32c224 */ /* 0x000fd400078e0a32 */
[----:B------:R-:W-:Y:S02]  /*9bf0*/  @!P0 IMAD.MOV R49, RZ, RZ, -R49 ;  /* 0x000000ffff318224 */ /* 0x000fe400078e0a31 */
[----:B------:R-:W-:Y:S02]  /*9c00*/  @!P1 IMAD.MOV R48, RZ, RZ, -R48 ;  /* 0x000000ffff309224 */ /* 0x000fe400078e0a30 */
[----:B------:R-:W-:Y:S01]  /*9c10*/  @!P2 IMAD.MOV R47, RZ, RZ, -R47 ;  /* 0x000000ffff2fa224 */ /* 0x000fe200078e0a2f */
[----:B------:R-:W-:Y:S02]  /*9c20*/  ISETP.GE.AND P0, PT, R73, RZ, PT ;  /* 0x000000ff4900720c */ /* 0x000fe40003f06270 */
[----:B------:R-:W2:Y:S01]  /*9c30*/  LDL R73, [R1+0x7ec] ;  /* 0x0007ec0001497983 */ /* 0x000ea20000100800 */
[----:B------:R-:W-:-:S03]  /*9c40*/  ISETP.GE.AND P4, PT, R78, RZ, PT ;  /* 0x000000ff4e00720c */ /* 0x000fc60003f86270 */
[----:B------:R-:W2:Y:S01]  /*9c50*/  LDL R78, [R1+0x7e0] ;  /* 0x0007e000014e7983 */ /* 0x000ea20000100800 */
[----:B------:R-:W-:-:S03]  /*9c60*/  ISETP.GE.AND P5, PT, R77, RZ, PT ;  /* 0x000000ff4d00720c */ /* 0x000fc60003fa6270 */
[----:B------:R-:W2:Y:S01]  /*9c70*/  LDL R77, [R1+0x7dc] ;  /* 0x0007dc00014d7983 */ /* 0x000ea20000100800 */
[----:B------:R-:W-:-:S03]  /*9c80*/  ISETP.GE.AND P1, PT, R81, RZ, PT ;  /* 0x000000ff5100720c */ /* 0x000fc60003f26270 */
[----:B------:R-:W2:Y:S01]  /*9c90*/  LDL R81, [R1+0x7f4] ;  /* 0x0007f40001517983 */ /* 0x000ea20000100800 */
[----:B------:R-:W-:Y:S02]  /*9ca0*/  @!P0 IMAD.MOV R44, RZ, RZ, -R44 ;  /* 0x000000ffff2c8224 */ /* 0x000fe400078e0a2c */
[----:B------:R-:W-:-:S03]  /*9cb0*/  @!P4 IMAD.MOV R45, RZ, RZ, -R45 ;  /* 0x000000ffff2dc224 */ /* 0x000fc600078e0a2d */
[----:B------:R-:W-:Y:S01]  /*9cc0*/  @!P5 IMAD.MOV R46, RZ, RZ, -R46 ;  /* 0x000000ffff2ed224 */ /* 0x000fe200078e0a2e */
[----:B---3--:R-:W-:Y:S02]  /*9cd0*/  ISETP.GE.AND P2, PT, R80, RZ, PT ;  /* 0x000000ff5000720c */ /* 0x008fe40003f46270 */
        /* <DEDUP_REMOVED lines=9> */
[----:B------:R-:W-:Y:S01]  /*9d70*/  @!P5 IMAD.MOV R41, RZ, RZ, -R41 ;  /* 0x000000ffff29d224 */ /* 0x000fe200078e0a29 */
[----:B------:R-:W-:Y:S01]  /*9d80*/  ISETP.GE.AND P5, PT, R72, RZ, PT ;  /* 0x000000ff4800720c */ /* 0x000fe20003fa6270 */
[----:B------:R-:W-:Y:S01]  /*9d90*/  @!P4 IMAD.MOV R40, RZ, RZ, -R40 ;  /* 0x000000ffff28c224 */ /* 0x000fe200078e0a28 */
[----:B------:R-:W-:Y:S01]  /*9da0*/  ISETP.GE.AND P6, PT, R6, RZ, PT ;  /* 0x000000ff0600720c */ /* 0x000fe20003fc6270 */
[----:B------:R-:W2:Y:S04]  /*9db0*/  LDL R72, [R1+0x788] ;  /* 0x0007880001487983 */ /* 0x000ea80000100800 */
[----:B------:R-:W2:Y:S01]  /*9dc0*/  LDL R6, [R1+0x79c] ;  /* 0x00079c0001067983 */ /* 0x000ea20000100800 */
[----:B------:R-:W-:-:S05]  /*9dd0*/  @!P0 IMAD.MOV R39, RZ, RZ, -R39 ;  /* 0x000000ffff278224 */ /* 0x000fca00078e0a27 */
        /* <DEDUP_REMOVED lines=8> */
[----:B------:R-:W2:Y:S01]  /*9e60*/  LDL.LU R81, [R1+0x8d8] ;  /* 0x0008d80001517983 */ /* 0x000ea20000300800 */
[----:B------:R-:W-:Y:S02]  /*9e70*/  @!P4 IMAD.MOV R35, RZ, RZ, -R35 ;  /* 0x000000ffff23c224 */ /* 0x000fe400078e0a23 */
[----:B------:R-:W-:-:S03]  /*9e80*/  @!P2 IMAD.MOV R37, RZ, RZ, -R37 ;  /* 0x000000ffff25a224 */ /* 0x000fc600078e0a25 */
[----:B------:R-:W-:Y:S01]  /*9e90*/  @!P1 IMAD.MOV R38, RZ, RZ, -R38 ;  /* 0x000000ffff269224 */ /* 0x000fe200078e0a26 */
[----:B---3--:R-:W-:Y:S02]  /*9ea0*/  ISETP.GE.AND P1, PT, R80, RZ, PT ;  /* 0x000000ff5000720c */ /* 0x008fe40003f26270 */
[----:B------:R-:W3:Y:S01]  /*9eb0*/  LDL.LU R80, [R1+0x8d4] ;  /* 0x0008d40001507983 */ /* 0x000ee20000300800 */
[----:B----4-:R-:W-:-:S03]  /*9ec0*/  ISETP.GE.AND P2, PT, R75, RZ, PT ;  /* 0x000000ff4b00720c */ /* 0x010fc60003f46270 */
[----:B------:R-:W4:Y:S01]  /*9ed0*/  LDL.LU R75, [R1+0x8d0] ;  /* 0x0008d000014b7983 */ /* 0x000f220000300800 */
[----:B--2---:R-:W-:-:S03]  /*9ee0*/  ISETP.GE.AND P5, PT, R76, RZ, PT ;  /* 0x000000ff4c00720c */ /* 0x004fc60003fa6270 */
[----:B------:R-:W2:Y:S01]  /*9ef0*/  LDL.LU R76, [R1+0x8cc] ;  /* 0x0008cc00014c7983 */ /* 0x000ea20000300800 */
[----:B------:R-:W-:-:S03]  /*9f00*/  ISETP.GE.AND P4, PT, R79, RZ, PT ;  /* 0x000000ff4f00720c */ /* 0x000fc60003f86270 */
[----:B------:R-:W2:Y:S01]  /*9f10*/  LDL.LU R79, [R1+0x8c8] ;  /* 0x0008c800014f7983 */ /* 0x000ea20000300800 */
[----:B------:R-:W-:Y:S02]  /*9f20*/  @!P0 IMAD.MOV R34, RZ, RZ, -R34 ;  /* 0x000000ffff228224 */ /* 0x000fe400078e0a22 */
[----:B------:R-:W-:Y:S02]  /*9f30*/  @!P1 IMAD.MOV R33, RZ, RZ, -R33 ;  /* 0x000000ffff219224 */ /* 0x000fe400078e0a21 */
[----:B------:R-:W-:Y:S01]  /*9f40*/  @!P2 IMAD.MOV R32, RZ, RZ, -R32 ;  /* 0x000000ffff20a224 */ /* 0x000fe200078e0a20 */
[----:B------:R-:W-:Y:S01]  /*9f50*/  ISETP.GE.AND P2, PT, R68, RZ, PT ;  /* 0x000000ff4400720c */ /* 0x000fe20003f46270 */
[----:B------:R-:W-:Y:S01]  /*9f60*/  @!P5 IMAD.MOV R31, RZ, RZ, -R31 ;  /* 0x000000ffff1fd224 */ /* 0x000fe200078e0a1f */
[----:B------:R-:W-:Y:S02]  /*9f70*/  ISETP.GE.AND P5, PT, R6, RZ, PT ;  /* 0x000000ff0600720c */ /* 0x000fe40003fa6270 */
[----:B------:R-:W-:Y:S01]  /*9f80*/  @!P4 IMAD.MOV R30, RZ, RZ, -R30 ;  /* 0x000000ffff1ec224 */ /* 0x000fe200078e0a1e */
[----:B------:R-:W-:-:S08]  /*9f90*/  ISETP.GE.AND P4, PT, R72, RZ, PT ;  /* 0x000000ff4800720c */ /* 0x000fd00003f86270 */
[----:B------:R-:W-:Y:S02]  /*9fa0*/  @!P2 IMAD.MOV R27, RZ, RZ, -R27 ;  /* 0x000000ffff1ba224 */ /* 0x000fe400078e0a1b */
[----:B------:R-:W-:-:S03]  /*9fb0*/  @!P5 IMAD.MOV R26, RZ, RZ, -R26 ;  /* 0x000000ffff1ad224 */ /* 0x000fc600078e0a1a */
[----:B------:R-:W-:Y:S01]  /*9fc0*/  @!P4 IMAD.MOV R25, RZ, RZ, -R25 ;  /* 0x000000ffff19c224 */ /* 0x000fe200078e0a19 */
[----:B------:R-:W-:-:S13]  /*9fd0*/  ISETP.GE.AND P4, PT, R83, RZ, PT ;  /* 0x000000ff5300720c */ /* 0x000fda0003f86270 */
[----:B------:R-:W-:Y:S01]  /*9fe0*/  @!P4 IMAD.MOV R20, RZ, RZ, -R20 ;  /* 0x000000ffff14c224 */ /* 0x000fe200078e0a14 */
[----:B------:R-:W-:-:S13]  /*9ff0*/  ISETP.GE.AND P4, PT, R89, RZ, PT ;  /* 0x000000ff5900720c */ /* 0x000fda0003f86270 */
[----:B------:R-:W-:Y:S01]  /*a000*/  @!P4 IMAD.MOV R15, RZ, RZ, -R15 ;  /* 0x000000ffff0fc224 */ /* 0x000fe200078e0a0f */
[----:B------:R-:W-:Y:S02]  /*a010*/  ISETP.GE.AND P4, PT, R3, RZ, PT ;  /* 0x000000ff0300720c */ /* 0x000fe40003f86270 */
[----:B------:R-:W-:Y:S02]  /*a020*/  ISETP.GE.AND P1, PT, R78, RZ, PT ;  /* 0x000000ff4e00720c */ /* 0x000fe40003f26270 */
[----:B------:R-:W-:Y:S02]  /*a030*/  ISETP.GE.AND P0, PT, R77, RZ, PT ;  /* 0x000000ff4d00720c */ /* 0x000fe40003f06270 */
[----:B------:R-:W4:Y:S01]  /*a040*/  LDL.LU R77, [R1+0x8c4] ;  /* 0x0008c400014d7983 */ /* 0x000f220000300800 */
[----:B------:R-:W-:-:S03]  /*a050*/  ISETP.GE.AND P5, PT, R81, RZ, PT ;  /* 0x000000ff5100720c */ /* 0x000fc60003fa6270 */
[----:B------:R-:W4:Y:S05]  /*a060*/  LDL.LU R78, [R1+0x8c0] ;  /* 0x0008c000014e7983 */ /* 0x000f2a0000300800 */
[----:B------:R-:W-:Y:S02]  /*a070*/  @!P1 IMAD.MOV R28, RZ, RZ, -R28 ;  /* 0x000000ffff1c9224 */ /* 0x000fe400078e0a1c */
[----:B------:R-:W-:Y:S01]  /*a080*/  @!P0 IMAD.MOV R29, RZ, RZ, -R29 ;  /* 0x000000ffff1d8224 */ /* 0x000fe200078e0a1d */
[----:B------:R-:W-:Y:S02]  /*a090*/  ISETP.GE.AND P0, PT, R73, RZ, PT ;  /* 0x000000ff4900720c */ /* 0x000fe40003f06270 */
[----:B---3--:R-:W-:-:S02]  /*a0a0*/  ISETP.GE.AND P2, PT, R80, RZ, PT ;  /* 0x000000ff5000720c */ /* 0x008fc40003f46270 */
[----:B--2---:R-:W-:-:S09]  /*a0b0*/  ISETP.GE.AND P1, PT, R79, RZ, PT ;  /* 0x000000ff4f00720c */ /* 0x004fd20003f26270 */
[----:B------:R-:W-:Y:S01]  /*a0c0*/  @!P0 IMAD.MOV R24, RZ, RZ, -R24 ;  /* 0x000000ffff188224 */ /* 0x000fe200078e0a18 */
[----:B------:R-:W-:Y:S01]  /*a0d0*/  ISETP.GE.AND P0, PT, R85, RZ, PT ;  /* 0x000000ff5500720c */ /* 0x000fe20003f06270 */
[----:B------:R-:W-:Y:S01]  /*a0e0*/  @!P2 IMAD.MOV R22, RZ, RZ, -R22 ;  /* 0x000000ffff16a224 */ /* 0x000fe200078e0a16 */
[----:B------:R-:W-:Y:S01]  /*a0f0*/  ISETP.GE.AND P2, PT, R88, RZ, PT ;  /* 0x000000ff5800720c */ /* 0x000fe20003f46270 */
[----:B------:R-:W-:Y:S01]  /*a100*/  @!P5 IMAD.MOV R21, RZ, RZ, -R21 ;  /* 0x000000ffff15d224 */ /* 0x000fe200078e0a15 */
[----:B------:R-:W-:Y:S01]  /*a110*/  ISETP.GE.AND P5, PT, R90, RZ, PT ;  /* 0x000000ff5a00720c */ /* 0x000fe20003fa6270 */
[----:B------:R-:W2:Y:S04]  /*a120*/  LDL.LU R79, [R1+0x8bc] ;  /* 0x0008bc00014f7983 */ /* 0x000ea80000300800 */
[----:B------:R-:W3:Y:S01]  /*a130*/  LDL.LU R80, [R1+0x8b8] ;  /* 0x0008b80001507983 */ /* 0x000ee20000300800 */
[----:B------:R-:W-:Y:S01]  /*a140*/  @!P1 IMAD.MOV R23, RZ, RZ, -R23 ;  /* 0x000000ffff179224 */ /* 0x000fe200078e0a17 */
[----:B------:R-:W-:-:S02]  /*a150*/  ISETP.GE.AND P1, PT, R87, RZ, PT ;  /* 0x000000ff5700720c */ /* 0x000fc40003f26270 */
[----:B------:R-:W2:Y:S04]  /*a160*/  LDL.LU R81, [R1+0x8b4] ;  /* 0x0008b40001517983 */ /* 0x000ea80000300800 */
[----:B------:R-:W2:Y:S01]  /*a170*/  LDL.LU R83, [R1+0x8b0] ;  /* 0x0008b00001537983 */ /* 0x000ea20000300800 */
[----:B------:R-:W-:-:S03]  /*a180*/  @!P0 IMAD.MOV R19, RZ, RZ, -R19 ;  /* 0x000000ffff138224 */ /* 0x000fc600078e0a13 */
[----:B------:R-:W2:Y:S01]  /*a190*/  LDL.LU R85, [R1+0x8ac] ;  /* 0x0008ac0001557983 */ /* 0x000ea20000300800 */
[----:B------:R-:W-:-:S03]  /*a1a0*/  ISETP.GE.AND P0, PT, R91, RZ, PT ;  /* 0x000000ff5b00720c */ /* 0x000fc60003f06270 */
[----:B------:R-:W2:Y:S01]  /*a1b0*/  LDL.LU R87, [R1+0x8a8] ;  /* 0x0008a80001577983 */ /* 0x000ea20000300800 */
[----:B------:R-:W-:-:S03]  /*a1c0*/  @!P1 IMAD.MOV R18, RZ, RZ, -R18 ;  /* 0x000000ffff129224 */ /* 0x000fc600078e0a12 */
[----:B------:R-:W2:Y:S01]  /*a1d0*/  LDL.LU R88, [R1+0x8a4] ;  /* 0x0008a40001587983 */ /* 0x000ea20000300800 */
[----:B------:R-:W-:Y:S01]  /*a1e0*/  ISETP.GE.AND P1, PT, R92, RZ, PT ;  /* 0x000000ff5c00720c */ /* 0x000fe20003f26270 */
[----:B------:R-:W-:Y:S02]  /*a1f0*/  @!P2 IMAD.MOV R17, RZ, RZ, -R17 ;  /* 0x000000ffff11a224 */ /* 0x000fe400078e0a11 */
[----:B------:R-:W2:Y:S01]  /*a200*/  LDL.LU R90, [R1+0x8a0] ;  /* 0x0008a000015a7983 */ /* 0x000ea20000300800 */
[----:B------:R-:W-:Y:S01]  /*a210*/  ISETP.GE.AND P2, PT, R93, RZ, PT ;  /* 0x000000ff5d00720c */ /* 0x000fe20003f46270 */
[----:B------:R-:W-:Y:S02]  /*a220*/  @!P5 IMAD.MOV R16, RZ, RZ, -R16 ;  /* 0x000000ffff10d224 */ /* 0x000fe400078e0a10 */
[----:B------:R-:W2:Y:S01]  /*a230*/  LDL.LU R89, [R1+0x89c] ;  /* 0x00089c0001597983 */ /* 0x000ea20000300800 */
[----:B------:R-:W-:-:S03]  /*a240*/  ISETP.GE.AND P5, PT, R5, RZ, PT ;  /* 0x000000ff0500720c */ /* 0x000fc60003fa6270 */
[----:B------:R-:W2:Y:S04]  /*a250*/  LDL.LU R91, [R1+0x898] ;  /* 0x00089800015b7983 */ /* 0x000ea80000300800 */
[----:B------:R-:W2:Y:S04]  /*a260*/  LDL.LU R92, [R1+0x894] ;  /* 0x00089400015c7983 */ /* 0x000ea80000300800 */
[----:B------:R-:W2:Y:S04]  /*a270*/  LDL.LU R93, [R1+0x890] ;  /* 0x00089000015d7983 */ /* 0x000ea80000300800 */
[----:B------:R-:W2:Y:S04]  /*a280*/  LDL.LU R5, [R1+0x88c] ;  /* 0x00088c0001057983 */ /* 0x000ea80000300800 */
[----:B------:R-:W2:Y:S01]  /*a290*/  LDL.LU R3, [R1+0x888] ;  /* 0x0008880001037983 */ /* 0x000ea20000300800 */
[----:B------:R-:W-:-:S02]  /*a2a0*/  @!P2 IMAD.MOV R12, RZ, RZ, -R12 ;  /* 0x000000ffff0ca224 */ /* 0x000fc400078e0a0c */
[----:B------:R-:W-:Y:S01]  /*a2b0*/  @!P6 IMAD.MOV R70, RZ, RZ, -R70 ;  /* 0x000000ffff46e224 */ /* 0x000fe200078e0a46 */
[----:B--2---:R-:W-:Y:S02]  /*a2c0*/  ISETP.NE.AND P2, PT, R3, RZ, PT ;  /* 0x000000ff0300720c */ /* 0x004fe40003f45270 */
[----:B------:R-:W-:-:S04]  /*a2d0*/  LOP3.LUT R3, RZ, R3, RZ, 0x33, !PT ;  /* 0x00000003ff037212 */ /* 0x000fc800078e33ff */
[C---:B------:R-:W-:Y:S02]  /*a2e0*/  SEL R6, R3.reuse, R71, !P2 ;  /* 0x0000004703067207 */ /* 0x040fe40005000000 */
[----:B------:R-:W-:-:S03]  /*a2f0*/  SEL R68, R3, R70, !P2 ;  /* 0x0000004603447207 */ /* 0x000fc60005000000 */
[----:B------:R0:W-:Y:S01]  /*a300*/  STL [R1+0x210], R6 ;  /* 0x0002100601007387 */ /* 0x0001e20000100800 */
[C---:B------:R-:W-:Y:S02]  /*a310*/  SEL R67, R3.reuse, R67, !P2 ;  /* 0x0000004303437207 */ /* 0x040fe40005000000 */
[C---:B------:R-:W-:Y:S01]  /*a320*/  SEL R66, R3.reuse, R66, !P2 ;  /* 0x0000004203427207 */ /* 0x040fe20005000000 */
[----:B------:R-:W-:Y:S01]  /*a330*/  STL [R1+0x20c], R68 ;  /* 0x00020c4401007387 */ /* 0x000fe20000100800 */
[----:B0-----:R-:W-:-:S05]  /*a340*/  SEL R6, R3, R69, !P2 ;  /* 0x0000004503067207 */ /* 0x001fca0005000000 */
[----:B------:R0:W-:Y:S01]  /*a350*/  STL [R1+0x208], R6 ;  /* 0x0002080601007387 */ /* 0x0001e20000100800 */
[----:B------:R-:W-:-:S03]  /*a360*/  SEL R64, R3, R64, !P2 ;  /* 0x0000004003407207 */ /* 0x000fc60005000000 */
[----:B------:R-:W-:Y:S01]  /*a370*/  STL [R1+0x204], R67 ;  /* 0x0002044301007387 */ /* 0x000fe20000100800 */
[C---:B------:R-:W-:Y:S02]  /*a380*/  SEL R63, R3.reuse, R63, !P2 ;  /* 0x0000003f033f7207 */ /* 0x040fe40005000000 */
[C---:B0-----:R-:W-:Y:S01]  /*a390*/  SEL R6, R3.reuse, R65, !P2 ;  /* 0x0000004103067207 */ /* 0x041fe20005000000 */
[----:B------:R-:W-:Y:S04]  /*a3a0*/  STL [R1+0x200], R66 ;  /* 0x0002004201007387 */ /* 0x000fe80000100800 */
        /* <DEDUP_REMOVED lines=30> */
[----:B------:R0:W-:Y:S04]  /*a590*/  STL [R1+0xe0], R6 ;  /* 0x0000e00601007387 */ /* 0x0001e80000100800 */
[----:B------:R-:W-:Y:S01]  /*a5a0*/  STL [R1+0xdc], R49 ;  /* 0x0000dc3101007387 */ /* 0x000fe20000100800 */
[----:B0-----:R-:W-:-:S03]  /*a5b0*/  SEL R6, R3, R47, !P2 ;  /* 0x0000002f03067207 */ /* 0x001fc60005000000 */
[----:B------:R-:W-:Y:S04]  /*a5c0*/  STL [R1+0xd8], R48 ;  /* 0x0000d83001007387 */ /* 0x000fe80000100800 */
[----:B------:R0:W-:Y:S04]  /*a5d0*/  STL [R1+0xc8], R6 ;  /* 0x0000c80601007387 */ /* 0x0001e80000100800 */
[----:B0-----:R-:W2:Y:S01]  /*a5e0*/  LDL.LU R6, [R1+0x1a8] ;  /* 0x0001a80001067983 */ /* 0x001ea20000300800 */
[C---:B-1----:R-:W-:Y:S02]  /*a5f0*/  SEL R72, R3.reuse, R42, !P2 ;  /* 0x0000002a03487207 */ /* 0x042fe40005000000 */
[----:B------:R-:W-:-:S02]  /*a600*/  SEL R42, R3, R41, !P2 ;  /* 0x00000029032a7207 */ /* 0x000fc40005000000 */
[----:B------:R-:W0:Y:S01]  /*a610*/  S2R R41, SR_TID.X ;  /* 0x0000000000297919 */ /* 0x000e220000002100 */
[C---:B------:R-:W-:Y:S02]  /*a620*/  SEL R73, R3.reuse, R43, !P2 ;  /* 0x0000002b03497207 */ /* 0x040fe40005000000 */
[----:B------:R-:W-:Y:S02]  /*a630*/  SEL R43, R3, R40, !P2 ;  /* 0x00000028032b7207 */ /* 0x000fe40005000000 */
[----:B------:R-:W1:Y:S01]  /*a640*/  LDC R40, c[0x0][0x3a0] ;  /* 0x0000e800ff287b82 */ /* 0x000e620000000800 */
[----:B------:R-:W-:Y:S01]  /*a650*/  @!P0 IMAD.MOV R14, RZ, RZ, -R14 ;  /* 0x000000ffff0e8224 */ /* 0x000fe200078e0a0e */
[----:B------:R-:W-:Y:S01]  /*a660*/  ISETP.GE.AND P0, PT, R86, RZ, PT ;  /* 0x000000ff5600720c */ /* 0x000fe20003f06270 */
[----:B------:R-:W-:Y:S01]  /*a670*/  @!P1 IMAD.MOV R13, RZ, RZ, -R13 ;  /* 0x000000ffff0d9224 */ /* 0x000fe200078e0a0d */
[----:B------:R-:W-:Y:S02]  /*a680*/  ISETP.GE.AND P1, PT, R84, RZ, PT ;  /* 0x000000ff5400720c */ /* 0x000fe40003f26270 */
[----:B------:R-:W-:-:S02]  /*a690*/  ISETP.GE.AND P6, PT, R82, RZ, PT ;  /* 0x000000ff5200720c */ /* 0x000fc40003fc6270 */
[C---:B------:R-:W-:Y:S02]  /*a6a0*/  SEL R46, R3.reuse, R46, !P2 ;  /* 0x0000002e032e7207 */ /* 0x040fe40005000000 */
[C---:B------:R-:W-:Y:S02]  /*a6b0*/  SEL R45, R3.reuse, R45, !P2 ;  /* 0x0000002d032d7207 */ /* 0x040fe40005000000 */
[C---:B------:R-:W-:Y:S01]  /*a6c0*/  SEL R48, R3.reuse, R36, !P2 ;  /* 0x0000002403307207 */ /* 0x040fe20005000000 */
[----:B------:R0:W-:Y:S01]  /*a6d0*/  STL [R1+0xc4], R46 ;  /* 0x0000c42e01007387 */ /* 0x0001e20000100800 */
[----:B------:R-:W-:-:S03]  /*a6e0*/  SEL R49, R3, R35, !P2 ;  /* 0x0000002303317207 */ /* 0x000fc60005000000 */
[----:B------:R0:W-:Y:S01]  /*a6f0*/  STL [R1+0xc0], R45 ;  /* 0x0000c02d01007387 */ /* 0x0001e20000100800 */
[----:B------:R-:W-:-:S03]  /*a700*/  SEL R54, R3, R32, !P2 ;  /* 0x0000002003367207 */ /* 0x000fc60005000000 */
[----:B------:R-:W3:Y:S01]  /*a710*/  LDL.LU R36, [R1+0x1c8] ;  /* 0x0001c80001247983 */ /* 0x000ee20000300800 */
[----:B------:R-:W-:-:S03]  /*a720*/  SEL R55, R3, R31, !P2 ;  /* 0x0000001f03377207 */ /* 0x000fc60005000000 */
[----:B------:R-:W3:Y:S01]  /*a730*/  LDL.LU R35, [R1+0x1cc] ;  /* 0x0001cc0001237983 */ /* 0x000ee20000300800 */
[----:B------:R-:W-:-:S03]  /*a740*/  SEL R57, R3, R30, !P2 ;  /* 0x0000001e03397207 */ /* 0x000fc60005000000 */
[----:B------:R-:W3:Y:S01]  /*a750*/  LDL.LU R32, [R1+0x27c] ;  /* 0x00027c0001207983 */ /* 0x000ee20000300800 */
[----:B------:R-:W-:Y:S01]  /*a760*/  SEL R64, R3, R27, !P2 ;  /* 0x0000001b03407207 */ /* 0x000fe20005000000 */
[----:B------:R-:W-:Y:S02]  /*a770*/  @!P5 IMAD.MOV R11, RZ, RZ, -R11 ;  /* 0x000000ffff0bd224 */ /* 0x000fe400078e0a0b */
[----:B------:R-:W3:Y:S01]  /*a780*/  LDL.LU R31, [R1+0x1b8] ;  /* 0x0001b800011f7983 */ /* 0x000ee20000300800 */
[----:B------:R-:W-:Y:S02]  /*a790*/  @!P4 IMAD.MOV R10, RZ, RZ, -R10 ;  /* 0x000000ffff0ac224 */ /* 0x000fe400078e0a0a */
[----:B------:R-:W-:Y:S01]  /*a7a0*/  @!P0 IMAD.MOV R9, RZ, RZ, -R9 ;  /* 0x000000ffff098224 */ /* 0x000fe200078e0a09 */
[----:B------:R-:W3:Y:S01]  /*a7b0*/  LDL.LU R30, [R1+0x1bc] ;  /* 0x0001bc00011e7983 */ /* 0x000ee20000300800 */
[----:B------:R-:W-:Y:S02]  /*a7c0*/  @!P1 IMAD.MOV R7, RZ, RZ, -R7 ;  /* 0x000000ffff079224 */ /* 0x000fe400078e0a07 */
[----:B------:R-:W-:Y:S01]  /*a7d0*/  @!P6 IMAD.MOV R8, RZ, RZ, -R8 ;  /* 0x000000ffff08e224 */ /* 0x000fe200078e0a08 */
[----:B------:R-:W3:Y:S01]  /*a7e0*/  LDL.LU R27, [R1+0x280] ;  /* 0x00028000011b7983 */ /* 0x000ee20000300800 */
[----:B------:R-:W-:-:S04]  /*a7f0*/  @!UP1 UIADD3 UR4, UPT, UPT, -UR7, 0x100000, URZ ;  /* 0x0010000007049890 */ /* 0x000fc8000fffe1ff */
[----:B------:R-:W-:Y:S02]  /*a800*/  @!UP1 USHF.L.U32 UR5, UR4, 0xb, URZ ;  /* 0x0000000b04059899 */ /* 0x000fe400080006ff */
[----:B------:R-:W-:Y:S01]  /*a810*/  @!UP1 USHF.L.U32 UR4, UR4, 0x1, URZ ;  /* 0x0000000104049899 */ /* 0x000fe200080006ff */
[----:B------:R-:W-:Y:S01]  /*a820*/  VOTEU.ALL UP2, P3 ;  /* 0x0000000000ff7886 */ /* 0x000fe20001840000 */
[C---:B------:R-:W-:Y:S01]  /*a830*/  SEL R86, R3.reuse, R44, !P2 ;  /* 0x0000002c03567207 */ /* 0x040fe20005000000 */
[----:B------:R-:W1:Y:S01]  /*a840*/  LDCU UR7, c[0x0][0x3b0] ;  /* 0x00007600ff0777ac */ /* 0x000e620008000800 */
[C---:B0-----:R-:W-:Y:S02]  /*a850*/  SEL R46, R3.reuse, R37, !P2 ;  /* 0x00000025032e7207 */ /* 0x041fe40005000000 */
[C---:B------:R-:W-:Y:S02]  /*a860*/  SEL R51, R3.reuse, R34, !P2 ;  /* 0x0000002203337207 */ /* 0x040fe40005000000 */
[----:B------:R-:W-:-:S02]  /*a870*/  SEL R53, R3, R33, !P2 ;  /* 0x0000002103357207 */ /* 0x000fc40005000000 */
[C---:B------:R-:W-:Y:S02]  /*a880*/  SEL R44, R3.reuse, R39, !P2 ;  /* 0x00000027032c7207 */ /* 0x040fe40005000000 */
[C---:B------:R-:W-:Y:S01]  /*a890*/  SEL R45, R3.reuse, R38, !P2 ;  /* 0x00000026032d7207 */ /* 0x040fe20005000000 */
[----:B------:R0:W1:Y:S01]  /*a8a0*/  @!UP2 SYNCS.EXCH.64 URZ, [UR9+0xc008], UR4 ;  /* 0x00c0080409ffa5b2 */ /* 0x0000620008000100 */
[C---:B------:R-:W-:Y:S02]  /*a8b0*/  SEL R60, R3.reuse, R29, !P2 ;  /* 0x0000001d033c7207 */ /* 0x040fe40005000000 */
[C---:B------:R-:W-:Y:S02]  /*a8c0*/  SEL R61, R3.reuse, R28, !P2 ;  /* 0x0000001c033d7207 */ /* 0x040fe40005000000 */
[C---:B------:R-:W-:Y:S02]  /*a8d0*/  SEL R65, R3.reuse, R26, !P2 ;  /* 0x0000001a03417207 */ /* 0x040fe40005000000 */
[----:B------:R-:W-:-:S02]  /*a8e0*/  SEL R67, R3, R25, !P2 ;  /* 0x0000001903437207 */ /* 0x000fc40005000000 */
[C---:B------:R-:W-:Y:S02]  /*a8f0*/  SEL R71, R3.reuse, R24, !P2 ;  /* 0x0000001803477207 */ /* 0x040fe40005000000 */
[C---:B------:R-:W-:Y:S01]  /*a900*/  SEL R70, R3.reuse, R23, !P2 ;  /* 0x0000001703467207 */ /* 0x040fe20005000000 */
[----:B0-----:R-:W0:Y:S01]  /*a910*/  LDCU UR4, c[0x0][0x3b0] ;  /* 0x00007600ff0477ac */ /* 0x001e220008000800 */
[C---:B------:R-:W-:Y:S02]  /*a920*/  SEL R69, R3.reuse, R22, !P2 ;  /* 0x0000001603457207 */ /* 0x040fe40005000000 */
[C---:B------:R-:W-:Y:S01]  /*a930*/  SEL R66, R3.reuse, R21, !P2 ;  /* 0x0000001503427207 */ /* 0x040fe20005000000 */
[----:B------:R-:W0:Y:S01]  /*a940*/  LDCU UR5, c[0x0][0x3b0] ;  /* 0x00007600ff0577ac */ /* 0x000e220008000800 */
[C---:B------:R-:W-:Y:S02]  /*a950*/  SEL R63, R3.reuse, R20, !P2 ;  /* 0x00000014033f7207 */ /* 0x040fe40005000000 */
[----:B------:R-:W-:-:S02]  /*a960*/  SEL R62, R3, R19, !P2 ;  /* 0x00000013033e7207 */ /* 0x000fc40005000000 */
[C---:B------:R-:W-:Y:S02]  /*a970*/  SEL R59, R3.reuse, R18, !P2 ;  /* 0x00000012033b7207 */ /* 0x040fe40005000000 */
[C---:B------:R-:W-:Y:S02]  /*a980*/  SEL R58, R3.reuse, R17, !P2 ;  /* 0x00000011033a7207 */ /* 0x040fe40005000000 */
[C---:B------:R-:W-:Y:S02]  /*a990*/  SEL R56, R3.reuse, R16, !P2 ;  /* 0x0000001003387207 */ /* 0x040fe40005000000 */
[C---:B------:R-:W-:Y:S02]  /*a9a0*/  SEL R52, R3.reuse, R15, !P2 ;  /* 0x0000000f03347207 */ /* 0x040fe40005000000 */
[C---:B------:R-:W-:Y:S02]  /*a9b0*/  SEL R50, R3.reuse, R14, !P2 ;  /* 0x0000000e03327207 */ /* 0x040fe40005000000 */
[----:B------:R-:W-:-:S02]  /*a9c0*/  SEL R47, R3, R13, !P2 ;  /* 0x0000000d032f7207 */ /* 0x000fc40005000000 */
[C---:B------:R-:W-:Y:S02]  /*a9d0*/  SEL R37, R3.reuse, R12, !P2 ;  /* 0x0000000c03257207 */ /* 0x040fe40005000000 */
[C---:B------:R-:W-:Y:S02]  /*a9e0*/  SEL R34, R3.reuse, R11, !P2 ;  /* 0x0000000b03227207 */ /* 0x040fe40005000000 */
[C---:B------:R-:W-:Y:S02]  /*a9f0*/  SEL R33, R3.reuse, R10, !P2 ;  /* 0x0000000a03217207 */ /* 0x040fe40005000000 */
[C---:B------:R-:W-:Y:S02]  /*aa00*/  SEL R84, R3.reuse, R9, !P2 ;  /* 0x0000000903547207 */ /* 0x040fe40005000000 */
[C---:B------:R-:W-:Y:S02]  /*aa10*/  SEL R82, R3.reuse, R7, !P2 ;  /* 0x0000000703527207 */ /* 0x040fe40005000000 */
[----:B------:R-:W-:Y:S01]  /*aa20*/  SEL R68, R3, R8, !P2 ;  /* 0x0000000803447207 */ /* 0x000fe20005000000 */
[----:B-1----:R-:W-:Y:S01]  /*aa30*/  VIADD R3, R40, 0xffffff91 ;  /* 0xffffff9128037836 */ /* 0x002fe20000000000 */
[----:B------:R-:W-:-:S04]  /*aa40*/  LOP3.LUT R41, R41, 0x7f, RZ, 0xc0, !PT ;  /* 0x0000007f29297812 */ /* 0x000fc800078ec0ff */
[----:B------:R-:W-:Y:S01]  /*aa50*/  ISETP.GE.U32.AND P0, PT, R3, 0x7fffff12, PT ;  /* 0x7fffff120300780c */ /* 0x000fe20003f06070 */
[----:B------:R-:W-:Y:S01]  /*aa60*/  IMAD R3, R4, 0x6e, RZ ;  /* 0x0000006e04037824 */ /* 0x000fe200078e02ff */
[----:B--2---:R1:W-:Y:S04]  /*aa70*/  STS.U8 [R41+UR9], R6 ;  /* 0x0000000629007988 */ /* 0x0043e80008000009 */
[----:B-1----:R-:W-:-:S04]  /*aa80*/  IADD3 R6, P1, PT, R3, R0, RZ ;  /* 0x0000000003067210 */ /* 0x002fc80007f3e0ff */
[----:B------:R-:W-:Y:S01]  /*aa90*/  LEA.HI.X.SX32 R7, R3, R2, 0x1, P1 ;  /* 0x0000000203077211 */ /* 0x000fe200008f0eff */
[----:B------:R1:W-:Y:S04]  /*aaa0*/  STL [R1+0x1ac], R6 ;  /* 0x0001ac0601007387 */ /* 0x0003e80000100800 */
[----:B------:R2:W-:Y:S04]  /*aab0*/  STL [R1+0x1a8], R7 ;  /* 0x0001a80701007387 */ /* 0x0005e80000100800 */
[----:B------:R-:W4:Y:S04]  /*aac0*/  LDL.LU R38, [R1+0x274] ;  /* 0x0002740001267983 */ /* 0x000f280000300800 */
[----:B------:R-:W4:Y:S04]  /*aad0*/  LDL.LU R29, [R1+0x60] ;  /* 0x00006000011d7983 */ /* 0x000f280000300800 */
[----:B------:R-:W4:Y:S01]  /*aae0*/  LDL.LU R39, [R1+0x58] ;  /* 0x0000580001277983 */ /* 0x000f220000300800 */
[----:B------:R-:W-:Y:S01]  /*aaf0*/  PRMT R9, RZ, 0x7610, R9 ;  /* 0x00007610ff097816 */ /* 0x000fe20000000009 */
[----:B------:R-:W-:-:S05]  /*ab00*/  VIADD R3, R40, 0xffffff89 ;  /* 0xffffff8928037836 */ /* 0x000fca0000000000 */
[----:B------:R1:W4:Y:S01]  /*ab10*/  @!P0 LDG.E.U8 R9, desc[UR18][R6.64] ;  /* 0x0000001206098981 */ /* 0x000322000c1e1100 */
[----:B------:R-:W-:Y:S01]  /*ab20*/  ISETP.GE.U32.AND P0, PT, R3, 0x7fffff0a, PT ;  /* 0x7fffff0a0300780c */ /* 0x000fe20003f06070 */
[----:B------:R-:W-:Y:S01]  /*ab30*/  IMAD R3, R4, 0x76, RZ ;  /* 0x0000007604037824 */ /* 0x000fe200078e02ff */
[----:B------:R-:W-:-:S04]  /*ab40*/  PRMT R8, RZ, 0x7610, R8 ;  /* 0x00007610ff087816 */ /* 0x000fc80000000008 */
[C---:B-1----:R-:W-:Y:S01]  /*ab50*/  IADD3 R6, P1, PT, R3.reuse, R0, RZ ;  /* 0x0000000003067210 */ /* 0x042fe20007f3e0ff */
[----:B---3--:R-:W-:Y:S03]  /*ab60*/  STS.U8 [R41+UR9+0x400], R27 ;  /* 0x0004001b29007988 */ /* 0x008fe60008000009 */
[----:B--2---:R-:W-:Y:S01]  /*ab70*/  LEA.HI.X.SX32 R7, R3, R2, 0x1, P1 ;  /* 0x0000000203077211 */ /* 0x004fe200008f0eff */
[----:B------:R1:W-:Y:S01]  /*ab80*/  STS.U8 [R41+UR9+0x800], R30 ;  /* 0x0008001e29007988 */ /* 0x0003e20008000009 */
[----:B------:R-:W-:-:S03]  /*ab90*/  VIADD R3, R40, 0xffffff81 ;  /* 0xffffff8128037836 */ /* 0x000fc60000000000 */
[----:B------:R2:W-:Y:S04]  /*aba0*/  STS.U8 [R41+UR9+0xc00], R31 ;  /* 0x000c001f29007988 */ /* 0x0005e80008000009 */
[----:B------:R3:W4:Y:S04]  /*abb0*/  @!P0 LDG.E.U8 R8, desc[UR18][R6.64] ;  /* 0x0000001206088981 */ /* 0x000728000c1e1100 */
[----:B-1----:R-:W4:Y:S04]  /*abc0*/  LDL.LU R30, [R1+0x278] ;  /* 0x00027800011e7983 */ /* 0x002f280000300800 */
[----:B--2---:R-:W2:Y:S01]  /*abd0*/  LDL.LU R31, [R1+0xf0] ;  /* 0x0000f000011f7983 */ /* 0x004ea20000300800 */
[----:B------:R-:W-:Y:S01]  /*abe0*/  ISETP.GE.U32.AND P0, PT, R3, 0x7fffff02, PT ;  /* 0x7fffff020300780c */ /* 0x000fe20003f06070 */
[----:B------:R-:W-:-:S02]  /*abf0*/  IMAD R3, R4, 0x7e, RZ ;  /* 0x0000007e04037824 */ /* 0x000fc400078e02ff */
[----:B------:R3:W-:Y:S04]  /*ac00*/  STL [R1+0x1bc], R6 ;  /* 0x0001bc0601007387 */ /* 0x0007e80000100800 */
[----:B------:R-:W-:Y:S01]  /*ac10*/  STL [R1+0x1b8], R7 ;  /* 0x0001b80701007387 */ /* 0x000fe20000100800 */
[----:B---3--:R-:W-:-:S03]  /*ac20*/  IADD3 R6, P1, PT, R3, R0, RZ ;  /* 0x0000000003067210 */ /* 0x008fc60007f3e0ff */
[----:B------:R1:W-:Y:S01]  /*ac30*/  STS.U8 [R41+UR9+0x1000], R32 ;  /* 0x0010002029007988 */ /* 0x0003e20008000009 */
[----:B------:R-:W-:-:S03]  /*ac40*/  LEA.HI.X.SX32 R10, R3, R2, 0x1, P1 ;  /* 0x00000002030a7211 */ /* 0x000fc600008f0eff */
[----:B------:R3:W-:Y:S04]  /*ac50*/  STS.U8 [R41+UR9+0x1400], R35 ;  /* 0x0014002329007988 */ /* 0x0007e80008000009 */
[----:B-1----:R-:W2:Y:S04]  /*ac60*/  LDL.LU R32, [R1+0xec] ;  /* 0x0000ec0001207983 */ /* 0x002ea80000300800 */
[----:B---3--:R-:W3:Y:S04]  /*ac70*/  LDL.LU R35, [R1+0x270] ;  /* 0x0002700001237983 */ /* 0x008ee80000300800 */
[----:B------:R-:W-:Y:S04]  /*ac80*/  STL [R1+0x1cc], R6 ;  /* 0x0001cc0601007387 */ /* 0x000fe80000100800 */
[----:B------:R1:W-:Y:S04]  /*ac90*/  STS.U8 [R41+UR9+0x1800], R36 ;  /* 0x0018002429007988 */ /* 0x0003e80008000009 */
[----:B------:R-:W-:Y:S04]  /*aca0*/  STL [R1+0x1c8], R10 ;  /* 0x0001c80a01007387 */ /* 0x000fe80000100800 */
[----:B-1----:R-:W3:Y:S04]  /*acb0*/  LDL.LU R36, [R1+0x26c] ;  /* 0x00026c0001247983 */ /* 0x002ee80000300800 */
[----:B----4-:R1:W-:Y:S04]  /*acc0*/  STS.U8 [R41+UR9+0x1c00], R38 ;  /* 0x001c002629007988 */ /* 0x0103e80008000009 */
[----:B------:R-:W-:Y:S04]  /*acd0*/  STS.U8 [R41+UR9+0x2000], R29 ;  /* 0x0020001d29007988 */ /* 0x000fe80008000009 */
[----:B-1----:R-:W4:Y:S04]  /*ace0*/  LDL.LU R38, [R1+0x150] ;  /* 0x0001500001267983 */ /* 0x002f280000300800 */
[----:B------:R1:W-:Y:S04]  /*acf0*/  STS.U8 [R41+UR9+0x2400], R39 ;  /* 0x0024002729007988 */ /* 0x0003e80008000009 */
[----:B-1----:R-:W4:Y:S01]  /*ad00*/  LDL.LU R39, [R1+0x14c] ;  /* 0x00014c0001277983 */ /* 0x002f220000300800 */
[----:B------:R-:W-:Y:S01]  /*ad10*/  PRMT R7, RZ, 0x7610, R7 ;  /* 0x00007610ff077816 */ /* 0x000fe20000000007 */
[----:B------:R-:W-:-:S02]  /*ad20*/  @!P0 IMAD.MOV.U32 R11, RZ, RZ, R10 ;  /* 0x000000ffff0b8224 */ /* 0x000fc400078e000a */
[----:B------:R-:W-:Y:S02]  /*ad30*/  @!P0 IMAD.MOV.U32 R10, RZ, RZ, R6 ;  /* 0x000000ffff0a8224 */ /* 0x000fe400078e0006 */
[----:B------:R-:W-:-:S03]  /*ad40*/  VIADD R3, R40, 0xfffffff8 ;  /* 0xfffffff828037836 */ /* 0x000fc60000000000 */
[----:B------:R1:W4:Y:S02]  /*ad50*/  @!P0 LDG.E.U8 R7, desc[UR18][R10.64] ;  /* 0x000000120a078981 */ /* 0x000324000c1e1100 */
[----:B------:R-:W-:Y:S01]  /*ad60*/  ISETP.GE.U32.AND P0, PT, R3, 0x7fffff79, PT ;  /* 0x7fffff790300780c */ /* 0x000fe20003f06070 */
[----:B------:R-:W-:-:S05]  /*ad70*/  IMAD R3, R4, 0x7, RZ ;  /* 0x0000000704037824 */ /* 0x000fca00078e02ff */
[----:B------:R-:W-:-:S04]  /*ad80*/  IADD3 R6, P1, PT, R3, R0, RZ ;  /* 0x0000000003067210 */ /* 0x000fc80007f3e0ff */
[----:B-1----:R-:W-:Y:S01]  /*ad90*/  LEA.HI.X.SX32 R10, R3, R2, 0x1, P1 ;  /* 0x00000002030a7211 */ /* 0x002fe200008f0eff */
[----:B------:R-:W-:Y:S01]  /*ada0*/  STL [R1+0x60], R6 ;  /* 0x0000600601007387 */ /* 0x000fe20000100800 */
[----:B------:R-:W-:Y:S01]  /*adb0*/  PRMT R22, RZ, 0x7610, R22 ;  /* 0x00007610ff167816 */ /* 0x000fe20000000016 */
[----:B------:R-:W-:Y:S02]  /*adc0*/  VIADD R3, R40, 0xfffffff0 ;  /* 0xfffffff028037836 */ /* 0x000fe40000000000 */
[----:B------:R1:W-:Y:S01]  /*add0*/  STL [R1+0x58], R10 ;  /* 0x0000580a01007387 */ /* 0x0003e20000100800 */
[----:B------:R-:W-:-:S03]  /*ade0*/  @!P0 IMAD.MOV.U32 R11, RZ, RZ, R10 ;  /* 0x000000ffff0b8224 */ /* 0x000fc600078e000a */
[----:B------:R0:W-:Y:S04]  /*adf0*/  STS.U8 [R41+UR9+0x2800], R30 ;  /* 0x0028001e29007988 */ /* 0x0001e80008000009 */
[----:B------:R-:W4:Y:S01]  /*ae00*/  LDL.LU R27, [R1+0x268] ;  /* 0x00026800011b7983 */ /* 0x000f220000300800 */
[----:B-1----:R-:W-:-:S03]  /*ae10*/  @!P0 IMAD.MOV.U32 R10, RZ, RZ, R6 ;  /* 0x000000ffff0a8224 */ /* 0x002fc600078e0006 */
[----:B--2---:R1:W-:Y:S04]  /*ae20*/  STS.U8 [R41+UR9+0x2c00], R31 ;  /* 0x002c001f29007988 */ /* 0x0043e80008000009 */
[----:B------:R2:W4:Y:S01]  /*ae30*/  @!P0 LDG.E.U8 R22, desc[UR18][R10.64] ;  /* 0x000000120a168981 */ /* 0x000522000c1e1100 */
[----:B------:R-:W-:Y:S01]  /*ae40*/  ISETP.GE.U32.AND P0, PT, R3, 0x7fffff71, PT ;  /* 0x7fffff710300780c */ /* 0x000fe20003f06070 */
[----:B------:R-:W-:Y:S02]  /*ae50*/  IMAD R3, R4, 0xf, RZ ;  /* 0x0000000f04037824 */ /* 0x000fe400078e02ff */
[----:B0-----:R-:W4:Y:S03]  /*ae60*/  LDL.LU R30, [R1+0x15c] ;  /* 0x00015c00011e7983 */ /* 0x001f260000300800 */
[C---:B------:R-:W-:Y:S01]  /*ae70*/  IADD3 R6, P1, PT, R3.reuse, R0, RZ ;  /* 0x0000000003067210 */ /* 0x040fe20007f3e0ff */
[----:B-1----:R-:W4:Y:S03]  /*ae80*/  LDL.LU R31, [R1+0x158] ;  /* 0x00015800011f7983 */ /* 0x002f260000300800 */
[----:B--2---:R-:W-:Y:S01]  /*ae90*/  LEA.HI.X.SX32 R10, R3, R2, 0x1, P1 ;  /* 0x00000002030a7211 */ /* 0x004fe200008f0eff */
[----:B------:R-:W-:Y:S01]  /*aea0*/  STL [R1+0xf0], R6 ;  /* 0x0000f00601007387 */ /* 0x000fe20000100800 */
[----:B------:R-:W-:Y:S01]  /*aeb0*/  PRMT R21, RZ, 0x7610, R21 ;  /* 0x00007610ff157816 */ /* 0x000fe20000000015 */
[----:B------:R-:W-:-:S02]  /*aec0*/  VIADD R3, R40, 0xffffffe8 ;  /* 0xffffffe828037836 */ /* 0x000fc40000000000 */
[----:B------:R0:W-:Y:S01]  /*aed0*/  STL [R1+0xec], R10 ;  /* 0x0000ec0a01007387 */ /* 0x0001e20000100800 */
[----:B------:R-:W-:Y:S02]  /*aee0*/  @!P0 IMAD.MOV.U32 R11, RZ, RZ, R10 ;  /* 0x000000ffff0b8224 */ /* 0x000fe400078e000a */
[----:B0-----:R-:W-:-:S05]  /*aef0*/  @!P0 IMAD.MOV.U32 R10, RZ, RZ, R6 ;  /* 0x000000ffff0a8224 */ /* 0x001fca00078e0006 */
[----:B------:R0:W2:Y:S01]  /*af00*/  @!P0 LDG.E.U8 R21, desc[UR18][R10.64] ;  /* 0x000000120a158981 */ /* 0x0000a2000c1e1100 */
[----:B------:R-:W-:Y:S01]  /*af10*/  ISETP.GE.U32.AND P0, PT, R3, 0x7fffff69, PT ;  /* 0x7fffff690300780c */ /* 0x000fe20003f06070 */
[----:B------:R-:W-:Y:S02]  /*af20*/  IMAD R3, R4, 0x17, RZ ;  /* 0x0000001704037824 */ /* 0x000fe400078e02ff */
[----:B------:R1:W-:Y:S03]  /*af30*/  STS.U8 [R41+UR9+0x3000], R32 ;  /* 0x0030002029007988 */ /* 0x0003e60008000009 */
[C---:B0-----:R-:W-:Y:S01]  /*af40*/  IADD3 R10, P1, PT, R3.reuse, R0, RZ ;  /* 0x00000000030a7210 */ /* 0x041fe20007f3e0ff */
[----:B---3--:R0:W-:Y:S03]  /*af50*/  STS.U8 [R41+UR9+0x3400], R35 ;  /* 0x0034002329007988 */ /* 0x0081e60008000009 */
[----:B------:R-:W-:Y:S01]  /*af60*/  LEA.HI.X.SX32 R11, R3, R2, 0x1, P1 ;  /* 0x00000002030b7211 */ /* 0x000fe200008f0eff */
[----:B-1----:R-:W3:Y:S04]  /*af70*/  LDL.LU R32, [R1+0x264] ;  /* 0x0002640001207983 */ /* 0x002ee80000300800 */
[----:B------:R1:W-:Y:S04]  /*af80*/  STS.U8 [R41+UR9+0x3800], R36 ;  /* 0x0038002429007988 */ /* 0x0003e80008000009 */
[----:B0-----:R-:W2:Y:S01]  /*af90*/  LDL.LU R35, [R1+0x164] ;  /* 0x0001640001237983 */ /* 0x001ea20000300800 */
[----:B------:R-:W-:-:S03]  /*afa0*/  LOP3.LUT R6, R41, 0x10, RZ, 0x3c, !PT ;  /* 0x0000001029067812 */ /* 0x000fc600078e3cff */
[----:B-1----:R-:W2:Y:S04]  /*afb0*/  LDL.LU R36, [R1+0x160] ;  /* 0x0001600001247983 */ /* 0x002ea80000300800 */
[----:B------:R-:W-:Y:S04]  /*afc0*/  STL [R1+0x150], R10 ;  /* 0x0001500a01007387 */ /* 0x000fe80000100800 */
[----:B------:R-:W-:Y:S04]  /*afd0*/  STL [R1+0x14c], R11 ;  /* 0x00014c0b01007387 */ /* 0x000fe80000100800 */
[----:B----4-:R0:W-:Y:S04]  /*afe0*/  STS.U8 [R41+UR9+0x3c00], R38 ;  /* 0x003c002629007988 */ /* 0x0101e80008000009 */
[----:B0-----:R-:W4:Y:S04]  /*aff0*/  LDL.LU R38, [R1+0x260] ;  /* 0x0002600001267983 */ /* 0x001f280000300800 */
[----:B------:R0:W-:Y:S04]  /*b000*/  STS.U8 [R6+UR9+0x480], R39 ;  /* 0x0004802706007988 */ /* 0x0001e80008000009 */
[----:B------:R-:W4:Y:S04]  /*b010*/  LDL.LU R29, [R1+0x16c] ;  /* 0x00016c00011d7983 */ /* 0x000f280000300800 */
[----:B0-----:R-:W4:Y:S01]  /*b020*/  LDL.LU R39, [R1+0x168] ;  /* 0x0001680001277983 */ /* 0x001f220000300800 */
[----:B------:R-:W-:Y:S01]  /*b030*/  PRMT R20, RZ, 0x7610, R20 ;  /* 0x00007610ff147816 */ /* 0x000fe20000000014 */
[----:B------:R-:W-:-:S05]  /*b040*/  VIADD R3, R40, 0xffffffe0 ;  /* 0xffffffe028037836 */ /* 0x000fca0000000000 */
[----:B------:R0:W4:Y:S01]  /*b050*/  @!P0 LDG.E.U8 R20, desc[UR18][R10.64] ;  /* 0x000000120a148981 */ /* 0x000122000c1e1100 */
[----:B------:R-:W-:Y:S01]  /*b060*/  ISETP.GE.U32.AND P0, PT, R3, 0x7fffff61, PT ;  /* 0x7fffff610300780c */ /* 0x000fe20003f06070 */
[----:B------:R-:W-:Y:S01]  /*b070*/  IMAD R3, R4, 0x1f, RZ ;  /* 0x0000001f04037824 */ /* 0x000fe200078e02ff */
[----:B------:R-:W-:-:S04]  /*b080*/  PRMT R19, RZ, 0x7610, R19 ;  /* 0x00007610ff137816 */ /* 0x000fc80000000013 */
[----:B0-----:R-:W-:-:S04]  /*b090*/  IADD3 R10, P1, PT, R3, R0, RZ ;  /* 0x00000000030a7210 */ /* 0x001fc80007f3e0ff */
[----:B------:R-:W-:Y:S01]  /*b0a0*/  LEA.HI.X.SX32 R11, R3, R2, 0x1, P1 ;  /* 0x00000002030b7211 */ /* 0x000fe200008f0eff */
[----:B------:R-:W-:Y:S01]  /*b0b0*/  VIADD R3, R40, 0xffffffd8 ;  /* 0xffffffd828037836 */ /* 0x000fe20000000000 */
[----:B------:R-:W-:Y:S04]  /*b0c0*/  STS.U8 [R6+UR9+0x880], R27 ;  /* 0x0008801b06007988 */ /* 0x000fe80008000009 */
[----:B------:R0:W4:Y:S01]  /*b0d0*/  @!P0 LDG.E.U8 R19, desc[UR18][R10.64] ;  /* 0x000000120a138981 */ /* 0x000122000c1e1100 */
[----:B------:R-:W-:Y:S01]  /*b0e0*/  ISETP.GE.U32.AND P0, PT, R3, 0x7fffff59, PT ;  /* 0x7fffff590300780c */ /* 0x000fe20003f06070 */
[----:B------:R-:W-:Y:S02]  /*b0f0*/  IMAD R3, R4, 0x27, RZ ;  /* 0x0000002704037824 */ /* 0x000fe400078e02ff */
[----:B------:R1:W-:Y:S04]  /*b100*/  STS.U8 [R6+UR9+0xc80], R30 ;  /* 0x000c801e06007988 */ /* 0x0003e80008000009 */
[----:B------:R0:W-:Y:S04]  /*b110*/  STS.U8 [R6+UR9+0x1080], R31 ;  /* 0x0010801f06007988 */ /* 0x0001e80008000009 */
[----:B-1----:R-:W4:Y:S04]  /*b120*/  LDL.LU R30, [R1+0x25c] ;  /* 0x00025c00011e7983 */ /* 0x002f280000300800 */
[----:B0-----:R-:W4:Y:S04]  /*b130*/  LDL.LU R31, [R1+0x174] ;  /* 0x00017400011f7983 */ /* 0x001f280000300800 */
[----:B------:R0:W-:Y:S04]  /*b140*/  STL [R1+0x15c], R10 ;  /* 0x00015c0a01007387 */ /* 0x0001e80000100800 */
[----:B------:R1:W-:Y:S01]  /*b150*/  STL [R1+0x158], R11 ;  /* 0x0001580b01007387 */ /* 0x0003e20000100800 */
[----:B0-----:R-:W-:-:S04]  /*b160*/  IADD3 R10, P1, PT, R3, R0, RZ ;  /* 0x00000000030a7210 */ /* 0x001fc80007f3e0ff */
[----:B-1----:R-:W-:Y:S01]  /*b170*/  LEA.HI.X.SX32 R11, R3, R2, 0x1, P1 ;  /* 0x00000002030b7211 */ /* 0x002fe200008f0eff */
[----:B---3--:R0:W-:Y:S04]  /*b180*/  STS.U8 [R6+UR9+0x1480], R32 ;  /* 0x0014802006007988 */ /* 0x0081e80008000009 */
[----:B--2---:R1:W-:Y:S04]  /*b190*/  STS.U8 [R6+UR9+0x1880], R35 ;  /* 0x0018802306007988 */ /* 0x0043e80008000009 */
[----:B0-----:R-:W2:Y:S04]  /*b1a0*/  LDL.LU R32, [R1+0x170] ;  /* 0x0001700001207983 */ /* 0x001ea80000300800 */
[----:B-1----:R-:W3:Y:S04]  /*b1b0*/  LDL.LU R35, [R1+0x258] ;  /* 0x0002580001237983 */ /* 0x002ee80000300800 */
[----:B------:R-:W-:Y:S04]  /*b1c0*/  STL [R1+0x164], R10 ;  /* 0x0001640a01007387 */ /* 0x000fe80000100800 */
[----:B------:R0:W-:Y:S04]  /*b1d0*/  STS.U8 [R6+UR9+0x1c80], R36 ;  /* 0x001c802406007988 */ /* 0x0001e80008000009 */
[----:B------:R-:W-:Y:S04]  /*b1e0*/  STL [R1+0x160], R11 ;  /* 0x0001600b01007387 */ /* 0x000fe80000100800 */
[----:B0-----:R-:W3:Y:S04]  /*b1f0*/  LDL.LU R36, [R1+0x250] ;  /* 0x0002500001247983 */ /* 0x001ee80000300800 */
[----:B----4-:R0:W-:Y:S04]  /*b200*/  STS.U8 [R6+UR9+0x2080], R38 ;  /* 0x0020802606007988 */ /* 0x0101e80008000009 */
[----:B0-----:R-:W4:Y:S04]  /*b210*/  LDL.LU R38, [R1+0x17c] ;  /* 0x00017c0001267983 */ /* 0x001f280000300800 */
[----:B------:R-:W-:Y:S04]  /*b220*/  STS.U8 [R6+UR9+0x2480], R29 ;  /* 0x0024801d06007988 */ /* 0x000fe80008000009 */
[----:B------:R0:W-:Y:S04]  /*b230*/  STS.U8 [R6+UR9+0x2880], R39 ;  /* 0x0028802706007988 */ /* 0x0001e80008000009 */
        /* <DEDUP_REMOVED lines=9> */
[----:B------:R-:W-:-:S04]  /*b2d0*/  VIADD R3, R40, 0xffffffc8 ;  /* 0xffffffc828037836 */ /* 0x000fc80000000000 */
[----:B------:R0:W4:Y:S01]  /*b2e0*/  @!P0 LDG.E.U8 R17, desc[UR18][R10.64] ;  /* 0x000000120a118981 */ /* 0x000122000c1e1100 */
[----:B------:R-:W-:Y:S01]  /*b2f0*/  ISETP.GE.U32.AND P0, PT, R3, 0x7fffff49, PT ;  /* 0x7fffff490300780c */ /* 0x000fe20003f06070 */
[----:B------:R-:W-:Y:S02]  /*b300*/  IMAD R3, R4, 0x37, RZ ;  /* 0x0000003704037824 */ /* 0x000fe400078e02ff */
[----:B------:R0:W-:Y:S01]  /*b310*/  STL [R1+0x16c], R10 ;  /* 0x00016c0a01007387 */ /* 0x0001e20000100800 */
[----:B------:R-:W-:-:S03]  /*b320*/  PRMT R16, RZ, 0x7610, R16 ;  /* 0x00007610ff107816 */ /* 0x000fc60000000010 */
[----:B------:R1:W-:Y:S04]  /*b330*/  STL [R1+0x168], R11 ;  /* 0x0001680b01007387 */ /* 0x0003e80000100800 */
[----:B------:R1:W-:Y:S01]  /*b340*/  STS.U8 [R6+UR9+0x2c80], R30 ;  /* 0x002c801e06007988 */ /* 0x0003e20008000009 */
[----:B0-----:R-:W-:-:S03]  /*b350*/  IADD3 R10, P1, PT, R3, R0, RZ ;  /* 0x00000000030a7210 */ /* 0x001fc60007f3e0ff */
[----:B------:R-:W4:Y:S01]  /*b360*/  LDL.LU R27, [R1+0x254] ;  /* 0x00025400011b7983 */ /* 0x000f220000300800 */
[----:B-1----:R-:W-:Y:S01]  /*b370*/  LEA.HI.X.SX32 R11, R3, R2, 0x1, P1 ;  /* 0x00000002030b7211 */ /* 0x002fe200008f0eff */
[----:B------:R-:W-:Y:S02]  /*b380*/  VIADD R3, R40, 0xffffffc0 ;  /* 0xffffffc028037836 */ /* 0x000fe40000000000 */
[----:B------:R0:W-:Y:S04]  /*b390*/  STS.U8 [R6+UR9+0x3080], R31 ;  /* 0x0030801f06007988 */ /* 0x0001e80008000009 */
[----:B------:R-:W4:Y:S04]  /*b3a0*/  LDL.LU R30, [R1+0x184] ;  /* 0x00018400011e7983 */ /* 0x000f280000300800 */
[----:B------:R1:W4:Y:S04]  /*b3b0*/  @!P0 LDG.E.U8 R16, desc[UR18][R10.64] ;  /* 0x000000120a108981 */ /* 0x000328000c1e1100 */
[----:B0-----:R-:W4:Y:S01]  /*b3c0*/  LDL.LU R31, [R1+0x180] ;  /* 0x00018000011f7983 */ /* 0x001f220000300800 */
[----:B------:R-:W-:Y:S01]  /*b3d0*/  ISETP.GE.U32.AND P0, PT, R3, 0x7fffff41, PT ;  /* 0x7fffff410300780c */ /* 0x000fe20003f06070 */
[----:B------:R-:W-:-:S02]  /*b3e0*/  IMAD R3, R4, 0x3f, RZ ;  /* 0x0000003f04037824 */ /* 0x000fc400078e02ff */
[----:B------:R1:W-:Y:S04]  /*b3f0*/  STL [R1+0x174], R10 ;  /* 0x0001740a01007387 */ /* 0x0003e80000100800 */
[----:B------:R0:W-:Y:S01]  /*b400*/  STL [R1+0x170], R11 ;  /* 0x0001700b01007387 */ /* 0x0001e20000100800 */
[----:B-1----:R-:W-:-:S03]  /*b410*/  IADD3 R10, P1, PT, R3, R0, RZ ;  /* 0x00000000030a7210 */ /* 0x002fc60007f3e0ff */
[----:B--2---:R-:W-:Y:S04]  /*b420*/  STS.U8 [R6+UR9+0x3480], R32 ;  /* 0x0034802006007988 */ /* 0x004fe80008000009 */
[----:B---3--:R1:W-:Y:S01]  /*b430*/  STS.U8 [R6+UR9+0x3880], R35 ;  /* 0x0038802306007988 */ /* 0x0083e20008000009 */
[----:B0-----:R-:W-:-:S03]  /*b440*/  LEA.HI.X.SX32 R11, R3, R2, 0x1, P1 ;  /* 0x00000002030b7211 */ /* 0x001fc600008f0eff */
[----:B-1----:R-:W2:Y:S04]  /*b450*/  LDL.LU R35, [R1+0x24c] ;  /* 0x00024c0001237983 */ /* 0x002ea80000300800 */
[----:B------:R-:W3:Y:S04]  /*b460*/  LDL.LU R32, [R1+0x18c] ;  /* 0x00018c0001207983 */ /* 0x000ee80000300800 */
[----:B------:R0:W-:Y:S04]  /*b470*/  STS.U8 [R6+UR9+0x3c80], R36 ;  /* 0x003c802406007988 */ /* 0x0001e80008000009 */
[----:B0-----:R-:W3:Y:S04]  /*b480*/  LDL.LU R36, [R1+0x188] ;  /* 0x0001880001247983 */ /* 0x001ee80000300800 */
[----:B----4-:R0:W-:Y:S04]  /*b490*/  STS.U8 [R6+UR9+0x80], R38 ;  /* 0x0000802606007988 */ /* 0x0101e80008000009 */
[----:B0-----:R-:W4:Y:S01]  /*b4a0*/  LDL.LU R38, [R1+0x248] ;  /* 0x0002480001267983 */ /* 0x001f220000300800 */
[----:B------:R-:W-:-:S03]  /*b4b0*/  LOP3.LUT R6, R41, 0x20, RZ, 0x3c, !PT ;  /* 0x0000002029067812 */ /* 0x000fc600078e3cff */
[----:B------:R-:W-:Y:S04]  /*b4c0*/  STL [R1+0x17c], R10 ;  /* 0x00017c0a01007387 */ /* 0x000fe80000100800 */
[----:B------:R-:W-:Y:S04]  /*b4d0*/  STL [R1+0x178], R11 ;  /* 0x0001780b01007387 */ /* 0x000fe80000100800 */
        /* <DEDUP_REMOVED lines=15> */
[----:B------:R-:W-:Y:S04]  /*b5d0*/  STS.U8 [R6+UR9+0x500], R27 ;  /* 0x0005001b06007988 */ /* 0x000fe80008000009 */
        /* <DEDUP_REMOVED lines=8> */
[----:B--2---:R0:W-:Y:S04]  /*b660*/  STS.U8 [R6+UR9+0x1100], R35 ;  /* 0x0011002306007988 */ /* 0x0041e80008000009 */
[----:B---3--:R1:W-:Y:S04]  /*b670*/  STS.U8 [R6+UR9+0x1500], R32 ;  /* 0x0015002006007988 */ /* 0x0083e80008000009 */
[----:B0-----:R-:W2:Y:S04]  /*b680*/  LDL.LU R35, [R1+0x198] ;  /* 0x0001980001237983 */ /* 0x001ea80000300800 */
[----:B------:R-:W-:Y:S04]  /*b690*/  STL [R1+0x18c], R10 ;  /* 0x00018c0a01007387 */ /* 0x000fe80000100800 */
[----:B------:R-:W-:Y:S04]  /*b6a0*/  STL [R1+0x188], R11 ;  /* 0x0001880b01007387 */ /* 0x000fe80000100800 */
[----:B------:R0:W-:Y:S04]  /*b6b0*/  STS.U8 [R6+UR9+0x1900], R36 ;  /* 0x0019002406007988 */ /* 0x0001e80008000009 */
[----:B-1----:R-:W3:Y:S04]  /*b6c0*/  LDL.LU R32, [R1+0x240] ;  /* 0x0002400001207983 */ /* 0x002ee80000300800 */
[----:B0-----:R-:W3:Y:S01]  /*b6d0*/  LDL.LU R36, [R1+0x238] ;  /* 0x0002380001247983 */ /* 0x001ee20000300800 */
[----:B------:R-:W-:Y:S01]  /*b6e0*/  PRMT R13, RZ, 0x7610, R13 ;  /* 0x00007610ff0d7816 */ /* 0x000fe2000000000d */
[----:B------:R-:W-:-:S05]  /*b6f0*/  VIADD R3, R40, 0xffffffa8 ;  /* 0xffffffa828037836 */ /* 0x000fca0000000000 */
[----:B------:R0:W3:Y:S01]  /*b700*/  @!P0 LDG.E.U8 R13, desc[UR18][R10.64] ;  /* 0x000000120a0d8981 */ /* 0x0000e2000c1e1100 */
[----:B------:R-:W-:Y:S01]  /*b710*/  ISETP.GE.U32.AND P0, PT, R3, 0x7fffff29, PT ;  /* 0x7fffff290300780c */ /* 0x000fe20003f06070 */
[----:B------:R-:W-:-:S05]  /*b720*/  IMAD R3, R4, 0x57, RZ ;  /* 0x0000005704037824 */ /* 0x000fca00078e02ff */
[----:B0-----:R-:W-:-:S04]  /*b730*/  IADD3 R10, P1, PT, R3, R0, RZ ;  /* 0x00000000030a7210 */ /* 0x001fc80007f3e0ff */
[----:B------:R-:W-:Y:S01]  /*b740*/  LEA.HI.X.SX32 R11, R3, R2, 0x1, P1 ;  /* 0x00000002030b7211 */ /* 0x000fe200008f0eff */
[----:B----4-:R0:W-:Y:S04]  /*b750*/  STS.U8 [R6+UR9+0x1d00], R38 ;  /* 0x001d002606007988 */ /* 0x0101e80008000009 */
[----:B0-----:R-:W4:Y:S04]  /*b760*/  LDL.LU R38, [R1+0x1a4] ;  /* 0x0001a40001267983 */ /* 0x001f280000300800 */
[----:B------:R-:W-:Y:S04]  /*b770*/  STS.U8 [R6+UR9+0x2100], R29 ;  /* 0x0021001d06007988 */ /* 0x000fe80008000009 */
[----:B------:R0:W-:Y:S04]  /*b780*/  STS.U8 [R6+UR9+0x2500], R39 ;  /* 0x0025002706007988 */ /* 0x0001e80008000009 */
[----:B0-----:R-:W4:Y:S04]  /*b790*/  LDL.LU R39, [R1+0x1a0] ;  /* 0x0001a00001277983 */ /* 0x001f280000300800 */
[----:B------:R-:W-:Y:S04]  /*b7a0*/  STL [R1+0x194], R10 ;  /* 0x0001940a01007387 */ /* 0x000fe80000100800 */
[----:B------:R0:W-:Y:S04]  /*b7b0*/  STL [R1+0x190], R11 ;  /* 0x0001900b01007387 */ /* 0x0001e80000100800 */
[----:B------:R-:W4:Y:S01]  /*b7c0*/  LDL.LU R26, [R1+0x23c] ;  /* 0x00023c00011a7983 */ /* 0x000f220000300800 */
[----:B------:R-:W-:Y:S01]  /*b7d0*/  PRMT R12, RZ, 0x7610, R12 ;  /* 0x00007610ff0c7816 */ /* 0x000fe2000000000c */
[----:B------:R-:W-:-:S02]  /*b7e0*/  VIADD R3, R40, 0xffffffa0 ;  /* 0xffffffa028037836 */ /* 0x000fc40000000000 */
[----:B------:R-:W4:Y:S04]  /*b7f0*/  LDL.LU R27, [R1+0x1b4] ;  /* 0x0001b400011b7983 */ /* 0x000f280000300800 */
[----:B------:R0:W4:Y:S01]  /*b800*/  @!P0 LDG.E.U8 R12, desc[UR18][R10.64] ;  /* 0x000000120a0c8981 */ /* 0x000122000c1e1100 */
[----:B------:R-:W-:Y:S01]  /*b810*/  ISETP.GE.U32.AND P0, PT, R3, 0x7fffff21, PT ;  /* 0x7fffff210300780c */ /* 0x000fe20003f06070 */
[----:B------:R-:W-:Y:S02]  /*b820*/  IMAD R3, R4, 0x5f, RZ ;  /* 0x0000005f04037824 */ /* 0x000fe400078e02ff */
[----:B------:R-:W4:Y:S03]  /*b830*/  LDL.LU R29, [R1+0x1b0] ;  /* 0x0001b000011d7983 */ /* 0x000f260000300800 */
[----:B------:R-:W-:-:S02]  /*b840*/  IADD3 R24, P1, PT, R3, R0, RZ ;  /* 0x0000000003187210 */ /* 0x000fc40007f3e0ff */
[----:B0-----:R-:W-:Y:S02]  /*b850*/  PRMT R11, RZ, 0x7610, R11 ;  /* 0x00007610ff0b7816 */ /* 0x001fe4000000000b */
[----:B------:R-:W-:Y:S01]  /*b860*/  LEA.HI.X.SX32 R25, R3, R2, 0x1, P1 ;  /* 0x0000000203197211 */ /* 0x000fe200008f0eff */
[----:B------:R-:W-:-:S04]  /*b870*/  VIADD R3, R40, 0xffffff98 ;  /* 0xffffff9828037836 */ /* 0x000fc80000000000 */
[----:B------:R0:W4:Y:S01]  /*b880*/  @!P0 LDG.E.U8 R11, desc[UR18][R24.64] ;  /* 0x00000012180b8981 */ /* 0x000122000c1e1100 */
[----:B------:R-:W-:Y:S01]  /*b890*/  ISETP.GE.U32.AND P0, PT, R3, 0x7fffff19, PT ;  /* 0x7fffff190300780c */ /* 0x000fe20003f06070 */
[----:B------:R-:W-:Y:S02]  /*b8a0*/  IMAD R3, R4, 0x67, RZ ;  /* 0x0000006704037824 */ /* 0x000fe400078e02ff */
[----:B------:R1:W-:Y:S04]  /*b8b0*/  STS.U8 [R6+UR9+0x2900], R30 ;  /* 0x0029001e06007988 */ /* 0x0003e80008000009 */
[----:B------:R0:W-:Y:S04]  /*b8c0*/  STS.U8 [R6+UR9+0x2d00], R31 ;  /* 0x002d001f06007988 */ /* 0x0001e80008000009 */
[----:B------:R-:W-:Y:S04]  /*b8d0*/  STL [R1+0x19c], R24 ;  /* 0x00019c1801007387 */ /* 0x000fe80000100800 */
[----:B------:R-:W-:Y:S04]  /*b8e0*/  STL [R1+0x198], R25 ;  /* 0x0001981901007387 */ /* 0x000fe80000100800 */
[----:B-1----:R-:W4:Y:S04]  /*b8f0*/  LDL.LU R30, [R1+0x234] ;  /* 0x00023400011e7983 */ /* 0x002f280000300800 */
[----:B0-----:R-:W4:Y:S01]  /*b900*/  LDL.LU R31, [R1+0x1c4] ;  /* 0x0001c400011f7983 */ /* 0x001f220000300800 */
[----:B------:R-:W-:-:S03]  /*b910*/  PRMT R10, RZ, 0x7610, R10 ;  /* 0x00007610ff0a7816 */ /* 0x000fc6000000000a */
[----:B--2---:R0:W-:Y:S04]  /*b920*/  STS.U8 [R6+UR9+0x3100], R35 ;  /* 0x0031002306007988 */ /* 0x0041e80008000009 */
[----:B0-----:R-:W2:Y:S04]  /*b930*/  LDL.LU R35, [R1+0x1c0] ;  /* 0x0001c00001237983 */ /* 0x001ea80000300800 */
[----:B---3--:R0:W-:Y:S04]  /*b940*/  STS.U8 [R6+UR9+0x3500], R32 ;  /* 0x0035002006007988 */ /* 0x0081e80008000009 */
[----:B------:R1:W-:Y:S01]  /*b950*/  STS.U8 [R6+UR9+0x3900], R36 ;  /* 0x0039002406007988 */ /* 0x0003e20008000009 */
[----:B0-----:R-:W-:-:S03]  /*b960*/  LOP3.LUT R32, R41, 0x30, RZ, 0x3c, !PT ;  /* 0x0000003029207812 */ /* 0x001fc600078e3cff */
[----:B-1----:R-:W3:Y:S01]  /*b970*/  LDL.LU R36, [R1+0x230] ;  /* 0x0002300001247983 */ /* 0x002ee20000300800 */
[----:B------:R-:W-:-:S03]  /*b980*/  PRMT R28, RZ, 0x7610, R28 ;  /* 0x00007610ff1c7816 */ /* 0x000fc6000000001c */
[----:B----4-:R0:W-:Y:S02]  /*b990*/  STS.U8 [R6+UR9+0x3d00], R38 ;  /* 0x003d002606007988 */ /* 0x0101e40008000009 */
[C---:B0-----:R-:W-:Y:S02]  /*b9a0*/  IADD3 R6, P1, PT, R3.reuse, R0, RZ ;  /* 0x0000000003067210 */ /* 0x041fe40007f3e0ff */
[----:B------:R-:W4:Y:S02]  /*b9b0*/  LDL.LU R38, [R1+0x1d4] ;  /* 0x0001d40001267983 */ /* 0x000f240000300800 */
[----:B------:R-:W-:Y:S01]  /*b9c0*/  LEA.HI.X.SX32 R24, R3, R2, 0x1, P1 ;  /* 0x0000000203187211 */ /* 0x000fe200008f0eff */
[----:B------:R-:W-:-:S04]  /*b9d0*/  VIADD R3, R40, 0xffffff90 ;  /* 0xffffff9028037836 */ /* 0x000fc80000000000 */
[----:B------:R-:W-:Y:S01]  /*b9e0*/  @!P0 IMAD.MOV.U32 R25, RZ, RZ, R24 ;  /* 0x000000ffff198224 */ /* 0x000fe200078e0018 */
[----:B------:R0:W-:Y:S04]  /*b9f0*/  STS.U8 [R32+UR9+0x180], R39 ;  /* 0x0001802720007988 */ /* 0x0001e80008000009 */
[----:B0-----:R-:W4:Y:S04]  /*ba00*/  LDL.LU R39, [R1+0x1d0] ;  /* 0x0001d00001277983 */ /* 0x001f280000300800 */
[----:B------:R-:W-:Y:S04]  /*ba10*/  STL [R1+0x1a4], R6 ;  /* 0x0001a40601007387 */ /* 0x000fe80000100800 */
[----:B------:R0:W-:Y:S02]  /*ba20*/  STL [R1+0x1a0], R24 ;  /* 0x0001a01801007387 */ /* 0x0001e40000100800 */
[----:B0-----:R-:W-:-:S05]  /*ba30*/  @!P0 IMAD.MOV.U32 R24, RZ, RZ, R6 ;  /* 0x000000ffff188224 */ /* 0x001fca00078e0006 */
[----:B------:R0:W4:Y:S01]  /*ba40*/  @!P0 LDG.E.U8 R10, desc[UR18][R24.64] ;  /* 0x00000012180a8981 */ /* 0x000122000c1e1100 */
[----:B------:R-:W-:Y:S01]  /*ba50*/  ISETP.GE.U32.AND P0, PT, R3, 0x7fffff11, PT ;  /* 0x7fffff110300780c */ /* 0x000fe20003f06070 */
[----:B------:R-:W-:-:S05]  /*ba60*/  IMAD R3, R4, 0x6f, RZ ;  /* 0x0000006f04037824 */ /* 0x000fca00078e02ff */
[----:B------:R-:W-:-:S04]  /*ba70*/  IADD3 R6, P1, PT, R3, R0, RZ ;  /* 0x0000000003067210 */ /* 0x000fc80007f3e0ff */
[----:B0-----:R-:W-:Y:S01]  /*ba80*/  LEA.HI.X.SX32 R24, R3, R2, 0x1, P1 ;  /* 0x0000000203187211 */ /* 0x001fe200008f0eff */
[----:B------:R-:W-:Y:S01]  /*ba90*/  STL [R1+0x1b4], R6 ;  /* 0x0001b40601007387 */ /* 0x000fe20000100800 */
[----:B------:R-:W-:-:S03]  /*baa0*/  VIADD R3, R40, 0xffffff88 ;  /* 0xffffff8828037836 */ /* 0x000fc60000000000 */
[----:B------:R0:W-:Y:S01]  /*bab0*/  STL [R1+0x1b0], R24 ;  /* 0x0001b01801007387 */ /* 0x0001e20000100800 */
[----:B------:R-:W-:Y:S02]  /*bac0*/  @!P0 IMAD.MOV.U32 R25, RZ, RZ, R24 ;  /* 0x000000ffff198224 */ /* 0x000fe400078e0018 */
[----:B0-----:R-:W-:-:S05]  /*bad0*/  @!P0 IMAD.MOV.U32 R24, RZ, RZ, R6 ;  /* 0x000000ffff188224 */ /* 0x001fca00078e0006 */
[----:B------:R0:W4:Y:S01]  /*bae0*/  @!P0 LDG.E.U8 R28, desc[UR18][R24.64] ;  /* 0x00000012181c8981 */ /* 0x000122000c1e1100 */
[----:B------:R-:W-:Y:S01]  /*baf0*/  ISETP.GE.U32.AND P0, PT, R3, 0x7fffff09, PT ;  /* 0x7fffff090300780c */ /* 0x000fe20003f06070 */
[----:B------:R-:W-:-:S05]  /*bb00*/  IMAD R3, R4, 0x77, RZ ;  /* 0x0000007704037824 */ /* 0x000fca00078e02ff */
[----:B------:R-:W-:-:S04]  /*bb10*/  IADD3 R6, P1, PT, R3, R0, RZ ;  /* 0x0000000003067210 */ /* 0x000fc80007f3e0ff */
[----:B0-----:R-:W-:Y:S01]  /*bb20*/  LEA.HI.X.SX32 R25, R3, R2, 0x1, P1 ;  /* 0x0000000203197211 */ /* 0x001fe200008f0eff */
[----:B------:R0:W-:Y:S04]  /*bb30*/  STS.U8 [R32+UR9+0x580], R26 ;  /* 0x0005801a20007988 */ /* 0x0001e80008000009 */
[----:B------:R1:W-:Y:S04]  /*bb40*/  STL [R1+0x1c4], R6 ;  /* 0x0001c40601007387 */ /* 0x0003e80000100800 */
[----:B------:R-:W-:Y:S01]  /*bb50*/  STL [R1+0x1c0], R25 ;  /* 0x0001c01901007387 */ /* 0x000fe20000100800 */
[----:B0-----:R-:W-:-:S03]  /*bb60*/  @!P0 IMAD.MOV.U32 R26, RZ, RZ, R6 ;  /* 0x000000ffff1a8224 */ /* 0x001fc600078e0006 */
[----:B-1----:R-:W4:Y:S01]  /*bb70*/  LDL.LU R6, [R1+0x22c] ;  /* 0x00022c0001067983 */ /* 0x002f220000300800 */
[----:B------:R-:W-:Y:S01]  /*bb80*/  PRMT R24, RZ, 0x7610, R24 ;  /* 0x00007610ff187816 */ /* 0x000fe20000000018 */
[----:B------:R-:W-:Y:S02]  /*bb90*/  VIADD R3, R40, 0xffffff80 ;  /* 0xffffff8028037836 */ /* 0x000fe40000000000 */
[----:B------:R0:W-:Y:S02]  /*bba0*/  STS.U8 [R32+UR9+0x980], R27 ;  /* 0x0009801b20007988 */ /* 0x0001e40008000009 */
[----:B0-----:R-:W-:-:S05]  /*bbb0*/  @!P0 IMAD.MOV.U32 R27, RZ, RZ, R25 ;  /* 0x000000ffff1b8224 */ /* 0x001fca00078e0019 */
[----:B------:R0:W4:Y:S01]  /*bbc0*/  @!P0 LDG.E.U8 R24, desc[UR18][R26.64] ;  /* 0x000000121a188981 */ /* 0x000122000c1e1100 */
[----:B------:R-:W-:Y:S01]  /*bbd0*/  ISETP.GE.U32.AND P0, PT, R3, 0x7fffff01, PT ;  /* 0x7fffff010300780c */ /* 0x000fe20003f06070 */
[----:B------:R-:W-:Y:S02]  /*bbe0*/  IMAD R3, R4, 0x7f, RZ ;  /* 0x0000007f04037824 */ /* 0x000fe400078e02ff */
[----:B------:R1:W-:Y:S03]  /*bbf0*/  STS.U8 [R32+UR9+0xd80], R29 ;  /* 0x000d801d20007988 */ /* 0x0003e60008000009 */
[C---:B------:R-:W-:Y:S01]  /*bc00*/  IADD3 R25, P1, PT, R3.reuse, R0, RZ ;  /* 0x0000000003197210 */ /* 0x040fe20007f3e0ff */
[----:B------:R2:W-:Y:S04]  /*bc10*/  STS.U8 [R32+UR9+0x1180], R30 ;  /* 0x0011801e20007988 */ /* 0x0005e80008000009 */
[----:B------:R3:W-:Y:S04]  /*bc20*/  STS.U8 [R32+UR9+0x1580], R31 ;  /* 0x0015801f20007988 */ /* 0x0007e80008000009 */
[----:B-1----:R-:W4:Y:S01]  /*bc30*/  LDL.LU R29, [R1+0x228] ;  /* 0x00022800011d7983 */ /* 0x002f220000300800 */
[----:B0-----:R-:W-:-:S03]  /*bc40*/  LEA.HI.X.SX32 R26, R3, R2, 0x1, P1 ;  /* 0x00000002031a7211 */ /* 0x001fc600008f0eff */
[----:B--2---:R-:W2:Y:S04]  /*bc50*/  LDL.LU R30, [R1+0x220] ;  /* 0x00022000011e7983 */ /* 0x004ea80000300800 */
[----:B------:R0:W-:Y:S04]  /*bc60*/  STS.U8 [R32+UR9+0x1980], R35 ;  /* 0x0019802320007988 */ /* 0x0001e80008000009 */
[----:B---3--:R-:W3:Y:S04]  /*bc70*/  LDL.LU R31, [R1+0x218] ;  /* 0x00021800011f7983 */ /* 0x008ee80000300800 */
[----:B0-----:R-:W3:Y:S04]  /*bc80*/  LDL.LU R35, [R1+0x1dc] ;  /* 0x0001dc0001237983 */ /* 0x001ee80000300800 */
[----:B------:R0:W-:Y:S04]  /*bc90*/  STL [R1+0x808], R4 ;  /* 0x0008080401007387 */ /* 0x0001e80000100800 */
[----:B------:R1:W-:Y:S04]  /*bca0*/  STS.U8 [R32+UR9+0x1d80], R36 ;  /* 0x001d802420007988 */ /* 0x0003e80008000009 */
[----:B0-----:R-:W3:Y:S04]  /*bcb0*/  LDL.LU R4, [R1+0x1f4] ;  /* 0x0001f40001047983 */ /* 0x001ee80000300800 */
[----:B------:R-:W-:Y:S04]  /*bcc0*/  STL [R1+0x80c], R0 ;  /* 0x00080c0001007387 */ /* 0x000fe80000100800 */
[----:B------:R-:W-:Y:S04]  /*bcd0*/  STL [R1+0x810], R2 ;  /* 0x0008100201007387 */ /* 0x000fe80000100800 */
[----:B------:R-:W-:Y:S04]  /*bce0*/  STL [R1+0x1d4], R25 ;  /* 0x0001d41901007387 */ /* 0x000fe80000100800 */
[----:B------:R0:W-:Y:S04]  /*bcf0*/  STL [R1+0x1d0], R26 ;  /* 0x0001d01a01007387 */ /* 0x0001e80000100800 */
[----:B-1----:R-:W3:Y:S01]  /*bd00*/  LDL.LU R36, [R1+0x1e4] ;  /* 0x0001e40001247983 */ /* 0x002ee20000300800 */
[----:B------:R-:W-:-:S02]  /*bd10*/  @!P0 IMAD.MOV.U32 R27, RZ, RZ, R26 ;  /* 0x000000ffff1b8224 */ /* 0x000fc400078e001a */
[----:B0-----:R-:W-:Y:S01]  /*bd20*/  @!P0 IMAD.MOV.U32 R26, RZ, RZ, R25 ;  /* 0x000000ffff1a8224 */ /* 0x001fe200078e0019 */
[----:B----4-:R0:W-:Y:S04]  /*bd30*/  STS.U8 [R32+UR9+0x2180], R38 ;  /* 0x0021802620007988 */ /* 0x0101e80008000009 */
[----:B0-----:R-:W4:Y:S04]  /*bd40*/  LDL.LU R38, [R1+0xe4] ;  /* 0x0000e40001267983 */ /* 0x001f280000300800 */
[----:B------:R0:W-:Y:S04]  /*bd50*/  STS.U8 [R32+UR9+0x2580], R39 ;  /* 0x0025802720007988 */ /* 0x0001e80008000009 */
[----:B0-----:R-:W4:Y:S04]  /*bd60*/  LDL.LU R39, [R1+0xbc] ;  /* 0x0000bc0001277983 */ /* 0x001f280000300800 */
[----:B------:R-:W4:Y:S04]  /*bd70*/  LDL.LU R40, [R1+0xa8] ;  /* 0x0000a80001287983 */ /* 0x000f280000300800 */
[----:B------:R-:W4:Y:S04]  /*bd80*/  LDL.LU R25, [R1+0xa4] ;  /* 0x0000a40001197983 */ /* 0x000f280000300800 */
[----:B------:R0:W-:Y:S04]  /*bd90*/  STS.U8 [R32+UR9+0x2980], R6 ;  /* 0x0029800620007988 */ /* 0x0001e80008000009 */
[----:B0-----:R-:W4:Y:S01]  /*bda0*/  LDL.LU R6, [R1+0x9c] ;  /* 0x00009c0001067983 */ /* 0x001f220000300800 */
[----:B------:R-:W-:-:S03]  /*bdb0*/  LOP3.LUT R0, R41, 0x40, RZ, 0x3c, !PT ;  /* 0x0000004029007812 */ /* 0x000fc600078e3cff */
[----:B------:R0:W-:Y:S04]  /*bdc0*/  STS.U8 [R32+UR9+0x2d80], R29 ;  /* 0x002d801d20007988 */ /* 0x0001e80008000009 */
[----:B--2---:R1:W-:Y:S04]  /*bdd0*/  STS.U8 [R32+UR9+0x3180], R30 ;  /* 0x0031801e20007988 */ /* 0x0043e80008000009 */
[----:B0-----:R-:W2:Y:S04]  /*bde0*/  LDL.LU R29, [R1+0x90] ;  /* 0x00009000011d7983 */ /* 0x001ea80000300800 */
[----:B---3--:R0:W-:Y:S04]  /*bdf0*/  STS.U8 [R32+UR9+0x3580], R31 ;  /* 0x0035801f20007988 */ /* 0x0081e80008000009 */
[----:B-1----:R-:W3:Y:S04]  /*be00*/  LDL.LU R30, [R1+0x8c] ;  /* 0x00008c00011e7983 */ /* 0x002ee80000300800 */
[----:B0-----:R-:W3:Y:S04]  /*be10*/  LDL.LU R31, [R1+0x84] ;  /* 0x00008400011f7983 */ /* 0x001ee80000300800 */
[----:B------:R-:W-:Y:S04]  /*be20*/  STS.U8 [R32+UR9+0x3980], R4 ;  /* 0x0039800420007988 */ /* 0x000fe80008000009 */
[----:B------:R0:W-:Y:S04]  /*be30*/  STS.U8 [R32+UR9+0x3d80], R35 ;  /* 0x003d802320007988 */ /* 0x0001e80008000009 */
[----:B0-----:R-:W3:Y:S04]  /*be40*/  LDL.LU R32, [R1+0x80] ;  /* 0x0000800001207983 */ /* 0x001ee80000300800 */
[----:B------:R-:W3:Y:S04]  /*be50*/  LDL.LU R35, [R1+0x7c] ;  /* 0x00007c0001237983 */ /* 0x000ee80000300800 */
[----:B------:R0:W-:Y:S04]  /*be60*/  STS.U8 [R0+UR9+0x200], R36 ;  /* 0x0002002400007988 */ /* 0x0001e80008000009 */
[----:B0-----:R-:W3:Y:S04]  /*be70*/  LDL.LU R36, [R1+0x70] ;  /* 0x0000700001247983 */ /* 0x001ee80000300800 */
[----:B----4-:R0:W-:Y:S04]  /*be80*/  STS.U8 [R0+UR9+0x600], R38 ;  /* 0x0006002600007988 */ /* 0x0101e80008000009 */
[----:B0-----:R-:W4:Y:S04]  /*be90*/  LDL.LU R38, [R1+0x6c] ;  /* 0x00006c0001267983 */ /* 0x001f280000300800 */
[----:B------:R0:W-:Y:S04]  /*bea0*/  STS.U8 [R0+UR9+0xa00], R39 ;  /* 0x000a002700007988 */ /* 0x0001e80008000009 */
[----:B------:R1:W-:Y:S04]  /*beb0*/  STS.U8 [R0+UR9+0xe00], R40 ;  /* 0x000e002800007988 */ /* 0x0003e80008000009 */
[----:B0-----:R-:W4:Y:S04]  /*bec0*/  LDL.LU R39, [R1+0x68] ;  /* 0x0000680001277983 */ /* 0x001f280000300800 */
[----:B-1----:R-:W4:Y:S04]  /*bed0*/  LDL.LU R40, [R1+0x5c] ;  /* 0x00005c0001287983 */ /* 0x002f280000300800 */
[----:B------:R0:W-:Y:S04]  /*bee0*/  STS.U8 [R0+UR9+0x1200], R25 ;  /* 0x0012001900007988 */ /* 0x0001e80008000009 */
[----:B------:R-:W4:Y:S04]  /*bef0*/  LDL.LU R4, [R1+0x50] ;  /* 0x0000500001047983 */ /* 0x000f280000300800 */
[----:B0-----:R-:W4:Y:S04]  /*bf00*/  LDL.LU R25, [R1+0x54] ;  /* 0x0000540001197983 */ /* 0x001f280000300800 */
[----:B------:R0:W-:Y:S04]  /*bf10*/  STS.U8 [R0+UR9+0x1600], R6 ;  /* 0x0016000600007988 */ /* 0x0001e80008000009 */
[----:B0-----:R-:W4:Y:S01]  /*bf20*/  LDL.LU R6, [R1+0x4c] ;  /* 0x00004c0001067983 */ /* 0x001f220000300800 */
[----:B------:R-:W-:-:S03]  /*bf30*/  LOP3.LUT R2, R41, 0x50, RZ, 0x3c, !PT ;  /* 0x0000005029027812 */ /* 0x000fc600078e3cff */
[----:B--2---:R0:W-:Y:S04]  /*bf40*/  STS.U8 [R0+UR9+0x1a00], R29 ;  /* 0x001a001d00007988 */ /* 0x0041e80008000009 */
[----:B---3--:R1:W-:Y:S04]  /*bf50*/  STS.U8 [R0+UR9+0x1e00], R30 ;  /* 0x001e001e00007988 */ /* 0x0083e80008000009 */
[----:B0-----:R-:W2:Y:S04]  /*bf60*/  LDL.LU R29, [R1+0x40] ;  /* 0x00004000011d7983 */ /* 0x001ea80000300800 */
[----:B------:R0:W-:Y:S04]  /*bf70*/  STS.U8 [R0+UR9+0x2200], R31 ;  /* 0x0022001f00007988 */ /* 0x0001e80008000009 */
[----:B-1----:R-:W3:Y:S04]  /*bf80*/  LDL.LU R30, [R1+0x34] ;  /* 0x00003400011e7983 */ /* 0x002ee80000300800 */
[----:B0-----:R-:W3:Y:S04]  /*bf90*/  LDL.LU R31, [R1+0x2c] ;  /* 0x00002c00011f7983 */ /* 0x001ee80000300800 */
[----:B------:R0:W-:Y:S04]  /*bfa0*/  STS.U8 [R0+UR9+0x2600], R32 ;  /* 0x0026002000007988 */ /* 0x0001e80008000009 */
[----:B------:R1:W-:Y:S04]  /*bfb0*/  STS.U8 [R0+UR9+0x2a00], R35 ;  /* 0x002a002300007988 */ /* 0x0003e80008000009 */
[----:B0-----:R-:W3:Y:S04]  /*bfc0*/  LDL.LU R32, [R1+0x28] ;  /* 0x0000280001207983 */ /* 0x001ee80000300800 */
[----:B-1----:R-:W3:Y:S04]  /*bfd0*/  LDL.LU R35, [R1+0x20] ;  /* 0x0000200001237983 */ /* 0x002ee80000300800 */
        /* <DEDUP_REMOVED lines=8> */
[----:B------:R-:W-:Y:S04]  /*c060*/  STS.U8 [R0+UR9+0x3e00], R4 ;  /* 0x003e000400007988 */ /* 0x000fe80008000009 */
[----:B------:R-:W-:Y:S04]  /*c070*/  STS.U8 [R2+UR9+0x280], R25 ;  /* 0x0002801902007988 */ /* 0x000fe80008000009 */
[----:B------:R-:W-:Y:S04]  /*c080*/  STS.U8 [R2+UR9+0x680], R6 ;  /* 0x0006800602007988 */ /* 0x000fe80008000009 */
[----:B------:R0:W-:Y:S04]  /*c090*/  STS.U8 [R2+UR9+0xa80], R5 ;  /* 0x000a800502007988 */ /* 0x0001e80008000009 */
[----:B0-----:R-:W4:Y:S01]  /*c0a0*/  LDL.LU R5, [R1+0x884] ;  /* 0x0008840001057983 */ /* 0x001f220000300800 */
[----:B------:R-:W-:-:S03]  /*c0b0*/  LOP3.LUT R0, R41, 0x60, RZ, 0x3c, !PT ;  /* 0x0000006029007812 */ /* 0x000fc600078e3cff */
[----:B--2---:R-:W-:Y:S04]  /*c0c0*/  STS.U8 [R2+UR9+0xe80], R29 ;  /* 0x000e801d02007988 */ /* 0x004fe80008000009 */
[----:B---3--:R-:W-:Y:S04]  /*c0d0*/  STS.U8 [R2+UR9+0x1280], R30 ;  /* 0x0012801e02007988 */ /* 0x008fe80008000009 */
[----:B------:R-:W-:Y:S01]  /*c0e0*/  STS.U8 [R2+UR9+0x1680], R31 ;  /* 0x0016801f02007988 */ /* 0x000fe20008000009 */
[----:B------:R-:W-:-:S06]  /*c0f0*/  PRMT R23, RZ, 0x7610, R23 ;  /* 0x00007610ff177816 */ /* 0x000fcc0000000017 */
[----:B------:R0:W2:Y:S04]  /*c100*/  @!P0 LDG.E.U8 R23, desc[UR18][R26.64] ;  /* 0x000000121a178981 */ /* 0x0000a8000c1e1100 */
[----:B------:R-:W-:Y:S04]  /*c110*/  STS.U8 [R2+UR9+0x1a80], R32 ;  /* 0x001a802002007988 */ /* 0x000fe80008000009 */
[----:B------:R-:W-:Y:S04]  /*c120*/  STS.U8 [R2+UR9+0x1e80], R35 ;  /* 0x001e802302007988 */ /* 0x000fe80008000009 */
[----:B------:R-:W-:Y:S04]  /*c130*/  STS.U8 [R2+UR9+0x2280], R36 ;  /* 0x0022802402007988 */ /* 0x000fe80008000009 */
[----:B----4-:R-:W-:Y:S04]  /*c140*/  STS.U8 [R2+UR9+0x2680], R38 ;  /* 0x0026802602007988 */ /* 0x010fe80008000009 */
[----:B------:R-:W-:Y:S04]  /*c150*/  STS.U8 [R2+UR9+0x2a80], R39 ;  /* 0x002a802702007988 */ /* 0x000fe80008000009 */
        /* <DEDUP_REMOVED lines=10> */
[----:B------:R1:W-:Y:S04]  /*c200*/  STS.U8 [R0+UR9+0x1700], R81 ;  /* 0x0017005100007988 */ /* 0x0003e80008000009 */
[----:B------:R-:W-:Y:S04]  /*c210*/  STS.U8 [R0+UR9+0x1b00], R80 ;  /* 0x001b005000007988 */ /* 0x000fe80008000009 */
[----:B------:R-:W-:Y:S04]  /*c220*/  STS.U8 [R0+UR9+0x1f00], R79 ;  /* 0x001f004f00007988 */ /* 0x000fe80008000009 */
[----:B------:R-:W-:Y:S04]  /*c230*/  STS.U8 [R0+UR9+0x2300], R78 ;  /* 0x0023004e00007988 */ /* 0x000fe80008000009 */
[----:B------:R-:W-:Y:S04]  /*c240*/  STS.U8 [R0+UR9+0x2700], R77 ;  /* 0x0027004d00007988 */ /* 0x000fe80008000009 */
[----:B------:R-:W-:Y:S04]  /*c250*/  STS.U8 [R0+UR9+0x2b00], R76 ;  /* 0x002b004c00007988 */ /* 0x000fe80008000009 */
[----:B------:R-:W-:Y:S04]  /*c260*/  STS.U8 [R0+UR9+0x2f00], R75 ;  /* 0x002f004b00007988 */ /* 0x000fe80008000009 */
[----:B------:R-:W-:Y:S04]  /*c270*/  STS.U8 [R0+UR9+0x3300], R74 ;  /* 0x0033004a00007988 */ /* 0x000fe80008000009 */
[----:B------:R3:W-:Y:S04]  /*c280*/  STL [R1+0x814], R5 ;  /* 0x0008140501007387 */ /* 0x0007e80000100800 */
[----:B-1----:R-:W4:Y:S04]  /*c290*/  LDL.LU R81, [R1+0x210] ;  /* 0x0002100001517983 */ /* 0x002f280000300800 */
[----:B------:R-:W2:Y:S04]  /*c2a0*/  LDL.LU R83, [R1+0x20c] ;  /* 0x00020c0001537983 */ /* 0x000ea80000300800 */
[----:B------:R-:W2:Y:S04]  /*c2b0*/  LDL.LU R85, [R1+0x208] ;  /* 0x0002080001557983 */ /* 0x000ea80000300800 */
[----:B------:R-:W2:Y:S04]  /*c2c0*/  LDL.LU R87, [R1+0x204] ;  /* 0x0002040001577983 */ /* 0x000ea80000300800 */
[----:B------:R-:W2:Y:S01]  /*c2d0*/  LDL.LU R88, [R1+0x200] ;  /* 0x0002000001587983 */ /* 0x000ea20000300800 */
[----:B------:R-:W-:-:S03]  /*c2e0*/  IMAD R3, R41, R5, RZ ;  /* 0x0000000529037224 */ /* 0x000fc600078e02ff */
[----:B------:R-:W2:Y:S04]  /*c2f0*/  LDL.LU R90, [R1+0x1fc] ;  /* 0x0001fc00015a7983 */ /* 0x000ea80000300800 */
[----:B------:R-:W2:Y:S04]  /*c300*/  LDL.LU R89, [R1+0x1f8] ;  /* 0x0001f80001597983 */ /* 0x000ea80000300800 */
[----:B------:R-:W2:Y:S04]  /*c310*/  LDL.LU R91, [R1+0x1f0] ;  /* 0x0001f000015b7983 */ /* 0x000ea80000300800 */
[----:B------:R-:W2:Y:S04]  /*c320*/  LDL.LU R92, [R1+0x1ec] ;  /* 0x0001ec00015c7983 */ /* 0x000ea80000300800 */
[----:B---3--:R-:W3:Y:S04]  /*c330*/  LDL.LU R5, [R1+0x1e8] ;  /* 0x0001e80001057983 */ /* 0x008ee80000300800 */
[----:B------:R-:W-:Y:S04]  /*c340*/  STS.U8 [R0+UR9+0x3700], R9 ;  /* 0x0037000900007988 */ /* 0x000fe80008000009 */
[----:B------:R-:W3:Y:S04]  /*c350*/  LDL.LU R26, [R1+0x1e0] ;  /* 0x0001e000011a7983 */ /* 0x000ee80000300800 */
[----:B------:R-:W-:Y:S04]  /*c360*/  STS.U8 [R0+UR9+0x3b00], R8 ;  /* 0x003b000800007988 */ /* 0x000fe80008000009 */
[----:B------:R-:W3:Y:S04]  /*c370*/  LDL.LU R27, [R1+0x1d8] ;  /* 0x0001d800011b7983 */ /* 0x000ee80000300800 */
[----:B------:R1:W-:Y:S04]  /*c380*/  STS.U8 [R0+UR9+0x3f00], R7 ;  /* 0x003f000700007988 */ /* 0x0003e80008000009 */
[----:B------:R-:W3:Y:S04]  /*c390*/  LDL.LU R2, [R1+0x11c] ;  /* 0x00011c0001027983 */ /* 0x000ee80000300800 */
[----:B-1----:R-:W3:Y:S04]  /*c3a0*/  LDL.LU R0, [R1+0x118] ;  /* 0x0001180001007983 */ /* 0x002ee80000300800 */
[----:B------:R-:W3:Y:S04]  /*c3b0*/  LDL.LU R4, [R1+0x114] ;  /* 0x0001140001047983 */ /* 0x000ee80000300800 */
[----:B------:R-:W3:Y:S04]  /*c3c0*/  LDL.LU R25, [R1+0x110] ;  /* 0x0001100001197983 */ /* 0x000ee80000300800 */
[----:B------:R-:W3:Y:S04]  /*c3d0*/  LDL.LU R29, [R1+0x100] ;  /* 0x00010000011d7983 */ /* 0x000ee80000300800 */
[----:B------:R-:W0:Y:S04]  /*c3e0*/  LDL.LU R30, [R1+0xfc] ;  /* 0x0000fc00011e7983 */ /* 0x000e280000300800 */
[----:B------:R-:W3:Y:S04]  /*c3f0*/  LDL.LU R31, [R1+0xf8] ;  /* 0x0000f800011f7983 */ /* 0x000ee80000300800 */
[----:B------:R-:W3:Y:S04]  /*c400*/  LDL.LU R32, [R1+0xf4] ;  /* 0x0000f40001207983 */ /* 0x000ee80000300800 */
[----:B------:R-:W3:Y:S04]  /*c410*/  LDL.LU R35, [R1+0xe0] ;  /* 0x0000e00001237983 */ /* 0x000ee80000300800 */
[----:B------:R-:W3:Y:S04]  /*c420*/  LDL.LU R36, [R1+0xdc] ;  /* 0x0000dc0001247983 */ /* 0x000ee80000300800 */
[----:B------:R-:W3:Y:S04]  /*c430*/  LDL.LU R38, [R1+0xd8] ;  /* 0x0000d80001267983 */ /* 0x000ee80000300800 */
[----:B------:R-:W3:Y:S04]  /*c440*/  LDL.LU R39, [R1+0xc8] ;  /* 0x0000c80001277983 */ /* 0x000ee80000300800 */
[----:B------:R-:W3:Y:S01]  /*c450*/  LDL.LU R40, [R1+0xc4] ;  /* 0x0000c40001287983 */ /* 0x000ee20000300800 */
[----:B------:R-:W-:-:S03]  /*c460*/  LOP3.LUT R93, R41, 0x70, RZ, 0x3c, !PT ;  /* 0x00000070295d7812 */ /* 0x000fc600078e3cff */
[----:B------:R-:W3:Y:S01]  /*c470*/  LDL.LU R41, [R1+0xc0] ;  /* 0x0000c00001297983 */ /* 0x000ee20000300800 */
[C---:B------:R-:W-:Y:S01]  /*c480*/  IADD3 R6, P0, PT, R3.reuse, UR14, RZ ;  /* 0x0000000e03067c10 */ /* 0x040fe2000ff1e0ff */
[----:B------:R-:W-:Y:S01]  /*c490*/  IMAD R74, R68, UR61, RZ ;  /* 0x0000003d444a7c24 */ /* 0x000fe2000f8e02ff */
[----:B------:R-:W1:Y:S01]  /*c4a0*/  LDCU UR14, c[0x0][0x3b0] ;  /* 0x00007600ff0e77ac */ /* 0x000e620008000800 */
[----:B------:R-:W-:Y:S04]  /*c4b0*/  STS.U8 [R93+UR9+0x380], R22 ;  /* 0x000380165d007988 */ /* 0x000fe80008000009 */
[----:B------:R-:W-:Y:S04]  /*c4c0*/  STS.U8 [R93+UR9+0x780], R21 ;  /* 0x000780155d007988 */ /* 0x000fe80008000009 */
[----:B------:R-:W-:Y:S04]  /*c4d0*/  STS.U8 [R93+UR9+0xb80], R20 ;  /* 0x000b80145d007988 */ /* 0x000fe80008000009 */
[----:B------:R-:W-:Y:S01]  /*c4e0*/  STS.U8 [R93+UR9+0xf80], R19 ;  /* 0x000f80135d007988 */ /* 0x000fe20008000009 */
[----:B------:R-:W-:Y:S01]  /*c4f0*/  LEA.HI.X.SX32 R3, R3, UR15, 0x1, P0 ;  /* 0x0000000f03037c11 */ /* 0x000fe200080f0eff */
[----:B------:R-:W-:Y:S01]  /*c500*/  IMAD R42, R42, UR29, RZ ;  /* 0x0000001d2a2a7c24 */ /* 0x000fe2000f8e02ff */
[----:B------:R-:W0:Y:S01]  /*c510*/  LDCU UR15, c[0x0][0x3b0] ;  /* 0x00007600ff0f77ac */ /* 0x000e220008000800 */
        /* <DEDUP_REMOVED lines=8> */
[----:B------:R1:W-:Y:S01]  /*c5a0*/  STS.U8 [R93+UR9+0x3380], R10 ;  /* 0x0033800a5d007988 */ /* 0x0003e20008000009 */
[----:B------:R-:W-:-:S02]  /*c5b0*/  IMAD R43, R43, UR30, RZ ;  /* 0x0000001e2b2b7c24 */ /* 0x000fc4000f8e02ff */
[----:B------:R-:W-:Y:S02]  /*c5c0*/  IMAD R44, R44, UR31, RZ ;  /* 0x0000001f2c2c7c24 */ /* 0x000fe4000f8e02ff */
[----:B------:R-:W-:Y:S02]  /*c5d0*/  IMAD R45, R45, UR32, RZ ;  /* 0x000000202d2d7c24 */ /* 0x000fe4000f8e02ff */
[----:B----4-:R-:W-:Y:S02]  /*c5e0*/  IMAD R7, R81, UR4, RZ ;  /* 0x0000000451077c24 */ /* 0x010fe4000f8e02ff */
[----:B--2---:R-:W-:Y:S02]  /*c5f0*/  IMAD R8, R83, UR4, RZ ;  /* 0x0000000453087c24 */ /* 0x004fe4000f8e02ff */
[----:B------:R-:W-:Y:S02]  /*c600*/  IMAD R9, R85, UR4, RZ ;  /* 0x0000000455097c24 */ /* 0x000fe4000f8e02ff */
[----:B-1----:R-:W-:-:S02]  /*c610*/  IMAD R10, R87, UR4, RZ ;  /* 0x00000004570a7c24 */ /* 0x002fc4000f8e02ff */
[----:B------:R-:W-:Y:S02]  /*c620*/  IMAD R11, R88, UR4, RZ ;  /* 0x00000004580b7c24 */ /* 0x000fe4000f8e02ff */
[----:B------:R-:W-:Y:S02]  /*c630*/  IMAD R12, R90, UR4, RZ ;  /* 0x000000045a0c7c24 */ /* 0x000fe4000f8e02ff */
[----:B------:R-:W-:Y:S02]  /*c640*/  IMAD R13, R89, UR4, RZ ;  /* 0x00000004590d7c24 */ /* 0x000fe4000f8e02ff */
[----:B------:R-:W-:Y:S02]  /*c650*/  IMAD R14, R91, UR4, RZ ;  /* 0x000000045b0e7c24 */ /* 0x000fe4000f8e02ff */
[----:B------:R-:W-:Y:S02]  /*c660*/  IMAD R15, R92, UR4, RZ ;  /* 0x000000045c0f7c24 */ /* 0x000fe4000f8e02ff */
[----:B---3--:R-:W-:-:S02]  /*c670*/  IMAD R17, R26, UR4, RZ ;  /* 0x000000041a117c24 */ /* 0x008fc4000f8e02ff */
[----:B------:R-:W-:Y:S02]  /*c680*/  IMAD R19, R2, UR4, RZ ;  /* 0x0000000402137c24 */ /* 0x000fe4000f8e02ff */
[----:B------:R-:W-:Y:S01]  /*c690*/  IMAD R20, R0, UR4, RZ ;  /* 0x0000000400147c24 */ /* 0x000fe2000f8e02ff */
[----:B------:R-:W-:Y:S01]  /*c6a0*/  IADD3 R0, P0, PT, R7, R6, RZ ;  /* 0x0000000607007210 */ /* 0x000fe20007f1e0ff */
[----:B------:R-:W-:-:S03]  /*c6b0*/  IMAD R21, R4, UR5, RZ ;  /* 0x0000000504157c24 */ /* 0x000fc6000f8e02ff */
[----:B------:R-:W-:Y:S02]  /*c6c0*/  LEA.HI.X.SX32 R4, R7, R3, 0x1, P0 ;  /* 0x0000000307047211 */ /* 0x000fe400000f0eff */
[-C--:B------:R-:W-:Y:S01]  /*c6d0*/  IADD3 R2, P2, PT, R8, R6.reuse, RZ ;  /* 0x0000000608027210 */ /* 0x080fe20007f5e0ff */
[----:B------:R1:W-:Y:S04]  /*c6e0*/  STL [R1+0x1dc], R0 ;  /* 0x0001dc0001007387 */ /* 0x0003e80000100800 */
[----:B------:R2:W-:Y:S04]  /*c6f0*/  STL [R1+0x1d8], R4 ;  /* 0x0001d80401007387 */ /* 0x0005e80000100800 */
[----:B------:R3:W-:Y:S01]  /*c700*/  STL [R1+0x1e4], R2 ;  /* 0x0001e40201007387 */ /* 0x0007e20000100800 */
[----:B-1----:R-:W-:-:S02]  /*c710*/  IADD3 R0, P6, PT, R9, R6, RZ ;  /* 0x0000000609007210 */ /* 0x002fc40007fde0ff */
[----:B--2---:R-:W-:-:S03]  /*c720*/  IADD3 R4, P5, PT, R10, R6, RZ ;  /* 0x000000060a047210 */ /* 0x004fc60007fbe0ff */
[----:B------:R1:W-:Y:S01]  /*c730*/  STL [R1+0x1ec], R0 ;  /* 0x0001ec0001007387 */ /* 0x0003e20000100800 */
[-C--:B---3--:R-:W-:Y:S01]  /*c740*/  IADD3 R2, P1, PT, R11, R6.reuse, RZ ;  /* 0x000000060b027210 */ /* 0x088fe20007f3e0ff */
[----:B0-----:R-:W-:Y:S02]  /*c750*/  IMAD R26, R30, UR13, RZ ;  /* 0x0000000d1e1a7c24 */ /* 0x001fe4000f8e02ff */
[----:B------:R-:W-:Y:S01]  /*c760*/  STL [R1+0x210], R4 ;  /* 0x0002100401007387 */ /* 0x000fe20000100800 */
[----:B------:R-:W-:Y:S01]  /*c770*/  IMAD R30, R35, UR20, RZ ;  /* 0x00000014231e7c24 */ /* 0x000fe2000f8e02ff */
[-C--:B-1----:R-:W-:Y:S02]  /*c780*/  IADD3 R0, P0, PT, R12, R6.reuse, RZ ;  /* 0x000000060c007210 */ /* 0x082fe40007f1e0ff */
[----:B------:R0:W-:Y:S01]  /*c790*/  STL [R1+0x218], R2 ;  /* 0x0002180201007387 */ /* 0x0001e20000100800 */
[----:B------:R-:W-:Y:S02]  /*c7a0*/  IMAD R35, R39, UR23, RZ ;  /* 0x0000001727237c24 */ /* 0x000fe4000f8e02ff */
[----:B------:R-:W-:Y:S01]  /*c7b0*/  IMAD R39, R86, UR26, RZ ;  /* 0x0000001a56277c24 */ /* 0x000fe2000f8e02ff */
[----:B------:R-:W-:-:S02]  /*c7c0*/  IADD3 R86, P4, PT, R13, R6, RZ ;  /* 0x000000060d567210 */ /* 0x000fc40007f9e0ff */
[-C--:B0-----:R-:W-:Y:S01]  /*c7d0*/  LEA.HI.X.SX32 R2, R8, R3.reuse, 0x1, P2 ;  /* 0x0000000308027211 */ /* 0x081fe200010f0eff */
[----:B------:R0:W-:Y:S01]  /*c7e0*/  STL [R1+0x220], R0 ;  /* 0x0002200001007387 */ /* 0x0001e20000100800 */
[----:B------:R-:W-:Y:S01]  /*c7f0*/  IADD3 R91, P2, PT, R14, R6, RZ ;  /* 0x000000060e5b7210 */ /* 0x000fe20007f5e0ff */
[----:B------:R-:W-:Y:S02]  /*c800*/  IMAD R16, R5, UR4, RZ ;  /* 0x0000000405107c24 */ /* 0x000fe4000f8e02ff */
[----:B------:R1:W-:Y:S01]  /*c810*/  STL [R1+0x1e0], R2 ;  /* 0x0001e00201007387 */ /* 0x0003e20000100800 */
[----:B0-----:R-:W-:-:S03]  /*c820*/  LEA.HI.X.SX32 R0, R9, R3, 0x1, P6 ;  /* 0x0000000309007211 */ /* 0x001fc600030f0eff */
[----:B------:R-:W-:Y:S01]  /*c830*/  STL [R1+0x228], R86 ;  /* 0x0002285601007387 */ /* 0x000fe20000100800 */
[----:B-1----:R-:W-:-:S03]  /*c840*/  IADD3 R2, P6, PT, R15, R6, RZ ;  /* 0x000000060f027210 */ /* 0x002fc60007fde0ff */
[----:B------:R-:W-:Y:S04]  /*c850*/  STL [R1+0x818], R86 ;  /* 0x0008185601007387 */ /* 0x000fe80000100800 */
[----:B------:R0:W-:Y:S01]  /*c860*/  STL [R1+0x1e8], R0 ;  /* 0x0001e80001007387 */ /* 0x0001e20000100800 */
[----:B------:R-:W-:-:S03]  /*c870*/  IMAD R18, R27, UR4, RZ ;  /* 0x000000041b127c24 */ /* 0x000fc6000f8e02ff */
[----:B------:R-:W-:Y:S04]  /*c880*/  STL [R1+0x230], R91 ;  /* 0x0002305b01007387 */ /* 0x000fe80000100800 */
[----:B------:R1:W-:Y:S01]  /*c890*/  STL [R1+0x238], R2 ;  /* 0x0002380201007387 */ /* 0x0003e20000100800 */
[-C--:B0-----:R-:W-:Y:S02]  /*c8a0*/  LEA.HI.X.SX32 R0, R10, R3.reuse, 0x1, P5 ;  /* 0x000000030a007211 */ /* 0x081fe400028f0eff */
[----:B------:R-:W-:Y:S01]  /*c8b0*/  IADD3 R4, P5, PT, R16, R6, RZ ;  /* 0x0000000610047210 */ /* 0x000fe20007fbe0ff */
[----:B------:R0:W-:Y:S01]  /*c8c0*/  STL [R1+0x81c], R91 ;  /* 0x00081c5b01007387 */ /* 0x0001e20000100800 */
[----:B-1----:R-:W-:-:S03]  /*c8d0*/  LEA.HI.X.SX32 R2, R11, R3, 0x1, P1 ;  /* 0x000000030b027211 */ /* 0x002fc600008f0eff */
[----:B------:R1:W-:Y:S04]  /*c8e0*/  STL [R1+0x1f0], R0 ;  /* 0x0001f00001007387 */ /* 0x0003e80000100800 */
[----:B------:R-:W-:Y:S01]  /*c8f0*/  STL [R1+0x240], R4 ;  /* 0x0002400401007387 */ /* 0x000fe20000100800 */
[----:B0-----:R-:W-:-:S03]  /*c900*/  LEA.HI.X.SX32 R91, R12, R3, 0x1, P0 ;  /* 0x000000030c5b7211 */ /* 0x001fc600000f0eff */
[----:B------:R0:W-:Y:S01]  /*c910*/  STL [R1+0x214], R2 ;  /* 0x0002140201007387 */ /* 0x0001e20000100800 */
[----:B-1----:R-:W-:Y:S02]  /*c920*/  IADD3 R0, P1, PT, R17, R6, RZ ;  /* 0x0000000611007210 */ /* 0x002fe40007f3e0ff */
[----:B------:R-:W-:-:S03]  /*c930*/  LEA.HI.X.SX32 R68, R13, R3, 0x1, P4 ;  /* 0x000000030d447211 */ /* 0x000fc600020f0eff */
[----:B------:R1:W-:Y:S01]  /*c940*/  STL [R1+0x248], R0 ;  /* 0x0002480001007387 */ /* 0x0003e20000100800 */
[----:B0-----:R-:W-:Y:S02]  /*c950*/  IADD3 R2, P0, PT, R18, R6, RZ ;  /* 0x0000000612027210 */ /* 0x001fe40007f1e0ff */
[----:B------:R-:W-:-:S03]  /*c960*/  LEA.HI.X.SX32 R92, R14, R3, 0x1, P2 ;  /* 0x000000030e5c7211 */ /* 0x000fc600010f0eff */
[----:B------:R-:W-:Y:S01]  /*c970*/  STL [R1+0x250], R2 ;  /* 0x0002500201007387 */ /* 0x000fe20000100800 */
[----:B-1----:R-:W-:-:S03]  /*c980*/  IADD3 R0, P4, PT, R19, R6, RZ ;  /* 0x0000000613007210 */ /* 0x002fc60007f9e0ff */
[----:B------:R-:W-:Y:S01]  /*c990*/  STL [R1+0x21c], R91 ;  /* 0x00021c5b01007387 */ /* 0x000fe20000100800 */
[----:B------:R-:W-:Y:S01]  /*c9a0*/  IADD3 R5, P2, PT, R20, R6, RZ ;  /* 0x0000000614057210 */ /* 0x000fe20007f5e0ff */
[----:B------:R-:W-:Y:S02]  /*c9b0*/  IMAD R27, R31, UR16, RZ ;  /* 0x000000101f1b7c24 */ /* 0x000fe4000f8e02ff */
[----:B------:R-:W-:Y:S01]  /*c9c0*/  STL [R1+0x820], R91 ;  /* 0x0008205b01007387 */ /* 0x000fe20000100800 */
[----:B------:R-:W-:-:S03]  /*c9d0*/  IMAD R31, R36, UR21, RZ ;  /* 0x00000015241f7c24 */ /* 0x000fc6000f8e02ff */
[----:B------:R0:W-:Y:S01]  /*c9e0*/  STL [R1+0x258], R0 ;  /* 0x0002580001007387 */ /* 0x0001e20000100800 */
[----:B------:R-:W-:Y:S02]  /*c9f0*/  IMAD R36, R40, UR24, RZ ;  /* 0x0000001828247c24 */ /* 0x000fe4000f8e02ff */
[----:B------:R-:W-:Y:S01]  /*ca00*/  IMAD R40, R73, UR27, RZ ;  /* 0x0000001b49287c24 */ /* 0x000fe2000f8e02ff */
[----:B------:R-:W-:Y:S01]  /*ca10*/  STL [R1+0x224], R68 ;  /* 0x0002244401007387 */ /* 0x000fe20000100800 */
[----:B------:R-:W-:Y:S01]  /*ca20*/  IMAD R22, R25, UR7, RZ ;  /* 0x0000000719167c24 */ /* 0x000fe2000f8e02ff */
[-C--:B0-----:R-:W-:Y:S02]  /*ca30*/  LEA.HI.X.SX32 R0, R15, R3.reuse, 0x1, P6 ;  /* 0x000000030f007211 */ /* 0x081fe400030f0eff */
[----:B------:R-:W-:Y:S01]  /*ca40*/  STL [R1+0x824], R68 ;  /* 0x0008244401007387 */ /* 0x000fe20000100800 */
[----:B------:R-:W-:Y:S01]  /*ca50*/  IMAD R73, R82, UR60, RZ ;  /* 0x0000003c52497c24 */ /* 0x000fe2000f8e02ff */
[----:B------:R-:W-:Y:S01]  /*ca60*/  IADD3 R82, P6, PT, R21, R6, RZ ;  /* 0x0000000615527210 */ /* 0x000fe20007fde0ff */
[----:B------:R-:W-:Y:S01]  /*ca70*/  IMAD R25, R29, UR12, RZ ;  /* 0x0000000c1d197c24 */ /* 0x000fe2000f8e02ff */
[----:B------:R-:W-:Y:S01]  /*ca80*/  STL [R1+0x260], R5 ;  /* 0x0002600501007387 */ /* 0x000fe20000100800 */
[----:B------:R-:W-:-:S03]  /*ca90*/  LEA.HI.X.SX32 R4, R17, R3, 0x1, P1 ;  /* 0x0000000311047211 */ /* 0x000fc600008f0eff */
[----:B------:R0:W-:Y:S01]  /*caa0*/  STL [R1+0x234], R0 ;  /* 0x0002340001007387 */ /* 0x0001e20000100800 */
[----:B------:R-:W-:-:S03]  /*cab0*/  IADD3 R2, P1, PT, R25, R6, RZ ;  /* 0x0000000619027210 */ /* 0x000fc60007f3e0ff */
[----:B------:R-:W-:Y:S04]  /*cac0*/  STL [R1+0x828], R5 ;  /* 0x0008280501007387 */ /* 0x000fe80000100800 */
[----:B------:R-:W-:Y:S01]  /*cad0*/  STL [R1+0x22c], R92 ;  /* 0x00022c5c01007387 */ /* 0x000fe20000100800 */
[----:B0-----:R-:W-:-:S03]  /*cae0*/  LEA.HI.X.SX32 R0, R16, R3, 0x1, P5 ;  /* 0x0000000310007211 */ /* 0x001fc600028f0eff */
[----:B------:R-:W-:Y:S01]  /*caf0*/  STL [R1+0x82c], R92 ;  /* 0x00082c5c01007387 */ /* 0x000fe20000100800 */
[----:B------:R-:W-:-:S03]  /*cb00*/  IADD3 R89, P5, PT, R22, R6, RZ ;  /* 0x0000000616597210 */ /* 0x000fc60007fbe0ff */
[----:B------:R-:W-:Y:S04]  /*cb10*/  STL [R1+0x268], R82 ;  /* 0x0002685201007387 */ /* 0x000fe80000100800 */
[----:B------:R0:W-:Y:S04]  /*cb20*/  STL [R1+0x23c], R0 ;  /* 0x00023c0001007387 */ /* 0x0001e80000100800 */
[----:B------:R1:W-:Y:S04]  /*cb30*/  STL [R1+0x830], R82 ;  /* 0x0008305201007387 */ /* 0x0003e80000100800 */
[----:B------:R-:W-:Y:S01]  /*cb40*/  STL [R1+0x244], R4 ;  /* 0x0002440401007387 */ /* 0x000fe20000100800 */
[----:B0-----:R-:W-:-:S03]  /*cb50*/  LEA.HI.X.SX32 R0, R18, R3, 0x1, P0 ;  /* 0x0000000312007211 */ /* 0x001fc600000f0eff */
[----:B------:R-:W-:Y:S04]  /*cb60*/  STL [R1+0x270], R89 ;  /* 0x0002705901007387 */ /* 0x000fe80000100800 */
[----:B------:R0:W-:Y:S01]  /*cb70*/  STL [R1+0x278], R2 ;  /* 0x0002780201007387 */ /* 0x0001e20000100800 */
[----:B------:R-:W-:-:S03]  /*cb80*/  IMAD R29, R32, UR17, RZ ;  /* 0x00000011201d7c24 */ /* 0x000fc6000f8e02ff */
[----:B------:R-:W-:Y:S01]  /*cb90*/  STL [R1+0x834], R89 ;  /* 0x0008345901007387 */ /* 0x000fe20000100800 */
[----:B-1----:R-:W-:-:S03]  /*cba0*/  LEA.HI.X.SX32 R82, R19, R3, 0x1, P4 ;  /* 0x0000000313527211 */ /* 0x002fc600020f0eff */
[----:B------:R1:W-:Y:S01]  /*cbb0*/  STL [R1+0x24c], R0 ;  /* 0x00024c0001007387 */ /* 0x0003e20000100800 */
[----:B------:R-:W-:Y:S01]  /*cbc0*/  IMAD R32, R38, UR22, RZ ;  /* 0x0000001626207c24 */ /* 0x000fe2000f8e02ff */
[-C--:B0-----:R-:W-:Y:S01]  /*cbd0*/  IADD3 R2, P4, PT, R27, R6.reuse, RZ ;  /* 0x000000061b027210 */ /* 0x081fe20007f9e0ff */
[----:B------:R-:W-:Y:S01]  /*cbe0*/  IMAD R38, R41, UR25, RZ ;  /* 0x0000001929267c24 */ /* 0x000fe2000f8e02ff */
[-C--:B------:R-:W-:Y:S02]  /*cbf0*/  LEA.HI.X.SX32 R86, R20, R3.reuse, 0x1, P2 ;  /* 0x0000000314567211 */ /* 0x080fe400010f0eff */
[----:B-1----:R-:W-:Y:S01]  /*cc00*/  IADD3 R0, P0, PT, R26, R6, RZ ;  /* 0x000000061a007210 */ /* 0x002fe20007f1e0ff */
[----:B------:R-:W-:Y:S02]  /*cc10*/  IMAD R41, R72, UR28, RZ ;  /* 0x0000001c48297c24 */ /* 0x000fe4000f8e02ff */
[----:B------:R-:W-:Y:S02]  /*cc20*/  IMAD R72, R84, UR59, RZ ;  /* 0x0000003b54487c24 */ /* 0x000fe4000f8e02ff */
[----:B------:R0:W-:Y:S01]  /*cc30*/  STL [R1+0x280], R0 ;  /* 0x0002800001007387 */ /* 0x0001e20000100800 */
[----:B------:R-:W-:-:S02]  /*cc40*/  LEA.HI.X.SX32 R84, R21, R3, 0x1, P6 ;  /* 0x0000000315547211 */ /* 0x000fc400030f0eff */
[-C--:B------:R-:W-:Y:S01]  /*cc50*/  IADD3 R5, P6, PT, R30, R6.reuse, RZ ;  /* 0x000000061e057210 */ /* 0x080fe20007fde0ff */
[----:B------:R1:W-:Y:S01]  /*cc60*/  STL [R1+0x288], R2 ;  /* 0x0002880201007387 */ /* 0x0003e20000100800 */
[----:B0-----:R-:W-:-:S03]  /*cc70*/  IADD3 R0, P2, PT, R29, R6, RZ ;  /* 0x000000061d007210 */ /* 0x001fc60007f5e0ff */
[----:B------:R-:W-:Y:S01]  /*cc80*/  STL [R1+0x254], R82 ;  /* 0x0002545201007387 */ /* 0x000fe20000100800 */
[----:B------:R-:W-:-:S03]  /*cc90*/  LEA.HI.X.SX32 R90, R22, R3, 0x1, P5 ;  /* 0x00000003165a7211 */ /* 0x000fc600028f0eff */
[----:B------:R-:W-:Y:S01]  /*cca0*/  STL [R1+0x838], R82 ;  /* 0x0008385201007387 */ /* 0x000fe20000100800 */
[----:B-1----:R-:W-:-:S03]  /*ccb0*/  LEA.HI.X.SX32 R2, R25, R3, 0x1, P1 ;  /* 0x0000000319027211 */ /* 0x002fc600008f0eff */
[----:B------:R0:W-:Y:S04]  /*ccc0*/  STL [R1+0x290], R0 ;  /* 0x0002900001007387 */ /* 0x0001e80000100800 */
[----:B------:R-:W-:Y:S04]  /*ccd0*/  STL [R1+0x25c], R86 ;  /* 0x00025c5601007387 */ /* 0x000fe80000100800 */
[----:B------:R-:W-:Y:S01]  /*cce0*/  STL [R1+0x83c], R86 ;  /* 0x00083c5601007387 */ /* 0x000fe20000100800 */
[----:B0-----:R-:W-:-:S03]  /*ccf0*/  IADD3 R0, P5, PT, R31, R6, RZ ;  /* 0x000000061f007210 */ /* 0x001fc60007fbe0ff */
[----:B------:R-:W-:Y:S04]  /*cd00*/  STL [R1+0x298], R5 ;  /* 0x0002980501007387 */ /* 0x000fe80000100800 */
[----:B------:R-:W-:Y:S04]  /*cd10*/  STL [R1+0x840], R5 ;  /* 0x0008400501007387 */ /* 0x000fe80000100800 */
[----:B------:R-:W-:Y:S01]  /*cd20*/  STL [R1+0x264], R84 ;  /* 0x0002645401007387 */ /* 0x000fe20000100800 */
[----:B------:R-:W-:-:S03]  /*cd30*/  IADD3 R21, P1, PT, R32, R6, RZ ;  /* 0x0000000620157210 */ /* 0x000fc60007f3e0ff */
[----:B------:R-:W-:Y:S04]  /*cd40*/  STL [R1+0x844], R84 ;  /* 0x0008445401007387 */ /* 0x000fe80000100800 */
[----:B------:R-:W-:Y:S04]  /*cd50*/  STL [R1+0x2a0], R0 ;  /* 0x0002a00001007387 */ /* 0x000fe80000100800 */
[----:B------:R0:W-:Y:S04]  /*cd60*/  STL [R1+0x274], R2 ;  /* 0x0002740201007387 */ /* 0x0001e80000100800 */
[----:B------:R1:W-:Y:S04]  /*cd70*/  STL [R1+0x848], R0 ;  /* 0x0008480001007387 */ /* 0x0003e80000100800 */
[----:B------:R-:W-:Y:S01]  /*cd80*/  STL [R1+0x26c], R90 ;  /* 0x00026c5a01007387 */ /* 0x000fe20000100800 */
[----:B0-----:R-:W-:-:S02]  /*cd90*/  LEA.HI.X.SX32 R2, R27, R3, 0x1, P4 ;  /* 0x000000031b027211 */ /* 0x001fc400020f0eff */
[----:B-1----:R-:W-:Y:S01]  /*cda0*/  LEA.HI.X.SX32 R0, R26, R3, 0x1, P0 ;  /* 0x000000031a007211 */ /* 0x002fe200000f0eff */
[----:B------:R-:W-:Y:S01]  /*cdb0*/  STL [R1+0x84c], R90 ;  /* 0x00084c5a01007387 */ /* 0x000fe20000100800 */
[----:B------:R-:W-:-:S03]  /*cdc0*/  IADD3 R87, P0, PT, R35, R6, RZ ;  /* 0x0000000623577210 */ /* 0x000fc60007f1e0ff */
[----:B------:R-:W-:Y:S04]  /*cdd0*/  STL [R1+0x2a8], R21 ;  /* 0x0002a81501007387 */ /* 0x000fe80000100800 */
[----:B------:R0:W-:Y:S01]  /*cde0*/  STL [R1+0x27c], R0 ;  /* 0x00027c0001007387 */ /* 0x0001e20000100800 */
[----:B------:R-:W-:-:S03]  /*cdf0*/  LEA.HI.X.SX32 R84, R29, R3, 0x1, P2 ;  /* 0x000000031d547211 */ /* 0x000fc600010f0eff */
[----:B------:R-:W-:Y:S01]  /*ce00*/  STL [R1+0x850], R21 ;  /* 0x0008501501007387 */ /* 0x000fe20000100800 */
[----:B0-----:R-:W-:-:S03]  /*ce10*/  IADD3 R0, P4, PT, R36, R6, RZ ;  /* 0x0000000624007210 */ /* 0x001fc60007f9e0ff */
[----:B------:R-:W-:Y:S04]  /*ce20*/  STL [R1+0x284], R2 ;  /* 0x0002840201007387 */ /* 0x000fe80000100800 */
[----:B------:R-:W-:Y:S04]  /*ce30*/  STL [R1+0x2b0], R87 ;  /* 0x0002b05701007387 */ /* 0x000fe80000100800 */
[----:B------:R0:W-:Y:S01]  /*ce40*/  STL [R1+0x2b8], R0 ;  /* 0x0002b80001007387 */ /* 0x0001e20000100800 */
[----:B------:R-:W-:-:S03]  /*ce50*/  LEA.HI.X.SX32 R92, R30, R3, 0x1, P6 ;  /* 0x000000031e5c7211 */ /* 0x000fc600030f0eff */
[----:B------:R-:W-:Y:S01]  /*ce60*/  STL [R1+0x854], R87 ;  /* 0x0008545701007387 */ /* 0x000fe20000100800 */
[----:B0-----:R-:W-:-:S03]  /*ce70*/  IADD3 R0, P2, PT, R38, R6, RZ ;  /* 0x0000000626007210 */ /* 0x001fc60007f5e0ff */
[----:B------:R-:W-:Y:S01]  /*ce80*/  STL [R1+0x28c], R84 ;  /* 0x00028c5401007387 */ /* 0x000fe20000100800 */
[----:B------:R-:W-:-:S03]  /*ce90*/  LEA.HI.X.SX32 R2, R31, R3, 0x1, P5 ;  /* 0x000000031f027211 */ /* 0x000fc600028f0eff */
[----:B------:R0:W-:Y:S01]  /*cea0*/  STL [R1+0x2c0], R0 ;  /* 0x0002c00001007387 */ /* 0x0001e20000100800 */
[----:B------:R-:W-:-:S03]  /*ceb0*/  IADD3 R86, P5, PT, R40, R6, RZ ;  /* 0x0000000628567210 */ /* 0x000fc60007fbe0ff */
[----:B------:R-:W-:Y:S01]  /*cec0*/  STL [R1+0x858], R84 ;  /* 0x0008585401007387 */ /* 0x000fe20000100800 */
[----:B0-----:R-:W-:Y:S02]  /*ced0*/  IADD3 R0, P6, PT, R39, R6, RZ ;  /* 0x0000000627007210 */ /* 0x001fe40007fde0ff */
[----:B------:R-:W-:-:S03]  /*cee0*/  LEA.HI.X.SX32 R22, R32, R3, 0x1, P1 ;  /* 0x0000000320167211 */ /* 0x000fc600008f0eff */
[----:B------:R0:W-:Y:S01]  /*cef0*/  STL [R1+0x2c8], R0 ;  /* 0x0002c80001007387 */ /* 0x0001e20000100800 */
[----:B------:R-:W-:-:S03]  /*cf00*/  IADD3 R91, P1, PT, R41, R6, RZ ;  /* 0x00000006295b7210 */ /* 0x000fc60007f3e0ff */
[----:B------:R-:W-:Y:S01]  /*cf10*/  STL [R1+0x294], R92 ;  /* 0x0002945c01007387 */ /* 0x000fe20000100800 */
[----:B------:R-:W-:-:S03]  /*cf20*/  LEA.HI.X.SX32 R88, R35, R3, 0x1, P0 ;  /* 0x0000000323587211 */ /* 0x000fc600000f0eff */
[----:B------:R-:W-:Y:S01]  /*cf30*/  STL [R1+0x85c], R92 ;  /* 0x00085c5c01007387 */ /* 0x000fe20000100800 */
[----:B------:R-:W-:-:S03]  /*cf40*/  IADD3 R4, P0, PT, R42, R6, RZ ;  /* 0x000000062a047210 */ /* 0x000fc60007f1e0ff */
[----:B------:R-:W-:Y:S01]  /*cf50*/  STL [R1+0x2d0], R86 ;  /* 0x0002d05601007387 */ /* 0x000fe20000100800 */
[----:B0-----:R-:W-:-:S03]  /*cf60*/  LEA.HI.X.SX32 R0, R36, R3, 0x1, P4 ;  /* 0x0000000324007211 */ /* 0x001fc600020f0eff */
[----:B------:R-:W-:Y:S04]  /*cf70*/  STL [R1+0x860], R86 ;  /* 0x0008605601007387 */ /* 0x000fe80000100800 */
[----:B------:R-:W-:Y:S04]  /*cf80*/  STL [R1+0x29c], R2 ;  /* 0x00029c0201007387 */ /* 0x000fe80000100800 */
[----:B------:R-:W-:Y:S04]  /*cf90*/  STL [R1+0x864], R2 ;  /* 0x0008640201007387 */ /* 0x000fe80000100800 */
[----:B------:R-:W-:Y:S04]  /*cfa0*/  STL [R1+0x2d8], R91 ;  /* 0x0002d85b01007387 */ /* 0x000fe80000100800 */
[----:B------:R-:W-:Y:S01]  /*cfb0*/  STL [R1+0x868], R91 ;  /* 0x0008685b01007387 */ /* 0x000fe20000100800 */
[----:B------:R-:W-:-:S03]  /*cfc0*/  IADD3 R19, P4, PT, R43, R6, RZ ;  /* 0x000000062b137210 */ /* 0x000fc60007f9e0ff */
[----:B------:R-:W-:Y:S04]  /*cfd0*/  STL [R1+0x2a4], R22 ;  /* 0x0002a41601007387 */ /* 0x000fe80000100800 */
[----:B------:R-:W-:Y:S04]  /*cfe0*/  STL [R1+0x86c], R22 ;  /* 0x00086c1601007387 */ /* 0x000fe80000100800 */
[----:B------:R-:W-:Y:S04]  /*cff0*/  STL [R1+0x2e0], R4 ;  /* 0x0002e00401007387 */ /* 0x000fe80000100800 */
[----:B------:R0:W-:Y:S04]  /*d000*/  STL [R1+0x2b4], R0 ;  /* 0x0002b40001007387 */ /* 0x0001e80000100800 */
[----:B------:R-:W-:Y:S01]  /*d010*/  STL [R1+0x870], R4 ;  /* 0x0008700401007387 */ /* 0x000fe20000100800 */
[----:B------:R-:W-:-:S03]  /*d020*/  LEA.HI.X.SX32 R84, R39, R3, 0x1, P6 ;  /* 0x0000000327547211 */ /* 0x000fc600030f0eff */
[----:B------:R-:W-:Y:S01]  /*d030*/  STL [R1+0x2ac], R88 ;  /* 0x0002ac5801007387 */ /* 0x000fe20000100800 */
[----:B0-----:R-:W-:-:S03]  /*d040*/  LEA.HI.X.SX32 R0, R38, R3, 0x1, P2 ;  /* 0x0000000326007211 */ /* 0x001fc600010f0eff */
[----:B------:R-:W-:Y:S01]  /*d050*/  STL [R1+0x874], R88 ;  /* 0x0008745801007387 */ /* 0x000fe20000100800 */
[----:B------:R-:W-:-:S03]  /*d060*/  IADD3 R83, P2, PT, R44, R6, RZ ;  /* 0x000000062c537210 */ /* 0x000fc60007f5e0ff */
[----:B------:R-:W-:Y:S01]  /*d070*/  STL [R1+0x2e8], R19 ;  /* 0x0002e81301007387 */ /* 0x000fe20000100800 */
[----:B------:R-:W-:-:S03]  /*d080*/  IMAD R46, R46, UR33, RZ ;  /* 0x000000212e2e7c24 */ /* 0x000fc6000f8e02ff */
[----:B------:R0:W-:Y:S01]  /*d090*/  STL [R1+0x2bc], R0 ;  /* 0x0002bc0001007387 */ /* 0x0001e20000100800 */
[----:B------:R-:W-:-:S03]  /*d0a0*/  LEA.HI.X.SX32 R5, R40, R3, 0x1, P5 ;  /* 0x0000000328057211 */ /* 0x000fc600028f0eff */
[----:B------:R-:W-:Y:S01]  /*d0b0*/  STL [R1+0x878], R19 ;  /* 0x0008781301007387 */ /* 0x000fe20000100800 */
[-C--:B------:R-:W-:Y:S02]  /*d0c0*/  LEA.HI.X.SX32 R68, R41, R3.reuse, 0x1, P1 ;  /* 0x0000000329447211 */ /* 0x080fe400008f0eff */
[-C--:B0-----:R-:W-:Y:S01]  /*d0d0*/  IADD3 R0, P6, PT, R45, R6.reuse, RZ ;  /* 0x000000062d007210 */ /* 0x081fe20007fde0ff */
[----:B------:R-:W-:Y:S01]  /*d0e0*/  STL [R1+0x2f0], R83 ;  /* 0x0002f05301007387 */ /* 0x000fe20000100800 */
[-C--:B------:R-:W-:Y:S01]  /*d0f0*/  LEA.HI.X.SX32 R42, R42, R3.reuse, 0x1, P0 ;  /* 0x000000032a2a7211 */ /* 0x080fe200000f0eff */
[----:B------:R-:W-:Y:S01]  /*d100*/  IMAD R48, R48, UR34, RZ ;  /* 0x0000002230307c24 */ /* 0x000fe2000f8e02ff */
[----:B------:R-:W-:Y:S01]  /*d110*/  IADD3 R91, P0, PT, R46, R6, RZ ;  /* 0x000000062e5b7210 */ /* 0x000fe20007f1e0ff */
[----:B------:R0:W-:Y:S01]  /*d120*/  STL [R1+0x2f8], R0 ;  /* 0x0002f80001007387 */ /* 0x0001e20000100800 */
[----:B------:R-:W-:Y:S01]  /*d130*/  IMAD R49, R49, UR35, RZ ;  /* 0x0000002331317c24 */ /* 0x000fe2000f8e02ff */
[----:B------:R-:W-:-:S02]  /*d140*/  LEA.HI.X.SX32 R20, R43, R3, 0x1, P4 ;  /* 0x000000032b147211 */ /* 0x000fc400020f0eff */
[----:B------:R1:W-:Y:S01]  /*d150*/  STL [R1+0x87c], R83 ;  /* 0x00087c5301007387 */ /* 0x0003e20000100800 */
[----:B------:R-:W-:-:S03]  /*d160*/  IMAD R51, R51, UR36, RZ ;  /* 0x0000002433337c24 */ /* 0x000fc6000f8e02ff */
[----:B------:R-:W-:Y:S01]  /*d170*/  STL [R1+0x2c4], R84 ;  /* 0x0002c45401007387 */ /* 0x000fe20000100800 */
[-C--:B------:R-:W-:Y:S02]  /*d180*/  LEA.HI.X.SX32 R85, R44, R3.reuse, 0x1, P2 ;  /* 0x000000032c557211 */ /* 0x080fe400010f0eff */
[-C--:B0-----:R-:W-:Y:S01]  /*d190*/  LEA.HI.X.SX32 R0, R45, R3.reuse, 0x1, P6 ;  /* 0x000000032d007211 */ /* 0x081fe200030f0eff */
[----:B------:R-:W-:Y:S01]  /*d1a0*/  STL [R1+0x880], R84 ;  /* 0x0008805401007387 */ /* 0x000fe20000100800 */
[----:B------:R-:W-:-:S03]  /*d1b0*/  LEA.HI.X.SX32 R22, R46, R3, 0x1, P0 ;  /* 0x000000032e167211 */ /* 0x000fc600000f0eff */
[----:B------:R-:W-:Y:S01]  /*d1c0*/  STL [R1+0x2cc], R5 ;  /* 0x0002cc0501007387 */ /* 0x000fe20000100800 */
[----:B------:R-:W-:-:S03]  /*d1d0*/  IADD3 R21, P0, PT, R48, R6, RZ ;  /* 0x0000000630157210 */ /* 0x000fc60007f1e0ff */
[----:B------:R-:W-:Y:S01]  /*d1e0*/  STL [R1+0x2d4], R68 ;  /* 0x0002d44401007387 */ /* 0x000fe20000100800 */
[----:B------:R-:W-:Y:S01]  /*d1f0*/  IMAD R53, R53, UR37, RZ ;  /* 0x0000002535357c24 */ /* 0x000fe2000f8e02ff */
[-C--:B------:R-:W-:Y:S02]  /*d200*/  IADD3 R89, P1, PT, R49, R6.reuse, RZ ;  /* 0x0000000631597210 */ /* 0x080fe40007f3e0ff */
[----:B------:R-:W-:Y:S01]  /*d210*/  STL [R1+0x300], R91 ;  /* 0x0003005b01007387 */ /* 0x000fe20000100800 */
[----:B------:R-:W-:-:S03]  /*d220*/  IADD3 R46, P2, PT, R51, R6, RZ ;  /* 0x00000006332e7210 */ /* 0x000fc60007f5e0ff */
[----:B------:R-:W-:Y:S01]  /*d230*/  STL [R1+0x2dc], R42 ;  /* 0x0002dc2a01007387 */ /* 0x000fe20000100800 */
[----:B------:R-:W-:Y:S01]  /*d240*/  IMAD R54, R54, UR38, RZ ;  /* 0x0000002636367c24 */ /* 0x000fe2000f8e02ff */
[----:B------:R-:W-:Y:S02]  /*d250*/  LEA.HI.X.SX32 R87, R48, R3, 0x1, P0 ;  /* 0x0000000330577211 */ /* 0x000fe400000f0eff */
[----:B------:R-:W-:Y:S01]  /*d260*/  STL [R1+0x2e4], R20 ;  /* 0x0002e41401007387 */ /* 0x000fe20000100800 */
[----:B------:R-:W-:-:S03]  /*d270*/  IMAD R55, R55, UR39, RZ ;  /* 0x0000002737377c24 */ /* 0x000fc6000f8e02ff */
[----:B------:R0:W-:Y:S01]  /*d280*/  STL [R1+0x2f4], R0 ;  /* 0x0002f40001007387 */ /* 0x0001e20000100800 */
[----:B------:R-:W-:-:S03]  /*d290*/  LEA.HI.X.SX32 R82, R49, R3, 0x1, P1 ;  /* 0x0000000331527211 */ /* 0x000fc600008f0eff */
[----:B------:R-:W-:Y:S01]  /*d2a0*/  STL [R1+0x2ec], R85 ;  /* 0x0002ec5501007387 */ /* 0x000fe20000100800 */
[----:B------:R-:W-:-:S03]  /*d2b0*/  LEA.HI.X.SX32 R51, R51, R3, 0x1, P2 ;  /* 0x0000000333337211 */ /* 0x000fc600010f0eff */
[----:B------:R-:W-:Y:S01]  /*d2c0*/  STL [R1+0x2fc], R22 ;  /* 0x0002fc1601007387 */ /* 0x000fe20000100800 */
[-C--:B------:R-:W-:Y:S01]  /*d2d0*/  IADD3 R35, P0, PT, R53, R6.reuse, RZ ;  /* 0x0000000635237210 */ /* 0x080fe20007f1e0ff */
[----:B------:R-:W-:Y:S02]  /*d2e0*/  IMAD R57, R57, UR40, RZ ;  /* 0x0000002839397c24 */ /* 0x000fe4000f8e02ff */
[----:B------:R-:W-:Y:S01]  /*d2f0*/  STL [R1+0x308], R21 ;  /* 0x0003081501007387 */ /* 0x000fe20000100800 */
[----:B------:R-:W-:-:S03]  /*d300*/  IADD3 R17, P1, PT, R54, R6, RZ ;  /* 0x0000000636117210 */ /* 0x000fc60007f3e0ff */
[----:B------:R-:W2:Y:S01]  /*d310*/  LDL R48, [R1+0x2f8] ;  /* 0x0002f80001307983 */ /* 0x000ea20000100800 */
[----:B------:R-:W-:-:S03]  /*d320*/  IMAD R60, R60, UR41, RZ ;  /* 0x000000293c3c7c24 */ /* 0x000fc6000f8e02ff */
[----:B------:R-:W3:Y:S01]  /*d330*/  LDL R49, [R1+0x2b8] ;  /* 0x0002b80001317983 */ /* 0x000ee20000100800 */
[----:B------:R-:W-:-:S03]  /*d340*/  IADD3 R80, P2, PT, R55, R6, RZ ;  /* 0x0000000637507210 */ /* 0x000fc60007f5e0ff */
[----:B------:R-:W-:Y:S01]  /*d350*/  STL [R1+0x310], R89 ;  /* 0x0003105901007387 */ /* 0x000fe20000100800 */
[----:B------:R-:W-:Y:S01]  /*d360*/  IMAD R61, R61, UR42, RZ ;  /* 0x0000002a3d3d7c24 */ /* 0x000fe2000f8e02ff */
[-C--:B------:R-:W-:Y:S02]  /*d370*/  LEA.HI.X.SX32 R36, R53, R3.reuse, 0x1, P0 ;  /* 0x0000000335247211 */ /* 0x080fe400000f0eff */
[----:B------:R-:W-:Y:S01]  /*d380*/  STL [R1+0x304], R87 ;  /* 0x0003045701007387 */ /* 0x000fe20000100800 */
[----:B------:R-:W-:-:S03]  /*d390*/  LEA.HI.X.SX32 R18, R54, R3, 0x1, P1 ;  /* 0x0000000336127211 */ /* 0x000fc600008f0eff */
[----:B------:R-:W-:Y:S01]  /*d3a0*/  STL [R1+0x318], R46 ;  /* 0x0003182e01007387 */ /* 0x000fe20000100800 */
[----:B-1----:R-:W-:-:S03]  /*d3b0*/  IADD3 R83, P0, PT, R57, R6, RZ ;  /* 0x0000000639537210 */ /* 0x002fc60007f1e0ff */
[----:B------:R-:W-:Y:S01]  /*d3c0*/  STL [R1+0x30c], R82 ;  /* 0x00030c5201007387 */ /* 0x000fe20000100800 */
[----:B------:R-:W-:-:S03]  /*d3d0*/  LEA.HI.X.SX32 R81, R55, R3, 0x1, P2 ;  /* 0x0000000337517211 */ /* 0x000fc600010f0eff */
[----:B------:R-:W-:Y:S01]  /*d3e0*/  STL [R1+0x314], R51 ;  /* 0x0003143301007387 */ /* 0x000fe20000100800 */
[----:B------:R-:W-:-:S03]  /*d3f0*/  IADD3 R86, P1, PT, R60, R6, RZ ;  /* 0x000000063c567210 */ /* 0x000fc60007f3e0ff */
[----:B------:R-:W4:Y:S01]  /*d400*/  LDL R53, [R1+0x2b4] ;  /* 0x0002b40001357983 */ /* 0x000f220000100800 */
[----:B------:R-:W-:Y:S01]  /*d410*/  IMAD R64, R64, UR43, RZ ;  /* 0x0000002b40407c24 */ /* 0x000fe2000f8e02ff */
[----:B0-----:R-:W-:Y:S02]  /*d420*/  IADD3 R0, P2, PT, R61, R6, RZ ;  /* 0x000000063d007210 */ /* 0x001fe40007f5e0ff */
[----:B------:R-:W-:Y:S01]  /*d430*/  STL [R1+0x320], R35 ;  /* 0x0003202301007387 */ /* 0x000fe20000100800 */
[----:B------:R-:W-:-:S03]  /*d440*/  LEA.HI.X.SX32 R84, R57, R3, 0x1, P0 ;  /* 0x0000000339547211 */ /* 0x000fc600000f0eff */
[----:B------:R-:W-:Y:S01]  /*d450*/  STL [R1+0x328], R17 ;  /* 0x0003281101007387 */ /* 0x000fe20000100800 */
[----:B------:R-:W-:-:S03]  /*d460*/  IMAD R65, R65, UR44, RZ ;  /* 0x0000002c41417c24 */ /* 0x000fc6000f8e02ff */
[----:B------:R-:W-:Y:S01]  /*d470*/  STL [R1+0x31c], R36 ;  /* 0x00031c2401007387 */ /* 0x000fe20000100800 */
[----:B------:R-:W-:Y:S01]  /*d480*/  IMAD R67, R67, UR45, RZ ;  /* 0x0000002d43437c24 */ /* 0x000fe2000f8e02ff */
[-C--:B------:R-:W-:Y:S02]  /*d490*/  LEA.HI.X.SX32 R2, R60, R3.reuse, 0x1, P1 ;  /* 0x000000033c027211 */ /* 0x080fe400008f0eff */
[----:B------:R-:W-:Y:S01]  /*d4a0*/  STL [R1+0x330], R80 ;  /* 0x0003305001007387 */ /* 0x000fe20000100800 */
[----:B------:R-:W-:-:S03]  /*d4b0*/  LEA.HI.X.SX32 R90, R61, R3, 0x1, P2 ;  /* 0x000000033d5a7211 */ /* 0x000fc600010f0eff */
[----:B------:R-:W-:Y:S01]  /*d4c0*/  STL [R1+0x324], R18 ;  /* 0x0003241201007387 */ /* 0x000fe20000100800 */
[----:B------:R-:W-:-:S03]  /*d4d0*/  IADD3 R60, P0, PT, R64, R6, RZ ;  /* 0x00000006403c7210 */ /* 0x000fc60007f1e0ff */
[----:B------:R-:W-:Y:S01]  /*d4e0*/  STL [R1+0x32c], R81 ;  /* 0x00032c5101007387 */ /* 0x000fe20000100800 */
[----:B------:R-:W-:-:S03]  /*d4f0*/  IMAD R71, R71, UR46, RZ ;  /* 0x0000002e47477c24 */ /* 0x000fc6000f8e02ff */
[----:B------:R-:W-:Y:S01]  /*d500*/  STL [R1+0x338], R83 ;  /* 0x0003385301007387 */ /* 0x000fe20000100800 */
[----:B------:R-:W-:-:S03]  /*d510*/  IADD3 R44, P1, PT, R65, R6, RZ ;  /* 0x00000006412c7210 */ /* 0x000fc60007f3e0ff */
[----:B------:R-:W-:Y:S01]  /*d520*/  STL [R1+0x340], R86 ;  /* 0x0003405601007387 */ /* 0x000fe20000100800 */
[----:B------:R-:W-:Y:S01]  /*d530*/  IMAD R70, R70, UR47, RZ ;  /* 0x0000002f46467c24 */ /* 0x000fe2000f8e02ff */
[----:B------:R-:W-:Y:S02]  /*d540*/  IADD3 R31, P2, PT, R67, R6, RZ ;  /* 0x00000006431f7210 */ /* 0x000fe40007f5e0ff */
[----:B------:R-:W-:Y:S01]  /*d550*/  STL [R1+0x334], R84 ;  /* 0x0003345401007387 */ /* 0x000fe20000100800 */
[----:B------:R-:W-:Y:S01]  /*d560*/  IMAD R69, R69, UR48, RZ ;  /* 0x0000003045457c24 */ /* 0x000fe2000f8e02ff */
[-C--:B------:R-:W-:Y:S02]  /*d570*/  LEA.HI.X.SX32 R61, R64, R3.reuse, 0x1, P0 ;  /* 0x00000003403d7211 */ /* 0x080fe400000f0eff */
[----:B------:R-:W-:Y:S01]  /*d580*/  STL [R1+0x348], R0 ;  /* 0x0003480001007387 */ /* 0x000fe20000100800 */
[----:B------:R-:W-:-:S03]  /*d590*/  LEA.HI.X.SX32 R45, R65, R3, 0x1, P1 ;  /* 0x00000003412d7211 */ /* 0x000fc600008f0eff */
[----:B------:R-:W-:Y:S01]  /*d5a0*/  STL [R1+0x33c], R2 ;  /* 0x00033c0201007387 */ /* 0x000fe20000100800 */
[----:B------:R-:W-:-:S03]  /*d5b0*/  LEA.HI.X.SX32 R32, R67, R3, 0x1, P2 ;  /* 0x0000000343207211 */ /* 0x000fc600010f0eff */
[----:B------:R-:W-:Y:S01]  /*d5c0*/  STL [R1+0x344], R90 ;  /* 0x0003445a01007387 */ /* 0x000fe20000100800 */
[----:B------:R-:W-:-:S03]  /*d5d0*/  IADD3 R15, P0, PT, R71, R6, RZ ;  /* 0x00000006470f7210 */ /* 0x000fc60007f1e0ff */
[----:B------:R-:W2:Y:S01]  /*d5e0*/  LDL R64, [R1+0x2f4] ;  /* 0x0002f40001407983 */ /* 0x000ea20000100800 */
[----:B------:R-:W-:-:S03]  /*d5f0*/  IADD3 R78, P1, PT, R70, R6, RZ ;  /* 0x00000006464e7210 */ /* 0x000fc60007f3e0ff */
[----:B------:R-:W-:Y:S01]  /*d600*/  STL [R1+0x350], R60 ;  /* 0x0003503c01007387 */ /* 0x000fe20000100800 */
[----:B------:R-:W-:Y:S01]  /*d610*/  IMAD R66, R66, UR49, RZ ;  /* 0x0000003142427c24 */ /* 0x000fe2000f8e02ff */
[----:B------:R-:W-:Y:S02]  /*d620*/  IADD3 R88, P2, PT, R69, R6, RZ ;  /* 0x0000000645587210 */ /* 0x000fe40007f5e0ff */
[----:B------:R-:W2:Y:S01]  /*d630*/  LDL R65, [R1+0x278] ;  /* 0x0002780001417983 */ /* 0x000ea20000100800 */
[----:B------:R-:W-:-:S03]  /*d640*/  IMAD R63, R63, UR14, RZ ;  /* 0x0000000e3f3f7c24 */ /* 0x000fc6000f8e02ff */
[----:B------:R-:W-:Y:S01]  /*d650*/  STL [R1+0x358], R44 ;  /* 0x0003582c01007387 */ /* 0x000fe20000100800 */
[----:B------:R-:W-:-:S03]  /*d660*/  LEA.HI.X.SX32 R16, R71, R3, 0x1, P0 ;  /* 0x0000000347107211 */ /* 0x000fc600000f0eff */
        /* <DEDUP_REMOVED lines=13> */
[----:B------:R-:W-:-:S03]  /*d740*/  IMAD R58, R58, UR51, RZ ;  /* 0x000000333a3a7c24 */ /* 0x000fc6000f8e02ff */
[----:B------:R-:W-:Y:S01]  /*d750*/  STL [R1+0x370], R78 ;  /* 0x0003704e01007387 */ /* 0x000fe20000100800 */
[----:B------:R-:W-:-:S03]  /*d760*/  LEA.HI.X.SX32 R92, R66, R3, 0x1, P0 ;  /* 0x00000003425c7211 */ /* 0x000fc600000f0eff */
[----:B------:R-:W-:Y:S01]  /*d770*/  STL [R1+0x364], R16 ;  /* 0x0003641001007387 */ /* 0x000fe20000100800 */
[----:B------:R-:W-:Y:S01]  /*d780*/  IMAD R56, R56, UR52, RZ ;  /* 0x0000003438387c24 */ /* 0x000fe2000f8e02ff */
[----:B------:R-:W-:Y:S02]  /*d790*/  LEA.HI.X.SX32 R69, R63, R3, 0x1, P1 ;  /* 0x000000033f457211 */ /* 0x000fe400008f0eff */
[----:B------:R-:W-:Y:S01]  /*d7a0*/  STL [R1+0x36c], R79 ;  /* 0x00036c4f01007387 */ /* 0x000fe20000100800 */
[----:B------:R-:W-:-:S03]  /*d7b0*/  IADD3 R25, P0, PT, R59, R6, RZ ;  /* 0x000000063b197210 */ /* 0x000fc60007f1e0ff */
[----:B------:R-:W-:Y:S01]  /*d7c0*/  STL [R1+0x374], R19 ;  /* 0x0003741301007387 */ /* 0x000fe20000100800 */
[----:B------:R-:W-:-:S03]  /*d7d0*/  LEA.HI.X.SX32 R57, R62, R3, 0x1, P2 ;  /* 0x000000033e397211 */ /* 0x000fc600010f0eff */
[----:B------:R-:W-:Y:S01]  /*d7e0*/  STL [R1+0x380], R67 ;  /* 0x0003804301007387 */ /* 0x000fe20000100800 */
[----:B------:R-:W-:-:S03]  /*d7f0*/  IADD3 R29, P1, PT, R58, R6, RZ ;  /* 0x000000063a1d7210 */ /* 0x000fc60007f3e0ff */
[----:B------:R-:W2:Y:S04]  /*d800*/  LDL R66, [R1+0x274] ;  /* 0x0002740001427983 */ /* 0x000ea80000100800 */
[----:B------:R-:W2:Y:S01]  /*d810*/  LDL R63, [R1+0x238] ;  /* 0x00023800013f7983 */ /* 0x000ea20000100800 */
[----:B------:R-:W-:-:S03]  /*d820*/  IMAD R52, R52, UR53, RZ ;  /* 0x0000003534347c24 */ /* 0x000fc6000f8e02ff */
[----:B------:R-:W-:Y:S01]  /*d830*/  STL [R1+0x388], R70 ;  /* 0x0003884601007387 */ /* 0x000fe20000100800 */
[----:B------:R-:W-:-:S03]  /*d840*/  IADD3 R13, P2, PT, R56, R6, RZ ;  /* 0x00000006380d7210 */ /* 0x000fc60007f5e0ff */
[----:B------:R-:W2:Y:S01]  /*d850*/  LDL R62, [R1+0x234] ;  /* 0x00023400013e7983 */ /* 0x000ea20000100800 */
[----:B------:R-:W-:-:S03]  /*d860*/  LEA.HI.X.SX32 R43, R59, R3, 0x1, P0 ;  /* 0x000000033b2b7211 */ /* 0x000fc600000f0eff */
[----:B------:R-:W-:Y:S01]  /*d870*/  STL [R1+0x37c], R92 ;  /* 0x00037c5c01007387 */ /* 0x000fe20000100800 */
[----:B------:R-:W-:-:S03]  /*d880*/  LEA.HI.X.SX32 R30, R58, R3, 0x1, P1 ;  /* 0x000000033a1e7211 */ /* 0x000fc600008f0eff */
[----:B------:R-:W-:Y:S01]  /*d890*/  STL [R1+0x390], R55 ;  /* 0x0003903701007387 */ /* 0x000fe20000100800 */
[----:B------:R-:W-:-:S03]  /*d8a0*/  LEA.HI.X.SX32 R14, R56, R3, 0x1, P2 ;  /* 0x00000003380e7211 */ /* 0x000fc600010f0eff */
[----:B------:R-:W-:Y:S01]  /*d8b0*/  STL [R1+0x384], R69 ;  /* 0x0003844501007387 */ /* 0x000fe20000100800 */
[----:B------:R-:W-:-:S03]  /*d8c0*/  IADD3 R76, P0, PT, R52, R6, RZ ;  /* 0x00000006344c7210 */ /* 0x000fc60007f1e0ff */
[----:B------:R-:W-:Y:S04]  /*d8d0*/  STL [R1+0x38c], R57 ;  /* 0x00038c3901007387 */ /* 0x000fe80000100800 */
[----:B------:R-:W-:Y:S04]  /*d8e0*/  STL [R1+0x398], R25 ;  /* 0x0003981901007387 */ /* 0x000fe80000100800 */
[----:B------:R-:W-:Y:S04]  /*d8f0*/  STL [R1+0x3a0], R29 ;  /* 0x0003a01d01007387 */ /* 0x000fe80000100800 */
[----:B------:R-:W-:Y:S01]  /*d900*/  STL [R1+0x394], R43 ;  /* 0x0003942b01007387 */ /* 0x000fe20000100800 */
[----:B------:R-:W-:-:S03]  /*d910*/  LEA.HI.X.SX32 R77, R52, R3, 0x1, P0 ;  /* 0x00000003344d7211 */ /* 0x000fc600000f0eff */
[----:B------:R-:W2:Y:S04]  /*d920*/  LDL R56, [R1+0x1dc] ;  /* 0x0001dc0001387983 */ /* 0x000ea80000100800 */
[----:B------:R-:W-:Y:S04]  /*d930*/  STL [R1+0x3a8], R13 ;  /* 0x0003a80d01007387 */ /* 0x000fe80000100800 */
[----:B------:R-:W-:Y:S04]  /*d940*/  STL [R1+0x39c], R30 ;  /* 0x00039c1e01007387 */ /* 0x000fe80000100800 */
[----:B------:R-:W-:Y:S04]  /*d950*/  STL [R1+0x3a4], R14 ;  /* 0x0003a40e01007387 */ /* 0x000fe80000100800 */
[----:B------:R-:W3:Y:S01]  /*d960*/  LDL R52, [R1+0x1d8] ;  /* 0x0001d80001347983 */ /* 0x000ee20000100800 */
[----:B------:R-:W-:Y:S01]  /*d970*/  IMAD R47, R47, UR55, RZ ;  /* 0x000000372f2f7c24 */ /* 0x000fe2000f8e02ff */
[----:B------:R-:W0:Y:S04]  /*d980*/  S2R R10, SR_TID.X ;  /* 0x00000000000a7919 */ /* 0x000e280000002100 */
[----:B------:R-:W-:-:S04]  /*d990*/  IADD3 R59, P2, PT, R47, R6, RZ ;  /* 0x000000062f3b7210 */ /* 0x000fc80007f5e0ff */
[----:B------:R-:W-:Y:S02]  /*d9a0*/  LEA.HI.X.SX32 R58, R47, R3, 0x1, P2 ;  /* 0x000000032f3a7211 */ /* 0x000fe400010f0eff */
[----:B------:R-:W1:Y:S01]  /*d9b0*/  LDC R47, c[0x0][0x3a0] ;  /* 0x0000e800ff2f7b82 */ /* 0x000e620000000800 */
[----:B------:R-:W-:Y:S02]  /*d9c0*/  IMAD R37, R37, UR56, RZ ;  /* 0x0000003825257c24 */ /* 0x000fe4000f8e02ff */
[----:B------:R-:W-:-:S03]  /*d9d0*/  IMAD R50, R50, UR54, RZ ;  /* 0x0000003632327c24 */ /* 0x000fc6000f8e02ff */
[CC--:B------:R-:W-:Y:S02]  /*d9e0*/  IADD3 R38, P0, PT, R37.reuse, R6.reuse, RZ ;  /* 0x0000000625267210 */ /* 0x0c0fe40007f1e0ff */
[-C--:B------:R-:W-:Y:S01]  /*d9f0*/  IADD3 R4, P1, PT, R50, R6.reuse, RZ ;  /* 0x0000000632047210 */ /* 0x080fe20007f3e0ff */
[----:B------:R-:W-:Y:S01]  /*da00*/  IMAD R34, R34, UR57, RZ ;  /* 0x0000003922227c24 */ /* 0x000fe2000f8e02ff */
[-C--:B------:R-:W-:Y:S01]  /*da10*/  LEA.HI.X.SX32 R71, R37, R3.reuse, 0x1, P0 ;  /* 0x0000000325477211 */ /* 0x080fe200000f0eff */
[----:B------:R-:W-:Y:S01]  /*da20*/  IMAD R33, R33, UR58, RZ ;  /* 0x0000003a21217c24 */ /* 0x000fe2000f8e02ff */
[----:B------:R-:W-:Y:S01]  /*da30*/  LEA.HI.X.SX32 R50, R50, R3, 0x1, P1 ;  /* 0x0000000332327211 */ /* 0x000fe200008f0eff */
[----:B------:R-:W-:Y:S01]  /*da40*/  STL [R1+0x3b8], R4 ;  /* 0x0003b80401007387 */ /* 0x000fe20000100800 */
[----:B------:R-:W-:-:S03]  /*da50*/  IADD3 R39, P1, PT, R34, R6, RZ ;  /* 0x0000000622277210 */ /* 0x000fc60007f3e0ff */
[----:B------:R-:W-:Y:S01]  /*da60*/  STL [R1+0x3b0], R76 ;  /* 0x0003b04c01007387 */ /* 0x000fe20000100800 */
[----:B-1----:R-:W-:Y:S01]  /*da70*/  VIADD R75, R47, 0x7f ;  /* 0x0000007f2f4b7836 */ /* 0x002fe20000000000 */
[----:B0-----:R-:W-:Y:S02]  /*da80*/  LOP3.LUT R10, R10, 0x7f, RZ, 0xc0, !PT ;  /* 0x0000007f0a0a7812 */ /* 0x001fe400078ec0ff */
[----:B------:R-:W-:Y:S02]  /*da90*/  STL [R1+0x3c0], R59 ;  /* 0x0003c03b01007387 */ /* 0x000fe40000100800 */
[----:B------:R-:W-:Y:S02]  /*daa0*/  ISETP.GT.AND P0, PT, R75, 0x7f, PT ;  /* 0x0000007f4b00780c */ /* 0x000fe40003f04270 */
[----:B------:R-:W-:Y:S01]  /*dab0*/  STL [R1+0x3ac], R77 ;  /* 0x0003ac4d01007387 */ /* 0x000fe20000100800 */
[-C--:B------:R-:W-:Y:S02]  /*dac0*/  IADD3 R40, P2, PT, R33, R6.reuse, RZ ;  /* 0x0000000621287210 */ /* 0x080fe40007f5e0ff */
[----:B------:R-:W-:Y:S01]  /*dad0*/  ISETP.LT.AND P0, PT, R10, R47, P0 ;  /* 0x0000002f0a00720c */ /* 0x000fe20000701270 */
[----:B------:R-:W-:Y:S01]  /*dae0*/  STL [R1+0x3b4], R50 ;  /* 0x0003b43201007387 */ /* 0x000fe20000100800 */
[----:B------:R-:W-:-:S02]  /*daf0*/  IADD3 R26, P4, PT, R72, R6, RZ ;  /* 0x00000006481a7210 */ /* 0x000fc40007f9e0ff */
[-C--:B------:R-:W-:Y:S01]  /*db00*/  IADD3 R8, P6, PT, R74, R6.reuse, RZ ;  /* 0x000000064a087210 */ /* 0x080fe20007fde0ff */
[----:B------:R-:W-:Y:S01]  /*db10*/  STL [R1+0x3bc], R58 ;  /* 0x0003bc3a01007387 */ /* 0x000fe20000100800 */
[----:B------:R-:W-:-:S03]  /*db20*/  IADD3 R11, P5, PT, R73, R6, RZ ;  /* 0x00000006490b7210 */ /* 0x000fc60007fbe0ff */
[----:B------:R-:W-:Y:S01]  /*db30*/  STL [R1+0x3c4], R38 ;  /* 0x0003c42601007387 */ /* 0x000fe20000100800 */
[----:B------:R-:W-:-:S03]  /*db40*/  LEA.HI.X.SX32 R54, R34, R3, 0x1, P1 ;  /* 0x0000000322367211 */ /* 0x000fc600008f0eff */
[----:B------:R-:W-:Y:S01]  /*db50*/  STL [R1+0x3c8], R39 ;  /* 0x0003c82701007387 */ /* 0x000fe20000100800 */
[----:B------:R-:W-:-:S03]  /*db60*/  LEA.HI.X.SX32 R41, R33, R3, 0x1, P2 ;  /* 0x0000000321297211 */ /* 0x000fc600010f0eff */
[----:B------:R-:W-:Y:S01]  /*db70*/  STL [R1+0x3cc], R40 ;  /* 0x0003cc2801007387 */ /* 0x000fe20000100800 */
[-C--:B------:R-:W-:Y:S02]  /*db80*/  LEA.HI.X.SX32 R27, R72, R3.reuse, 0x1, P4 ;  /* 0x00000003481b7211 */ /* 0x080fe400020f0eff */
[----:B------:R-:W-:Y:S01]  /*db90*/  PRMT R7, RZ, 0x7610, R7 ;  /* 0x00007610ff077816 */ /* 0x000fe20000000007 */
[----:B------:R-:W-:Y:S01]  /*dba0*/  STL [R1+0x3d0], R26 ;  /* 0x0003d01a01007387 */ /* 0x000fe20000100800 */
[----:B------:R-:W-:-:S03]  /*dbb0*/  LEA.HI.X.SX32 R9, R74, R3, 0x1, P6 ;  /* 0x000000034a097211 */ /* 0x000fc600030f0eff */
[----:B------:R2:W-:Y:S04]  /*dbc0*/  STL [R1+0x20c], R8 ;  /* 0x00020c0801007387 */ /* 0x0005e80000100800 */
[----:B------:R-:W-:Y:S01]  /*dbd0*/  STL [R1+0x3d4], R11 ;  /* 0x0003d40b01007387 */ /* 0x000fe20000100800 */
[----:B------:R-:W-:-:S03]  /*dbe0*/  LEA.HI.X.SX32 R12, R73, R3, 0x1, P5 ;  /* 0x00000003490c7211 */ /* 0x000fc600028f0eff */
[----:B------:R-:W-:Y:S01]  /*dbf0*/  STL [R1+0x1f4], R71 ;  /* 0x0001f44701007387 */ /* 0x000fe20000100800 */
[----:B------:R-:W-:-:S03]  /*dc00*/  PRMT R3, RZ, 0x7610, R3 ;  /* 0x00007610ff037816 */ /* 0x000fc60000000003 */
[----:B------:R-:W-:Y:S04]  /*dc10*/  STL [R1+0x1fc], R54 ;  /* 0x0001fc3601007387 */ /* 0x000fe80000100800 */
[----:B------:R-:W-:Y:S04]  /*dc20*/  STL [R1+0x200], R41 ;  /* 0x0002002901007387 */ /* 0x000fe80000100800 */
[----:B------:R-:W-:Y:S04]  /*dc30*/  STL [R1+0x204], R27 ;  /* 0x0002041b01007387 */ /* 0x000fe80000100800 */
[----:B------:R3:W-:Y:S04]  /*dc40*/  STL [R1+0x1f8], R9 ;  /* 0x0001f80901007387 */ /* 0x0007e80000100800 */
[----:B------:R2:W4:Y:S02]  /*dc50*/  @P0 LDG.E.U8 R7, desc[UR18][R8.64] ;  /* 0x0000001208070981 */ /* 0x000524000c1e1100 */
[----:B--2---:R-:W-:-:S02]  /*dc60*/  @P0 IMAD.MOV.U32 R8, RZ, RZ, R56 ;  /* 0x000000ffff080224 */ /* 0x004fc400078e0038 */
[----:B---3--:R-:W-:-:S05]  /*dc70*/  @P0 IMAD.MOV.U32 R9, RZ, RZ, R52 ;  /* 0x000000ffff090224 */ /* 0x008fca00078e0034 */
[----:B------:R0:W2:Y:S04]  /*dc80*/  @P0 LDG.E.U8 R3, desc[UR18][R8.64] ;  /* 0x0000001208030981 */ /* 0x0000a8000c1e1100 */
[----:B------:R-:W-:Y:S04]  /*dc90*/  STS.U8 [R93+UR9+0x3780], R28 ;  /* 0x0037801c5d007988 */ /* 0x000fe80008000009 */
[----:B------:R-:W-:Y:S04]  /*dca0*/  STS.U8 [R93+UR9+0x3b80], R24 ;  /* 0x003b80185d007988 */ /* 0x000fe80008000009 */
[----:B------:R-:W-:Y:S01]  /*dcb0*/  STS.U8 [R93+UR9+0x3f80], R23 ;  /* 0x003f80175d007988 */ /* 0x000fe20008000009 */
[----:B0-----:R-:W-:-:S02]  /*dcc0*/  @P0 IMAD.MOV.U32 R8, RZ, RZ, R63 ;  /* 0x000000ffff080224 */ /* 0x001fc400078e003f */
[----:B------:R-:W-:Y:S01]  /*dcd0*/  @P0 IMAD.MOV.U32 R9, RZ, RZ, R62 ;  /* 0x000000ffff090224 */ /* 0x000fe200078e003e */
[----:B--2---:R0:W-:Y:S02]  /*dce0*/  STS.U8 [R10+UR9+0x8000], R3 ;  /* 0x008000030a007988 */ /* 0x0041e40008000009 */
[----:B0-----:R-:W-:-:S06]  /*dcf0*/  PRMT R3, RZ, 0x7610, R3 ;  /* 0x00007610ff037816 */ /* 0x001fcc0000000003 */
[----:B------:R0:W2:Y:S02]  /*dd00*/  @P0 LDG.E.U8 R3, desc[UR18][R8.64] ;  /* 0x0000001208030981 */ /* 0x0000a4000c1e1100 */
[----:B0-----:R-:W-:Y:S02]  /*dd10*/  @P0 IMAD.MOV.U32 R8, RZ, RZ, R65 ;  /* 0x000000ffff080224 */ /* 0x001fe400078e0041 */
[----:B------:R-:W-:Y:S01]  /*dd20*/  @P0 IMAD.MOV.U32 R9, RZ, RZ, R66 ;  /* 0x000000ffff090224 */ /* 0x000fe200078e0042 */
[----:B--2---:R0:W-:Y:S02]  /*dd30*/  STS.U8 [R10+UR9+0x8400], R3 ;  /* 0x008400030a007988 */ /* 0x0041e40008000009 */
[----:B0-----:R-:W-:-:S06]  /*dd40*/  PRMT R3, RZ, 0x7610, R3 ;  /* 0x00007610ff037816 */ /* 0x001fcc0000000003 */
[----:B------:R0:W2:Y:S02]  /*dd50*/  @P0 LDG.E.U8 R3, desc[UR18][R8.64] ;  /* 0x0000001208030981 */ /* 0x0000a4000c1e1100 */
[----:B0-----:R-:W-:Y:S02]  /*dd60*/  @P0 IMAD.MOV.U32 R8, RZ, RZ, R49 ;  /* 0x000000ffff080224 */ /* 0x001fe400078e0031 */
[----:B----4-:R-:W-:Y:S01]  /*dd70*/  @P0 IMAD.MOV.U32 R9, RZ, RZ, R53 ;  /* 0x000000ffff090224 */ /* 0x010fe200078e0035 */
        /* <DEDUP_REMOVED lines=17> */
[----:B------:R0:W2:Y:S04]  /*de90*/  @P0 LDG.E.U8 R3, desc[UR18][R8.64] ;  /* 0x0000001208030981 */ /* 0x0000a8000c1e1100 */
[----:B------:R-:W-:Y:S04]  /*dea0*/  STL [R1+0x208], R12 ;  /* 0x0002080c01007387 */ /* 0x000fe80000100800 */
[----:B------:R-:W3:Y:S01]  /*deb0*/  LDL R56, [R1+0x1e0] ;  /* 0x0001e00001387983 */ /* 0x000ee20000100800 */
[----:B0-----:R-:W-:Y:S02]  /*dec0*/  @P0 IMAD.MOV.U32 R8, RZ, RZ, R4 ;  /* 0x000000ffff080224 */ /* 0x001fe400078e0004 */
[----:B------:R-:W-:Y:S01]  /*ded0*/  @P0 IMAD.MOV.U32 R9, RZ, RZ, R50 ;  /* 0x000000ffff090224 */ /* 0x000fe200078e0032 */
[----:B------:R-:W4:Y:S04]  /*dee0*/  LDL R63, [R1+0x1e4] ;  /* 0x0001e400013f7983 */ /* 0x000f280000100800 */
[----:B------:R-:W3:Y:S04]  /*def0*/  LDL R66, [R1+0x23c] ;  /* 0x00023c0001427983 */ /* 0x000ee80000100800 */
[----:B------:R-:W3:Y:S01]  /*df00*/  LDL R65, [R1+0x240] ;  /* 0x0002400001417983 */ /* 0x000ee20000100800 */
[----:B------:R-:W-:-:S03]  /*df10*/  PRMT R6, RZ, 0x7610, R6 ;  /* 0x00007610ff067816 */ /* 0x000fc60000000006 */
[----:B------:R-:W3:Y:S04]  /*df20*/  LDL R53, [R1+0x27c] ;  /* 0x00027c0001357983 */ /* 0x000ee80000100800 */
[----:B------:R-:W3:Y:S01]  /*df30*/  LDL R49, [R1+0x280] ;  /* 0x0002800001317983 */ /* 0x000ee20000100800 */
[----:B------:R-:W0:Y:S03]  /*df40*/  S2R R62, SR_TID.X ;  /* 0x00000000003e7919 */ /* 0x000e260000002100 */
[----:B------:R-:W3:Y:S04]  /*df50*/  LDL R64, [R1+0x2bc] ;  /* 0x0002bc0001407983 */ /* 0x000ee80000100800 */
[----:B------:R-:W3:Y:S04]  /*df60*/  LDL R48, [R1+0x2c0] ;  /* 0x0002c00001307983 */ /* 0x000ee80000100800 */
[----:B------:R-:W3:Y:S04]  /*df70*/  LDL.LU R84, [R1+0x880] ;  /* 0x0008800001547983 */ /* 0x000ee80000300800 */
[----:B------:R-:W3:Y:S04]  /*df80*/  LDL.LU R83, [R1+0x87c] ;  /* 0x00087c0001537983 */ /* 0x000ee80000300800 */
[----:B------:R-:W3:Y:S04]  /*df90*/  LDL.LU R19, [R1+0x878] ;  /* 0x0008780001137983 */ /* 0x000ee80000300800 */
[----:B------:R-:W3:Y:S04]  /*dfa0*/  LDL.LU R88, [R1+0x874] ;  /* 0x0008740001587983 */ /* 0x000ee80000300800 */
[----:B------:R-:W3:Y:S04]  /*dfb0*/  LDL.LU R4, [R1+0x870] ;  /* 0x0008700001047983 */ /* 0x000ee80000300800 */
[----:B--2---:R1:W-:Y:S02]  /*dfc0*/  STS.U8 [R10+UR9+0x9800], R3 ;  /* 0x009800030a007988 */ /* 0x0043e40008000009 */
[----:B-1----:R-:W-:-:S06]  /*dfd0*/  PRMT R3, RZ, 0x7610, R3 ;  /* 0x00007610ff037816 */ /* 0x002fcc0000000003 */
[----:B------:R4:W2:Y:S02]  /*dfe0*/  @P0 LDG.E.U8 R3, desc[UR18][R8.64] ;  /* 0x0000001208030981 */ /* 0x0008a4000c1e1100 */
[----:B----4-:R-:W-:Y:S02]  /*dff0*/  @P0 IMAD.MOV.U32 R8, RZ, RZ, R63 ;  /* 0x000000ffff080224 */ /* 0x010fe400078e003f */
[----:B---3--:R-:W-:Y:S01]  /*e000*/  @P0 IMAD.MOV.U32 R9, RZ, RZ, R56 ;  /* 0x000000ffff090224 */ /* 0x008fe200078e0038 */
[----:B0-----:R-:W-:Y:S01]  /*e010*/  LOP3.LUT R62, R62, 0x7f, RZ, 0xc0, !PT ;  /* 0x0000007f3e3e7812 */ /* 0x001fe200078ec0ff */
[----:B------:R-:W3:Y:S04]  /*e020*/  LDL R63, [R1+0x1e8] ;  /* 0x0001e800013f7983 */ /* 0x000ee80000100800 */
[----:B------:R0:W4:Y:S02]  /*e030*/  @P0 LDG.E.U8 R6, desc[UR18][R8.64] ;  /* 0x0000001208060981 */ /* 0x000124000c1e1100 */
[----:B0-----:R-:W-:-:S02]  /*e040*/  @P0 IMAD.MOV.U32 R8, RZ, RZ, R65 ;  /* 0x000000ffff080224 */ /* 0x001fc400078e0041 */
[----:B------:R-:W-:Y:S01]  /*e050*/  @P0 IMAD.MOV.U32 R9, RZ, RZ, R66 ;  /* 0x000000ffff090224 */ /* 0x000fe200078e0042 */
[----:B--2---:R0:W-:Y:S01]  /*e060*/  STS.U8 [R10+UR9+0x9c00], R3 ;  /* 0x009c00030a007988 */ /* 0x0041e20008000009 */
[----:B------:R-:W-:-:S03]  /*e070*/  LOP3.LUT R62, R62, 0x10, RZ, 0x3c, !PT ;  /* 0x000000103e3e7812 */ /* 0x000fc600078e3cff */
[----:B------:R-:W2:Y:S04]  /*e080*/  LDL R66, [R1+0x1ec] ;  /* 0x0001ec0001427983 */ /* 0x000ea80000100800 */
[----:B------:R-:W2:Y:S01]  /*e090*/  LDL R65, [R1+0x284] ;  /* 0x0002840001417983 */ /* 0x000ea20000100800 */
[----:B0-----:R-:W-:-:S06]  /*e0a0*/  PRMT R3, RZ, 0x7610, R3 ;  /* 0x00007610ff037816 */ /* 0x001fcc0000000003 */
[----:B------:R0:W2:Y:S04]  /*e0b0*/  @P0 LDG.E.U8 R3, desc[UR18][R8.64] ;  /* 0x0000001208030981 */ /* 0x0000a8000c1e1100 */
[----:B----4-:R-:W-:Y:S01]  /*e0c0*/  STS.U8 [R62+UR9+0x8080], R6 ;  /* 0x008080063e007988 */ /* 0x010fe20008000009 */
[----:B0-----:R-:W-:Y:S02]  /*e0d0*/  @P0 IMAD.MOV.U32 R8, RZ, RZ, R49 ;  /* 0x000000ffff080224 */ /* 0x001fe400078e0031 */
[----:B------:R-:W-:Y:S01]  /*e0e0*/  @P0 IMAD.MOV.U32 R9, RZ, RZ, R53 ;  /* 0x000000ffff090224 */ /* 0x000fe200078e0035 */
[----:B------:R-:W4:Y:S04]  /*e0f0*/  LDL R49, [R1+0x248] ;  /* 0x0002480001317983 */ /* 0x000f280000100800 */
[----:B------:R-:W3:Y:S04]  /*e100*/  LDL R53, [R1+0x244] ;  /* 0x0002440001357983 */ /* 0x000ee80000100800 */
[----:B--2---:R0:W-:Y:S02]  /*e110*/  STS.U8 [R62+UR9+0x8480], R3 ;  /* 0x008480033e007988 */ /* 0x0041e40008000009 */
[----:B0-----:R-:W-:-:S06]  /*e120*/  PRMT R3, RZ, 0x7610, R3 ;  /* 0x00007610ff037816 */ /* 0x001fcc0000000003 */
[----:B------:R0:W2:Y:S02]  /*e130*/  @P0 LDG.E.U8 R3, desc[UR18][R8.64] ;  /* 0x0000001208030981 */ /* 0x0000a4000c1e1100 */
[----:B0-----:R-:W-:Y:S02]  /*e140*/  @P0 IMAD.MOV.U32 R8, RZ, RZ, R48 ;  /* 0x000000ffff080224 */ /* 0x001fe400078e0030 */
[----:B------:R-:W-:Y:S01]  /*e150*/  @P0 IMAD.MOV.U32 R9, RZ, RZ, R64 ;  /* 0x000000ffff090224 */ /* 0x000fe200078e0040 */
[----:B------:R-:W-:Y:S01]  /*e160*/  PRMT R6, RZ, 0x7610, R6 ;  /* 0x00007610ff067816 */ /* 0x000fe20000000006 */
[----:B------:R-:W3:Y:S04]  /*e170*/  LDL R48, [R1+0x288] ;  /* 0x0002880001307983 */ /* 0x000ee80000100800 */
[----:B--2---:R0:W-:Y:S02]  /*e180*/  STS.U8 [R62+UR9+0x8880], R3 ;  /* 0x008880033e007988 */ /* 0x0041e40008000009 */
[----:B0-----:R-:W-:-:S06]  /*e190*/  PRMT R3, RZ, 0x7610, R3 ;  /* 0x00007610ff037816 */ /* 0x001fcc0000000003 */
[----:B------:R0:W2:Y:S02]  /*e1a0*/  @P0 LDG.E.U8 R3, desc[UR18][R8.64] ;  /* 0x0000001208030981 */ /* 0x0000a4000c1e1100 */
[----:B0-----:R-:W-:Y:S02]  /*e1b0*/  @P0 IMAD.MOV.U32 R8, RZ, RZ, R91 ;  /* 0x000000ffff080224 */ /* 0x001fe400078e005b */
[----:B------:R-:W-:Y:S02]  /*e1c0*/  @P0 IMAD.MOV.U32 R9, RZ, RZ, R22 ;  /* 0x000000ffff090224 */ /* 0x000fe400078e0016 */
[----:B------:R-:W3:Y:S04]  /*e1d0*/  LDL.LU R22, [R1+0x86c] ;  /* 0x00086c0001167983 */ /* 0x000ee80000300800 */
[----:B------:R-:W3:Y:S04]  /*e1e0*/  LDL.LU R91, [R1+0x868] ;  /* 0x00086800015b7983 */ /* 0x000ee80000300800 */
        /* <DEDUP_REMOVED lines=8> */
[----:B--2---:R0:W-:Y:S02]  /*e270*/  STS.U8 [R62+UR9+0x9080], R3 ;  /* 0x009080033e007988 */ /* 0x0041e40008000009 */
[----:B0-----:R-:W-:-:S06]  /*e280*/  PRMT R3, RZ, 0x7610, R3 ;  /* 0x00007610ff037816 */ /* 0x001fcc0000000003 */
[----:B------:R0:W2:Y:S02]  /*e290*/  @P0 LDG.E.U8 R3, desc[UR18][R8.64] ;  /* 0x0000001208030981 */ /* 0x0000a4000c1e1100 */
[----:B0-----:R-:W-:Y:S02]  /*e2a0*/  @P0 IMAD.MOV.U32 R8, RZ, RZ, R67 ;  /* 0x000000ffff080224 */ /* 0x001fe400078e0043 */
[----:B------:R-:W-:Y:S01]  /*e2b0*/  @P0 IMAD.MOV.U32 R9, RZ, RZ, R92 ;  /* 0x000000ffff090224 */ /* 0x000fe200078e005c */
[----:B--2---:R0:W-:Y:S01]  /*e2c0*/  STS.U8 [R62+UR9+0x9480], R3 ;  /* 0x009480033e007988 */ /* 0x0041e20008000009 */
[----:B------:R-:W1:Y:S03]  /*e2d0*/  S2R R67, SR_TID.X ;  /* 0x0000000000437919 */ /* 0x000e660000002100 */
[----:B------:R-:W2:Y:S01]  /*e2e0*/  LDL.LU R92, [R1+0x85c] ;  /* 0x00085c00015c7983 */ /* 0x000ea20000300800 */
        /* <DEDUP_REMOVED lines=8> */
[----:B---3--:R-:W-:-:S05]  /*e370*/  @P0 IMAD.MOV.U32 R9, RZ, RZ, R63 ;  /* 0x000000ffff090224 */ /* 0x008fca00078e003f */
[----:B------:R4:W3:Y:S02]  /*e380*/  @P0 LDG.E.U8 R6, desc[UR18][R8.64] ;  /* 0x0000001208060981 */ /* 0x0008e4000c1e1100 */
[----:B----4-:R-:W-:Y:S02]  /*e390*/  @P0 IMAD.MOV.U32 R8, RZ, RZ, R49 ;  /* 0x000000ffff080224 */ /* 0x010fe400078e0031 */
[----:B------:R-:W-:Y:S01]  /*e3a0*/  @P0 IMAD.MOV.U32 R9, RZ, RZ, R53 ;  /* 0x000000ffff090224 */ /* 0x000fe200078e0035 */
[----:B-1----:R-:W-:Y:S01]  /*e3b0*/  LOP3.LUT R67, R67, 0x7f, RZ, 0xc0, !PT ;  /* 0x0000007f43437812 */ /* 0x002fe200078ec0ff */
[----:B------:R-:W4:Y:S04]  /*e3c0*/  LDL R53, [R1+0x1f0] ;  /* 0x0001f00001357983 */ /* 0x000f280000100800 */
[----:B--2---:R0:W-:Y:S04]  /*e3d0*/  STS.U8 [R62+UR9+0x9c80], R3 ;  /* 0x009c80033e007988 */ /* 0x0041e80008000009 */
[----:B------:R-:W2:Y:S01]  /*e3e0*/  LDL R49, [R1+0x210] ;  /* 0x0002100001317983 */ /* 0x000ea20000100800 */
[----:B0-----:R-:W-:-:S06]  /*e3f0*/  PRMT R3, RZ, 0x7610, R3 ;  /* 0x00007610ff037816 */ /* 0x001fcc0000000003 */
[----:B------:R0:W2:Y:S01]  /*e400*/  @P0 LDG.E.U8 R3, desc[UR18][R8.64] ;  /* 0x0000001208030981 */ /* 0x0000a2000c1e1100 */
[----:B------:R-:W-:-:S05]  /*e410*/  LOP3.LUT R67, R67, 0x20, RZ, 0x3c, !PT ;  /* 0x0000002043437812 */ /* 0x000fca00078e3cff */
[----:B---3--:R-:W-:Y:S01]  /*e420*/  STS.U8 [R67+UR9+0x8100], R6 ;  /* 0x0081000643007988 */ /* 0x008fe20008000009 */
[----:B0-----:R-:W-:Y:S02]  /*e430*/  @P0 IMAD.MOV.U32 R8, RZ, RZ, R48 ;  /* 0x000000ffff080224 */ /* 0x001fe400078e0030 */
[----:B------:R-:W-:Y:S01]  /*e440*/  @P0 IMAD.MOV.U32 R9, RZ, RZ, R65 ;  /* 0x000000ffff090224 */ /* 0x000fe200078e0041 */
[----:B------:R-:W3:Y:S04]  /*e450*/  LDL R48, [R1+0x250] ;  /* 0x0002500001307983 */ /* 0x000ee80000100800 */
[----:B------:R-:W3:Y:S04]  /*e460*/  LDL R65, [R1+0x24c] ;  /* 0x00024c0001417983 */ /* 0x000ee80000100800 */
[----:B--2---:R0:W-:Y:S02]  /*e470*/  STS.U8 [R67+UR9+0x8500], R3 ;  /* 0x0085000343007988 */ /* 0x0041e40008000009 */
[----:B0-----:R-:W-:-:S06]  /*e480*/  PRMT R3, RZ, 0x7610, R3 ;  /* 0x00007610ff037816 */ /* 0x001fcc0000000003 */
[----:B------:R0:W2:Y:S02]  /*e490*/  @P0 LDG.E.U8 R3, desc[UR18][R8.64] ;  /* 0x0000001208030981 */ /* 0x0000a4000c1e1100 */
[----:B0-----:R-:W-:Y:S02]  /*e4a0*/  @P0 IMAD.MOV.U32 R8, RZ, RZ, R64 ;  /* 0x000000ffff080224 */ /* 0x001fe400078e0040 */
[----:B------:R-:W-:Y:S01]  /*e4b0*/  @P0 IMAD.MOV.U32 R9, RZ, RZ, R84 ;  /* 0x000000ffff090224 */ /* 0x000fe200078e0054 */
[----:B------:R-:W-:Y:S01]  /*e4c0*/  PRMT R6, RZ, 0x7610, R6 ;  /* 0x00007610ff067816 */ /* 0x000fe20000000006 */
        /* <DEDUP_REMOVED lines=31> */
[----:B------:R-:W0:Y:S04]  /*e6c0*/  S2R R38, SR_TID.X ;  /* 0x0000000000267919 */ /* 0x000e280000002100 */
[----:B------:R3:W4:Y:S04]  /*e6d0*/  @P0 LDG.E.U8 R6, desc[UR18][R8.64] ;  /* 0x0000001208060981 */ /* 0x000728000c1e1100 */
[----:B------:R-:W4:Y:S01]  /*e6e0*/  LDL R49, [R1+0x214] ;  /* 0x0002140001317983 */ /* 0x000f220000100800 */
[----:B---3--:R-:W-:-:S02]  /*e6f0*/  @P0 IMAD.MOV.U32 R8, RZ, RZ, R48 ;  /* 0x000000ffff080224 */ /* 0x008fc400078e0030 */
[----:B------:R-:W-:Y:S01]  /*e700*/  @P0 IMAD.MOV.U32 R9, RZ, RZ, R65 ;  /* 0x000000ffff090224 */ /* 0x000fe200078e0041 */
[----:B------:R-:W3:Y:S04]  /*e710*/  LDL R48, [R1+0x258] ;  /* 0x0002580001307983 */ /* 0x000ee80000100800 */
[----:B--2---:R1:W-:Y:S02]  /*e720*/  STS.U8 [R67+UR9+0x9d00], R3 ;  /* 0x009d000343007988 */ /* 0x0043e40008000009 */
[----:B-1----:R-:W-:-:S06]  /*e730*/  PRMT R3, RZ, 0x7610, R3 ;  /* 0x00007610ff037816 */ /* 0x002fcc0000000003 */
[----:B------:R1:W2:Y:S01]  /*e740*/  @P0 LDG.E.U8 R3, desc[UR18][R8.64] ;  /* 0x0000001208030981 */ /* 0x0002a2000c1e1100 */
[----:B0-----:R-:W-:-:S04]  /*e750*/  LOP3.LUT R38, R38, 0x7f, RZ, 0xc0, !PT ;  /* 0x0000007f26267812 */ /* 0x001fc800078ec0ff */
[----:B------:R-:W-:Y:S02]  /*e760*/  LOP3.LUT R53, R38, 0x30, RZ, 0x3c, !PT ;  /* 0x0000003026357812 */ /* 0x000fe400078e3cff */
[----:B------:R-:W3:Y:S04]  /*e770*/  LDL R38, [R1+0x218] ;  /* 0x0002180001267983 */ /* 0x000ee80000100800 */
[----:B----4-:R-:W-:Y:S01]  /*e780*/  STS.U8 [R53+UR9+0x8180], R6 ;  /* 0x0081800635007988 */ /* 0x010fe20008000009 */
[----:B-1----:R-:W-:Y:S02]  /*e790*/  @P0 IMAD.MOV.U32 R8, RZ, RZ, R64 ;  /* 0x000000ffff080224 */ /* 0x002fe400078e0040 */
[----:B------:R-:W-:Y:S02]  /*e7a0*/  @P0 IMAD.MOV.U32 R9, RZ, RZ, R84 ;  /* 0x000000ffff090224 */ /* 0x000fe400078e0054 */
[----:B------:R-:W4:Y:S04]  /*e7b0*/  LDL.LU R84, [R1+0x844] ;  /* 0x0008440001547983 */ /* 0x000f280000300800 */
        /* <DEDUP_REMOVED lines=12> */
[----:B------:R-:W3:Y:S01]  /*e880*/  LDL.LU R82, [R1+0x838] ;  /* 0x0008380001527983 */ /* 0x000ee20000300800 */
[----:B------:R-:W-:-:S03]  /*e890*/  PRMT R6, RZ, 0x7610, R6 ;  /* 0x00007610ff067816 */ /* 0x000fc60000000006 */
        /* <DEDUP_REMOVED lines=19> */
[----:B---3--:R-:W-:Y:S02]  /*e9d0*/  @P0 IMAD.MOV.U32 R8, RZ, RZ, R38 ;  /* 0x000000ffff080224 */ /* 0x008fe400078e0026 */
[----:B------:R-:W-:Y:S01]  /*e9e0*/  @P0 IMAD.MOV.U32 R9, RZ, RZ, R49 ;  /* 0x000000ffff090224 */ /* 0x000fe200078e0031 */
[----:B------:R-:W0:Y:S04]  /*e9f0*/  S2R R39, SR_TID.X ;  /* 0x0000000000277919 */ /* 0x000e280000002100 */
[----:B------:R1:W3:Y:S04]  /*ea00*/  @P0 LDG.E.U8 R6, desc[UR18][R8.64] ;  /* 0x0000001208060981 */ /* 0x0002e8000c1e1100 */
[----:B------:R-:W3:Y:S01]  /*ea10*/  LDL R38, [R1+0x220] ;  /* 0x0002200001267983 */ /* 0x000ee20000100800 */
[----:B-1----:R-:W-:-:S02]  /*ea20*/  @P0 IMAD.MOV.U32 R8, RZ, RZ, R48 ;  /* 0x000000ffff080224 */ /* 0x002fc400078e0030 */
[----:B------:R-:W-:Y:S02]  /*ea30*/  @P0 IMAD.MOV.U32 R9, RZ, RZ, R82 ;  /* 0x000000ffff090224 */ /* 0x000fe400078e0052 */
[----:B------:R-:W4:Y:S04]  /*ea40*/  LDL.LU R82, [R1+0x830] ;  /* 0x0008300001527983 */ /* 0x000f280000300800 */
[----:B--2---:R1:W-:Y:S02]  /*ea50*/  STS.U8 [R53+UR9+0x9d80], R3 ;  /* 0x009d800335007988 */ /* 0x0043e40008000009 */
[----:B-1----:R-:W-:-:S06]  /*ea60*/  PRMT R3, RZ, 0x7610, R3 ;  /* 0x00007610ff037816 */ /* 0x002fcc0000000003 */
[----:B------:R1:W2:Y:S01]  /*ea70*/  @P0 LDG.E.U8 R3, desc[UR18][R8.64] ;  /* 0x0000001208030981 */ /* 0x0002a2000c1e1100 */
[----:B0-----:R-:W-:-:S04]  /*ea80*/  LOP3.LUT R39, R39, 0x7f, RZ, 0xc0, !PT ;  /* 0x0000007f27277812 */ /* 0x001fc800078ec0ff */
[----:B------:R-:W-:-:S05]  /*ea90*/  LOP3.LUT R39, R39, 0x40, RZ, 0x3c, !PT ;  /* 0x0000004027277812 */ /* 0x000fca00078e3cff */
[----:B---3--:R-:W-:Y:S01]  /*eaa0*/  STS.U8 [R39+UR9+0x8200], R6 ;  /* 0x0082000627007988 */ /* 0x008fe20008000009 */
[----:B-1----:R-:W-:Y:S02]  /*eab0*/  @P0 IMAD.MOV.U32 R8, RZ, RZ, R5 ;  /* 0x000000ffff080224 */ /* 0x002fe400078e0005 */
        /* <DEDUP_REMOVED lines=32> */
[----:B------:R0:W2:Y:S01]  /*ecc0*/  @P0 LDG.E.U8 R3, desc[UR18][R8.64] ;  /* 0x0000001208030981 */ /* 0x0000a2000c1e1100 */
[----:B------:R-:W-:Y:S01]  /*ecd0*/  PRMT R6, RZ, 0x7610, R6 ;  /* 0x00007610ff067816 */ /* 0x000fe20000000006 */
[----:B0-----:R-:W-:Y:S02]  /*ece0*/  @P0 IMAD.MOV.U32 R8, RZ, RZ, R38 ;  /* 0x000000ffff080224 */ /* 0x001fe400078e0026 */
[----:B---3--:R-:W-:Y:S01]  /*ecf0*/  @P0 IMAD.MOV.U32 R9, RZ, RZ, R91 ;  /* 0x000000ffff090224 */ /* 0x008fe200078e005b */
[----:B------:R-:W0:Y:S04]  /*ed00*/  S2R R25, SR_TID.X ;  /* 0x0000000000197919 */ /* 0x000e280000002100 */
[----:B------:R1:W3:Y:S04]  /*ed10*/  @P0 LDG.E.U8 R6, desc[UR18][R8.64] ;  /* 0x0000001208060981 */ /* 0x0002e8000c1e1100 */
[----:B------:R-:W3:Y:S01]  /*ed20*/  LDL.LU R91, [R1+0x81c] ;  /* 0x00081c00015b7983 */ /* 0x000ee20000300800 */
[----:B-1----:R-:W-:-:S02]  /*ed30*/  @P0 IMAD.MOV.U32 R8, RZ, RZ, R5 ;  /* 0x000000ffff080224 */ /* 0x002fc400078e0005 */
[----:B------:R-:W-:Y:S02]  /*ed40*/  @P0 IMAD.MOV.U32 R9, RZ, RZ, R86 ;  /* 0x000000ffff090224 */ /* 0x000fe400078e0056 */
[----:B------:R-:W4:Y:S01]  /*ed50*/  LDL.LU R86, [R1+0x818] ;  /* 0x0008180001567983 */ /* 0x000f220000300800 */
[----:B------:R-:W-:-:S03]  /*ed60*/  LOP3.LUT R10, R10, 0x60, RZ, 0x3c, !PT ;  /* 0x000000600a0a7812 */ /* 0x000fc600078e3cff */
[----:B------:R-:W5:Y:S04]  /*ed70*/  LDL.LU R5, [R1+0x814] ;  /* 0x0008140001057983 */ /* 0x000f680000300800 */
        /* <DEDUP_REMOVED lines=8> */
[----:B------:R-:W5:Y:S04]  /*ee00*/  LDL.LU R2, [R1+0x810] ;  /* 0x0008100001027983 */ /* 0x000f680000300800 */
[----:B------:R-:W5:Y:S04]  /*ee10*/  LDL.LU R0, [R1+0x80c] ;  /* 0x00080c0001007983 */ /* 0x000f680000300800 */
[----:B--2---:R0:W-:Y:S02]  /*ee20*/  STS.U8 [R25+UR9+0x8680], R3 ;  /* 0x0086800319007988 */ /* 0x0041e40008000009 */
[----:B0-----:R-:W-:-:S06]  /*ee30*/  PRMT R3, RZ, 0x7610, R3 ;  /* 0x00007610ff037816 */ /* 0x001fcc0000000003 */
[----:B------:R0:W2:Y:S02]  /*ee40*/  @P0 LDG.E.U8 R3, desc[UR18][R8.64] ;  /* 0x0000001208030981 */ /* 0x0000a4000c1e1100 */
[----:B0-----:R-:W-:Y:S02]  /*ee50*/  @P0 IMAD.MOV.U32 R8, RZ, RZ, R4 ;  /* 0x000000ffff080224 */ /* 0x001fe400078e0004 */
[----:B------:R-:W-:Y:S01]  /*ee60*/  @P0 IMAD.MOV.U32 R9, RZ, RZ, R42 ;  /* 0x000000ffff090224 */ /* 0x000fe200078e002a */
[----:B------:R-:W-:Y:S01]  /*ee70*/  PRMT R6, RZ, 0x7610, R6 ;  /* 0x00007610ff067816 */ /* 0x000fe20000000006 */
[----:B------:R-:W5:Y:S04]  /*ee80*/  LDL.LU R4, [R1+0x808] ;  /* 0x0008080001047983 */ /* 0x000f680000300800 */
        /* <DEDUP_REMOVED lines=23> */
[----:B----4-:R-:W-:Y:S02]  /*f000*/  @P0 IMAD.MOV.U32 R8, RZ, RZ, R86 ;  /* 0x000000ffff080224 */ /* 0x010fe400078e0056 */
[----:B------:R-:W-:Y:S02]  /*f010*/  @P0 IMAD.MOV.U32 R9, RZ, RZ, R68 ;  /* 0x000000ffff090224 */ /* 0x000fe400078e0044 */
[----:B------:R-:W5:Y:S04]  /*f020*/  LDL.LU R68, [R1+0x804] ;  /* 0x0008040001447983 */ /* 0x000f680000300800 */
[----:B------:R0:W3:Y:S04]  /*f030*/  @P0 LDG.E.U8 R6, desc[UR18][R8.64] ;  /* 0x0000001208060981 */ /* 0x0000e8000c1e1100 */
[----:B------:R-:W5:Y:S01]  /*f040*/  LDL.LU R86, [R1+0x800] ;  /* 0x0008000001567983 */ /* 0x000f620000300800 */
[----:B0-----:R-:W-:-:S02]  /*f050*/  @P0 IMAD.MOV.U32 R8, RZ, RZ, R82 ;  /* 0x000000ffff080224 */ /* 0x001fc400078e0052 */
[----:B------:R-:W-:Y:S02]  /*f060*/  @P0 IMAD.MOV.U32 R9, RZ, RZ, R84 ;  /* 0x000000ffff090224 */ /* 0x000fe400078e0054 */
[----:B------:R-:W5:Y:S04]  /*f070*/  LDL.LU R84, [R1+0x7fc] ;  /* 0x0007fc0001547983 */ /* 0x000f680000300800 */
[----:B------:R-:W5:Y:S04]  /*f080*/  LDL.LU R82, [R1+0x7f8] ;  /* 0x0007f80001527983 */ /* 0x000f680000300800 */
[----:B--2---:R0:W-:Y:S02]  /*f090*/  STS.U8 [R25+UR9+0x9e80], R3 ;  /* 0x009e800319007988 */ /* 0x0041e40008000009 */
[----:B0-----:R-:W-:-:S06]  /*f0a0*/  PRMT R3, RZ, 0x7610, R3 ;  /* 0x00007610ff037816 */ /* 0x001fcc0000000003 */
[----:B------:R0:W2:Y:S04]  /*f0b0*/  @P0 LDG.E.U8 R3, desc[UR18][R8.64] ;  /* 0x0000001208030981 */ /* 0x0000a8000c1e1100 */
[----:B---3--:R-:W-:Y:S01]  /*f0c0*/  STS.U8 [R10+UR9+0x8300], R6 ;  /* 0x008300060a007988 */ /* 0x008fe20008000009 */
        /* <DEDUP_REMOVED lines=35> */
[----:B------:R-:W-:-:S03]  /*f300*/  PRMT R6, RZ, 0x7610, R6 ;  /* 0x00007610ff067816 */ /* 0x000fc60000000006 */
[----:B------:R-:W-:Y:S01]  /*f310*/  STS.U8 [R93+UR9+0x9f80], R7 ;  /* 0x009f80075d007988 */ /* 0x000fe20008000009 */
[----:B0-----:R-:W-:Y:S02]  /*f320*/  @P0 IMAD.MOV.U32 R8, RZ, RZ, R89 ;  /* 0x000000ffff080224 */ /* 0x001fe400078e0059 */
[----:B------:R-:W-:-:S05]  /*f330*/  @P0 IMAD.MOV.U32 R9, RZ, RZ, R90 ;  /* 0x000000ffff090224 */ /* 0x000fca00078e005a */
[----:B------:R0:W3:Y:S02]  /*f340*/  @P0 LDG.E.U8 R6, desc[UR18][R8.64] ;  /* 0x0000001208060981 */ /* 0x0000e4000c1e1100 */
[----:B0-----:R-:W-:Y:S02]  /*f350*/  @P0 IMAD.MOV.U32 R8, RZ, RZ, R87 ;  /* 0x000000ffff080224 */ /* 0x001fe400078e0057 */
[----:B------:R-:W-:Y:S01]  /*f360*/  @P0 IMAD.MOV.U32 R9, RZ, RZ, R88 ;  /* 0x000000ffff090224 */ /* 0x000fe200078e0058 */
[----:B--2---:R0:W-:Y:S02]  /*f370*/  STS.U8 [R93+UR9+0x8380], R3 ;  /* 0x008380035d007988 */ /* 0x0041e40008000009 */
[----:B0-----:R-:W-:-:S06]  /*f380*/  PRMT R3, RZ, 0x7610, R3 ;  /* 0x00007610ff037816 */ /* 0x001fcc0000000003 */
[----:B------:R0:W2:Y:S04]  /*f390*/  @P0 LDG.E.U8 R3, desc[UR18][R8.64] ;  /* 0x0000001208030981 */ /* 0x0000a8000c1e1100 */
[----:B---3--:R1:W-:Y:S01]  /*f3a0*/  STS.U8 [R93+UR9+0x8780], R6 ;  /* 0x008780065d007988 */ /* 0x0083e20008000009 */
[----:B0-----:R-:W-:Y:S02]  /*f3b0*/  @P0 IMAD.MOV.U32 R8, RZ, RZ, R83 ;  /* 0x000000ffff080224 */ /* 0x001fe400078e0053 */
[----:B------:R-:W-:Y:S01]  /*f3c0*/  @P0 IMAD.MOV.U32 R9, RZ, RZ, R85 ;  /* 0x000000ffff090224 */ /* 0x000fe200078e0055 */
[----:B-1----:R-:W-:-:S06]  /*f3d0*/  PRMT R6, RZ, 0x7610, R6 ;  /* 0x00007610ff067816 */ /* 0x002fcc0000000006 */
        /* <DEDUP_REMOVED lines=15> */
[----:B------:R-:W2:Y:S04]  /*f4d0*/  @P0 LDG.E.U8 R3, desc[UR18][R8.64] ;  /* 0x0000001208030981 */ /* 0x000ea8000c1e1100 */
[----:B---3--:R0:W-:Y:S01]  /*f4e0*/  STS.U8 [R93+UR9+0x9780], R6 ;  /* 0x009780065d007988 */ /* 0x0081e20008000009 */
[----:B------:R-:W-:-:S04]  /*f4f0*/  ISETP.NE.U32.AND P0, PT, RZ, UR11, PT ;  /* 0x0000000bff007c0c */ /* 0x000fc8000bf05070 */
[C---:B------:R-:W-:Y:S02]  /*f500*/  ISETP.LT.OR P1, PT, R75.reuse, 0x80, P0 ;  /* 0x000000804b00780c */ /* 0x040fe40000721670 */
[----:B------:R-:W-:Y:S01]  /*f510*/  ISETP.GE.AND P2, PT, R75, 0x100, PT ;  /* 0x000001004b00780c */ /* 0x000fe20003f46270 */
[----:B--2---:R0:W-:Y:S01]  /*f520*/  STS.U8 [R93+UR9+0x9b80], R3 ;  /* 0x009b80035d007988 */ /* 0x0041e20008000009 */
[----:B------:R1:W-:Y:S06]  /*f530*/  MEMBAR.ALL.CTA ;  /* 0x0000000000007992 */ /* 0x0003ec0000008000 */
[----:B-1----:R-:W1:Y:S02]  /*f540*/  FENCE.VIEW.ASYNC.S ;  /* 0x00000000000073c6 */ /* 0x002e640000000000 */
[----:B-1----:R-:W-:Y:S06]  /*f550*/  BAR.SYNC.DEFER_BLOCKING 0x0 ;  /* 0x0000000000007b1d */ /* 0x002fec0000010000 */
[----:B------:R-:W-:Y:S05]  /*f560*/  @P1 BRA `(.L_x_6) ;  /* 0x0000000000841947 */ /* 0x000fea0003800000 */
[----:B------:R-:W-:Y:S02]  /*f570*/  UIADD3 UR4, UPT, UPT, UR9, 0x8000, URZ ;  /* 0x0000800009047890 */ /* 0x000fe4000fffe0ff */
[----:B------:R-:W-:Y:S02]  /*f580*/  USHF.R.U32.HI UR12, URZ, 0x4, UR9 ;  /* 0x00000004ff0c7899 */ /* 0x000fe40008011609 */
[----:B------:R-:W-:Y:S02]  /*f590*/  USHF.R.U32.HI UR4, URZ, 0x4, UR4 ;  /* 0x00000004ff047899 */ /* 0x000fe40008011604 */
[----:B------:R-:W-:Y:S02]  /*f5a0*/  USGXT.U32 UR12, UR12, 0xe ;  /* 0x0000000e0c0c789a */ /* 0x000fe40008000000 */
[----:B------:R-:W-:Y:S02]  /*f5b0*/  USGXT.U32 UR14, UR4, 0xe ;  /* 0x0000000e040e789a */ /* 0x000fe40008000000 */
[----:B------:R-:W-:-:S02]  /*f5c0*/  UIADD3 UR28, UP1, UPT, UR12, 0x100, URZ ;  /* 0x000001000c1c7890 */ /* 0x000fc4000ff3e0ff */
[----:B------:R-:W-:Y:S01]  /*f5d0*/  UIADD3 UR26, UP2, UPT, UR14, 0x2, URZ ;  /* 0x000000020e1a7890 */ /* 0x000fe2000ff5e0ff */
[----:B------:R-:W-:Y:S01]  /*f5e0*/  UMOV UR4, URZ ;  /* 0x000000ff00047c82 */ /* 0x000fe20008000000 */
[----:B------:R-:W-:Y:S01]  /*f5f0*/  UMOV UR30, 0x0 ;  /* 0x00000000001e7882 */ /* 0x000fe20000000000 */
[----:B------:R-:W-:Y:S02]  /*f600*/  UIADD3.X UR29, UPT, UPT, UR4, 0x40004040, URZ, UP1, !UPT ;  /* 0x40004040041d7890 */ /* 0x000fe40008ffe4ff */
[----:B------:R-:W-:Y:S02]  /*f610*/  UIADD3.X UR27, UPT, UPT, UR4, 0x40004040, URZ, UP2, !UPT ;  /* 0x40004040041b7890 */ /* 0x000fe400097fe4ff */
[----:B------:R-:W-:Y:S02]  /*f620*/  UIADD3.64 UR16, UPT, UPT, UR28, 0x100, URZ ;  /* 0x000001001c107897 */ /* 0x000fe4000fffe0ff */
[----:B------:R-:W-:Y:S02]  /*f630*/  UIADD3.64 UR20, UPT, UPT, UR26, 0x2, URZ ;  /* 0x000000021a147897 */ /* 0x000fe4000fffe0ff */
[----:B------:R-:W-:-:S02]  /*f640*/  UIADD3.64 UR22, UPT, UPT, UR28, 0x200, URZ ;  /* 0x000002001c167897 */ /* 0x000fc4000fffe0ff */
[----:B------:R-:W-:Y:S01]  /*f650*/  UIADD3.64 UR24, UPT, UPT, UR26, 0x4, URZ ;  /* 0x000000041a187897 */ /* 0x000fe2000fffe0ff */
[----:B------:R-:W-:Y:S01]  /*f660*/  UMOV UR31, 0x8108490 ;  /* 0x08108490001f7882 */ /* 0x000fe20000000000 */
[----:B------:R-:W-:Y:S01]  /*f670*/  UMOV UR13, 0x40004040 ;  /* 0x40004040000d7882 */ /* 0x000fe20000000000 */
[----:B------:R-:W-:Y:S01]  /*f680*/  UMOV UR15, 0x40004040 ;  /* 0x40004040000f7882 */ /* 0x000fe20000000000 */
[----:B------:R-:W-:Y:S01]  /*f690*/  UMOV UR32, 0x0 ;  /* 0x0000000000207882 */ /* 0x000fe20000000000 */
[----:B------:R-:W-:Y:S01]  /*f6a0*/  UMOV UR33, 0x8108490 ;  /* 0x0810849000217882 */ /* 0x000fe20000000000 */
[----:B------:R-:W-:Y:S01]  /*f6b0*/  UMOV UR34, 0x0 ;  /* 0x0000000000227882 */ /* 0x000fe20000000000 */
[----:B------:R-:W-:Y:S01]  /*f6c0*/  UMOV UR35, 0x8108490 ;  /* 0x0810849000237882 */ /* 0x000fe20000000000 */
[----:B------:R-:W-:Y:S01]  /*f6d0*/  UMOV UR4, UR6 ;  /* 0x0000000600047c82 */ /* 0x000fe20008000000 */
[----:B------:R-:W-:Y:S01]  /*f6e0*/  UMOV UR5, URZ ;  /* 0x000000ff00057c82 */ /* 0x000fe20008000000 */
[----:B------:R1:W-:Y:S01]  /*f6f0*/  UTCQMMA gdesc[UR12], gdesc[UR14], tmem[UR8], tmem[UR30], idesc[UR31], !UPT ;  /* 0x00ff1e0e0c0075ea */ /* 0x0003e2000f800308 */
[----:B------:R-:W-:Y:S01]  /*f700*/  UMOV UR36, 0x0 ;  /* 0x0000000000247882 */ /* 0x000fe20000000000 */
[----:B------:R-:W-:Y:S01]  /*f710*/  UMOV UR37, 0x8108490 ;  /* 0x0810849000257882 */ /* 0x000fe20000000000 */
[----:B------:R1:W-:Y:S01]  /*f720*/  UTCQMMA gdesc[UR28], gdesc[UR26], tmem[UR8], tmem[UR32], idesc[UR33], UPT ;  /* 0x00ff201a1c0075ea */ /* 0x0003e2000b800308 */
[----:B------:R-:W-:Y:S01]  /*f730*/  UMOV UR4, UR4 ;  /* 0x0000000400047c82 */ /* 0x000fe20008000000 */
[----:B------:R1:W-:Y:S01]  /*f740*/  UTCQMMA gdesc[UR16], gdesc[UR20], tmem[UR8], tmem[UR34], idesc[UR35], UPT ;  /* 0x00ff2214100075ea */ /* 0x0003e2000b800308 */
[----:B------:R1:W-:Y:S01]  /*f750*/  UTCQMMA gdesc[UR22], gdesc[UR24], tmem[UR8], tmem[UR36], idesc[UR37], UPT ;  /* 0x00ff2418160075ea */ /* 0x0003e2000b800308 */
[----:B------:R1:W-:Y:S01]  /*f760*/  UTCBAR [UR4], URZ ;  /* 0x000000ff040073e9 */ /* 0x0003e200080000ff */
[----:B------:R-:W-:Y:S01]  /*f770*/  NOP ;  /* 0x0000000000007918 */ /* 0x000fe20000000000 */
.L_x_6:
[----:B-1----:R-:W-:Y:S01]  /*f780*/  UMOV UR4, URZ ;  /* 0x000000ff00047c82 */ /* 0x002fe20008000000 */
[----:B------:R-:W-:Y:S05]  /*f790*/  @!P2 BRA `(.L_x_7) ;  /* 0x000000a000cca947 */ /* 0x000fea0003800000 */
[----:B0-----:R-:W-:Y:S01]  /*f7a0*/  SHF.R.S32.HI R6, RZ, 0x1f, R75 ;  /* 0x0000001fff067819 */ /* 0x001fe2000001144b */
[----:B-----5:R-:W-:Y:S01]  /*f7b0*/  IMAD.SHL.U32 R3, R4, 0x80, RZ ;  /* 0x0000008004037824 */ /* 0x020fe200078e00ff */
[----:B------:R-:W-:Y:S02]  /*f7c0*/  UIADD3 UR4, UPT, UPT, UR9, 0x4000, URZ ;  /* 0x0000400009047890 */ /* 0x000fe4000fffe0ff */
[----:B------:R-:W-:Y:S01]  /*f7d0*/  LEA.HI R4, R6, R75, RZ, 0x7 ;  /* 0x0000004b06047211 */ /* 0x000fe200078f38ff */
[----:B------:R-:W-:Y:S02]  /*f7e0*/  UIADD3 UR5, UPT, UPT, UR9, 0xa000, URZ ;  /* 0x0000a00009057890 */ /* 0x000fe4000fffe0ff */
[----:B------:R-:W-:Y:S01]  /*f7f0*/  USHF.R.U32.HI UR4, URZ, 0x4, UR4 ;  /* 0x00000004ff047899 */ /* 0x000fe20008011604 */
[----:B------:R-:W-:Y:S01]  /*f800*/  SHF.R.S32.HI R4, RZ, 0x7, R4 ;  /* 0x00000007ff047819 */ /* 0x000fe20000011404 */
[----:B------:R-:W-:Y:S02]  /*f810*/  USHF.R.U32.HI UR5, URZ, 0x4, UR5 ;  /* 0x00000004ff057899 */ /* 0x000fe40008011605 */
[----:B------:R-:W-:Y:S01]  /*f820*/  USGXT.U32 UR12, UR4, 0xe ;  /* 0x0000000e040c789a */ /* 0x000fe20008000000 */
[----:B------:R-:W-:Y:S01]  /*f830*/  VIMNMX R6, PT, PT, R4, 0x2, !PT ;  /* 0x0000000204067848 */ /* 0x000fe20007fe0100 */
[----:B------:R-:W-:Y:S01]  /*f840*/  IMAD.SHL.U32 R4, R5, 0x80, RZ ;  /* 0x0000008005047824 */ /* 0x000fe200078e00ff */
[----:B------:R-:W-:-:S02]  /*f850*/  USGXT.U32 UR14, UR5, 0xe ;  /* 0x0000000e050e789a */ /* 0x000fc40008000000 */
[----:B------:R-:W-:Y:S01]  /*f860*/  UIADD3 UR28, UP1, UPT, UR12, 0x100, URZ ;  /* 0x000001000c1c7890 */ /* 0x000fe2000ff3e0ff */
[----:B------:R-:W-:Y:S01]  /*f870*/  VIADD R5, R6, 0xfffffffe ;  /* 0xfffffffe06057836 */ /* 0x000fe20000000000 */
[----:B------:R-:W-:Y:S01]  /*f880*/  UIADD3 UR30, UP2, UPT, UR14, 0x2, URZ ;  /* 0x000000020e1e7890 */ /* 0x000fe2000ff5e0ff */
[----:B------:R-:W-:Y:S01]  /*f890*/  IMAD.MOV.U32 R6, RZ, RZ, RZ ;  /* 0x000000ffff067224 */ /* 0x000fe200078e00ff */
[----:B------:R-:W-:Y:S01]  /*f8a0*/  UMOV UR4, URZ ;  /* 0x000000ff00047c82 */ /* 0x000fe20008000000 */
[----:B------:R-:W-:Y:S01]  /*f8b0*/  UMOV UR5, URZ ;  /* 0x000000ff00057c82 */ /* 0x000fe20008000000 */
[----:B------:R0:W-:Y:S01]  /*f8c0*/  STL [R1+0x6f4], R5 ;  /* 0x0006f40501007387 */ /* 0x0001e20000100800 */
[----:B------:R-:W-:Y:S01]  /*f8d0*/  UIADD3.X UR29, UPT, UPT, UR4, 0x40004040, URZ, UP1, !UPT ;  /* 0x40004040041d7890 */ /* 0x000fe20008ffe4ff */
[----:B------:R-:W-:Y:S01]  /*f8e0*/  SHF.R.S32.HI R7, RZ, 0x1f, R4 ;  /* 0x0000001fff077819 */ /* 0x000fe20000011404 */
[----:B------:R-:W-:Y:S01]  /*f8f0*/  UIADD3.X UR31, UPT, UPT, UR5, 0x40004040, URZ, UP2, !UPT ;  /* 0x40004040051f7890 */ /* 0x000fe200097fe4ff */
[----:B------:R1:W-:Y:S01]  /*f900*/  STL [R1+0x6b8], RZ ;  /* 0x0006b8ff01007387 */ /* 0x0003e20000100800 */
[----:B------:R-:W-:Y:S01]  /*f910*/  UMOV UR11, 0x1 ;  /* 0x00000001000b7882 */ /* 0x000fe20000000000 */
[----:B------:R-:W-:-:S02]  /*f920*/  UIADD3.64 UR20, UPT, UPT, UR28, 0x100, URZ ;  /* 0x000001001c147897 */ /* 0x000fc4000fffe0ff */
[----:B------:R-:W-:Y:S01]  /*f930*/  UIADD3.64 UR22, UPT, UPT, UR30, 0x2, URZ ;  /* 0x000000021e167897 */ /* 0x000fe2000fffe0ff */
[----:B0-----:R-:W-:Y:S01]  /*f940*/  SHF.R.S32.HI R5, RZ, 0x1f, R3 ;  /* 0x0000001fff057819 */ /* 0x001fe20000011403 */
[----:B------:R-:W-:Y:S02]  /*f950*/  UIADD3.64 UR24, UPT, UPT, UR28, 0x200, URZ ;  /* 0x000002001c187897 */ /* 0x000fe4000fffe0ff */
[----:B-1----:R-:W-:-:S12]  /*f960*/  UIADD3.64 UR26, UPT, UPT, UR30, 0x4, URZ ;  /* 0x000000041e1a7897 */ /* 0x002fd8000fffe0ff */
.L_x_10:
[----:B------:R-:W2:Y:S01]  /*f970*/  LDL R9, [R1+0x6b8] ;  /* 0x0006b80001097983 */ /* 0x000ea20000100800 */
[----:B------:R-:W-:Y:S01]  /*f980*/  IMAD.U32 R6, R6, -0x80000000, RZ ;  /* 0x8000000006067824 */ /* 0x000fe200078e00ff */
[----:B------:R-:W0:Y:S02]  /*f990*/  LDC R8, c[0x0][0x3a0] ;  /* 0x0000e800ff087b82 */ /* 0x000e240000000800 */
[----:B-1----:R-:W3:Y:S01]  /*f9a0*/  LDL.LU R7, [R1] ;  /* 0x0000000001077983 */ /* 0x002ee20000300800 */
[----:B-----5:R-:W-:Y:S01]  /*f9b0*/  IADD3 R84, P4, PT, R3, R84, RZ ;  /* 0x0000005403547210 */ /* 0x020fe20007f9e0ff */
[----:B------:R-:W1:Y:S01]  /*f9c0*/  SYNCS.PHASECHK.TRANS64.TRYWAIT P6, [UR6], R6 ;  /* 0x00000006ff0075a7 */ /* 0x000e6200080c1106 */
[----:B--2---:R-:W-:Y:S01]  /*f9d0*/  VIADD R9, R9, 0x1 ;  /* 0x0000000109097836 */ /* 0x004fe20000000000 */
[----:B---3--:R-:W-:-:S04]  /*f9e0*/  IADD3 R7, P5, PT, R3, R7, RZ ;  /* 0x0000000703077210 */ /* 0x008fc80007fbe0ff */
[----:B------:R2:W-:Y:S01]  /*f9f0*/  STL [R1+0x6cc], R9 ;  /* 0x0006cc0901007387 */ /* 0x0005e20000100800 */
[----:B0-----:R-:W-:-:S03]  /*fa00*/  IMAD R8, R9, -0x80, R8 ;  /* 0xffffff8009087824 */ /* 0x001fc600078e0208 */
[----:B------:R2:W-:Y:S02]  /*fa10*/  STL [R1], R7 ;  /* 0x0000000701007387 */ /* 0x0005e40000100800 */
[C---:B------:R-:W-:Y:S02]  /*fa20*/  ISETP.GT.AND P1, PT, R8.reuse, 0x1, PT ;  /* 0x000000010800780c */ /* 0x040fe40003f24270 */
[----:B------:R-:W-:Y:S01]  /*fa30*/  ISETP.GT.AND P2, PT, R8, 0x2, PT ;  /* 0x000000020800780c */ /* 0x000fe20003f44270 */
[----:B-1----:R-:W-:-:S12]  /*fa40*/  @!P6 BRA `(.L_x_8) ;  /* 0x000000c000c0e947 */ /* 0x002fd80003800000 */
.L_x_16:
[----:B------:R0:W-:Y:S04]  /*fa50*/  STL [R1+0x900], R15 ;  /* 0x0009000f01007387 */ /* 0x0001e80000100800 */
[----:B0-----:R-:W3:Y:S04]  /*fa60*/  LDL.LU R15, [R1+0x24] ;  /* 0x00002400010f7983 */ /* 0x001ee80000300800 */
[----:B------:R-:W-:Y:S04]  /*fa70*/  STL [R1+0x8fc], R27 ;  /* 0x0008fc1b01007387 */ /* 0x000fe80000100800 */
[----:B------:R0:W-:Y:S04]  /*fa80*/  STL [R1+0x8f8], R43 ;  /* 0x0008f82b01007387 */ /* 0x0001e80000100800 */
[----:B0-----:R-:W4:Y:S04]  /*fa90*/  LDL R43, [R1] ;  /* 0x00000000012b7983 */ /* 0x001f280000100800 */
[----:B------:R-:W-:Y:S04]  /*faa0*/  STL [R1+0x8f4], R62 ;  /* 0x0008f43e01007387 */ /* 0x000fe80000100800 */
[----:B------:R0:W-:Y:S04]  /*fab0*/  STL [R1+0x8f0], R11 ;  /* 0x0008f00b01007387 */ /* 0x0001e80000100800 */
[----:B0-2---:R-:W2:Y:S04]  /*fac0*/  LDL.LU R11, [R1+0x10] ;  /* 0x00001000010b7983 */ /* 0x005ea80000300800 */
[----:B------:R0:W-:Y:S04]  /*fad0*/  STL [R1+0x8ec], R14 ;  /* 0x0008ec0e01007387 */ /* 0x0001e80000100800 */
[----:B0-----:R-:W2:Y:S04]  /*fae0*/  LDL.LU R14, [R1+0xc] ;  /* 0x00000c00010e7983 */ /* 0x001ea80000300800 */
        /* <DEDUP_REMOVED lines=8> */
[----:B------:R0:W-:Y:S04]  /*fb70*/  STL [R1+0x8c8], R90 ;  /* 0x0008c85a01007387 */ /* 0x0001e80000100800 */
[----:B0-----:R-:W2:Y:S01]  /*fb80*/  LDL.LU R90, [R1+0x38] ;  /* 0x00003800015a7983 */ /* 0x001ea20000300800 */
[C---:B------:R-:W-:Y:S01]  /*fb90*/  IMAD.X R82, R5.reuse, 0x1, R82, P4 ;  /* 0x0000000105527824 */ /* 0x040fe200020e0652 */
[----:B------:R-:W-:Y:S01]  /*fba0*/  PRMT R33, RZ, 0x7610, R33 ;  /* 0x00007610ff217816 */ /* 0x000fe20000000021 */
[----:B------:R-:W-:Y:S01]  /*fbb0*/  @P1 IMAD.MOV.U32 R6, RZ, RZ, R84 ;  /* 0x000000ffff061224 */ /* 0x000fe200078e0054 */
[----:B------:R-:W-:Y:S01]  /*fbc0*/  STL [R1+0x8c4], R88 ;  /* 0x0008c45801007387 */ /* 0x000fe20000100800 */
[----:B------:R-:W-:Y:S01]  /*fbd0*/  @P1 IMAD.MOV.U32 R7, RZ, RZ, R82 ;  /* 0x000000ffff071224 */ /* 0x000fe200078e0052 */
[----:B------:R-:W-:Y:S01]  /*fbe0*/  ISETP.GT.AND P4, PT, R8, 0x3, PT ;  /* 0x000000030800780c */ /* 0x000fe20003f84270 */
[----:B------:R-:W-:Y:S01]  /*fbf0*/  IMAD.X R86, R5, 0x1, R86, P5 ;  /* 0x0000000105567824 */ /* 0x000fe200028e0656 */
[----:B------:R-:W-:Y:S01]  /*fc00*/  STL [R1+0x8c0], R28 ;  /* 0x0008c01c01007387 */ /* 0x000fe20000100800 */
[----:B------:R-:W-:-:S03]  /*fc10*/  PRMT R59, RZ, 0x7610, R59 ;  /* 0x00007610ff3b7816 */ /* 0x000fc6000000003b */
[----:B------:R-:W-:Y:S04]  /*fc20*/  STL [R1+0x8bc], R44 ;  /* 0x0008bc2c01007387 */ /* 0x000fe80000100800 */
[----:B------:R-:W-:Y:S04]  /*fc30*/  STL [R1+0x8b8], R73 ;  /* 0x0008b84901007387 */ /* 0x000fe80000100800 */
[----:B------:R-:W-:Y:S04]  /*fc40*/  STL [R1+0x8b4], R80 ;  /* 0x0008b45001007387 */ /* 0x000fe80000100800 */
[----:B------:R0:W-:Y:S04]  /*fc50*/  STL [R1+0x8b0], R79 ;  /* 0x0008b04f01007387 */ /* 0x0001e80000100800 */
        /* <DEDUP_REMOVED lines=20> */
[----:B------:R1:W2:Y:S04]  /*fda0*/  @P1 LDG.E.U8 R33, desc[UR18][R6.64] ;  /* 0x0000001206211981 */ /* 0x0002a8000c1e1100 */
[----:B------:R-:W-:Y:S04]  /*fdb0*/  STL [R1+0x85c], R61 ;  /* 0x00085c3d01007387 */ /* 0x000fe80000100800 */
[----:B------:R-:W-:Y:S01]  /*fdc0*/  STL [R1+0x858], R60 ;  /* 0x0008583c01007387 */ /* 0x000fe20000100800 */
[----:B-1----:R-:W-:-:S03]  /*fdd0*/  @P2 IMAD.MOV.U32 R7, RZ, RZ, R86 ;  /* 0x000000ffff072224 */ /* 0x002fc600078e0056 */
[----:B------:R-:W-:Y:S04]  /*fde0*/  STL [R1+0x854], R4 ;  /* 0x0008540401007387 */ /* 0x000fe80000100800 */
[----:B------:R-:W-:Y:S04]  /*fdf0*/  STL [R1+0x850], R48 ;  /* 0x0008503001007387 */ /* 0x000fe80000100800 */
[----:B------:R-:W-:Y:S01]  /*fe00*/  STL [R1+0x7f8], R68 ;  /* 0x0007f84401007387 */ /* 0x000fe20000100800 */
[----:B------:R-:W-:-:S03]  /*fe10*/  PRMT R13, RZ, 0x7610, R13 ;  /* 0x00007610ff0d7816 */ /* 0x000fc6000000000d */
[----:B------:R-:W-:Y:S04]  /*fe20*/  STL [R1+0x800], R84 ;  /* 0x0008005401007387 */ /* 0x000fe80000100800 */
[----:B------:R-:W-:Y:S01]  /*fe30*/  STL [R1+0x7fc], R82 ;  /* 0x0007fc5201007387 */ /* 0x000fe20000100800 */
[C---:B---3--:R-:W-:Y:S01]  /*fe40*/  IADD3 R15, P6, PT, R3.reuse, R15, RZ ;  /* 0x0000000f030f7210 */ /* 0x048fe20007fde0ff */
[----:B----4-:R-:W-:Y:S02]  /*fe50*/  @P2 IMAD.MOV.U32 R6, RZ, RZ, R43 ;  /* 0x000000ffff062224 */ /* 0x010fe400078e002b */
[----:B------:R-:W3:Y:S04]  /*fe60*/  LDL.LU R43, [R1+0x30] ;  /* 0x00003000012b7983 */ /* 0x000ee80000300800 */
[----:B0-----:R-:W4:Y:S04]  /*fe70*/  LDL.LU R79, [R1+0x48] ;  /* 0x00004800014f7983 */ /* 0x001f280000300800 */
[----:B------:R0:W3:Y:S01]  /*fe80*/  @P2 LDG.E.U8 R59, desc[UR18][R6.64] ;  /* 0x00000012063b2981 */ /* 0x0000e2000c1e1100 */
[----:B--2---:R-:W-:-:S05]  /*fe90*/  IADD3 R11, P1, PT, R3, R11, RZ ;  /* 0x0000000b030b7210 */ /* 0x004fca0007f3e0ff */
[----:B------:R1:W-:Y:S01]  /*fea0*/  STL [R1+0x10], R11 ;  /* 0x0000100b01007387 */ /* 0x0003e20000100800 */
[----:B0-----:R-:W-:-:S03]  /*feb0*/  @P4 IMAD.MOV.U32 R6, RZ, RZ, R11 ;  /* 0x000000ffff064224 */ /* 0x001fc600078e000b */
[----:B------:R-:W-:Y:S01]  /*fec0*/  STL [R1+0x804], R86 ;  /* 0x0008045601007387 */ /* 0x000fe20000100800 */
[----:B------:R-:W-:-:S04]  /*fed0*/  IMAD.X R14, R5, 0x1, R14, P1 ;  /* 0x00000001050e7824 */ /* 0x000fc800008e060e */
[----:B------:R-:W-:Y:S01]  /*fee0*/  @P4 IMAD.MOV.U32 R7, RZ, RZ, R14 ;  /* 0x000000ffff074224 */ /* 0x000fe200078e000e */
[----:B------:R0:W-:Y:S04]  /*fef0*/  STL [R1+0xc], R14 ;  /* 0x00000c0e01007387 */ /* 0x0001e80000100800 */
[----:B-1----:R-:W2:Y:S04]  /*ff00*/  LDL.LU R11, [R1+0x60] ;  /* 0x00006000010b7983 */ /* 0x002ea80000300800 */
[----:B------:R1:W-:Y:S04]  /*ff10*/  STL [R1+0x24], R15 ;  /* 0x0000240f01007387 */ /* 0x0003e80000100800 */
[----:B0-----:R-:W2:Y:S04]  /*ff20*/  LDL.LU R14, [R1+0x74] ;  /* 0x00007400010e7983 */ /* 0x001ea80000300800 */
[----:B------:R0:W2:Y:S02]  /*ff30*/  @P4 LDG.E.U8 R13, desc[UR18][R6.64] ;  /* 0x00000012060d4981 */ /* 0x0000a4000c1e1100 */
[----:B0-----:R-:W-:Y:S01]  /*ff40*/  IMAD.MOV.U32 R7, RZ, RZ, R15 ;  /* 0x000000ffff077224 */ /* 0x001fe200078e000f */
[----:B------:R-:W-:-:S05]  /*ff50*/  IADD3 R90, P2, PT, R3, R90, RZ ;  /* 0x0000005a035a7210 */ /* 0x000fca0007f5e0ff */
[----:B------:R-:W-:Y:S04]  /*ff60*/  STL [R1+0x38], R90 ;  /* 0x0000385a01007387 */ /* 0x000fe80000100800 */
[----:B-1----:R-:W2:Y:S04]  /*ff70*/  LDL.LU R15, [R1+0x900] ;  /* 0x00090000010f7983 */ /* 0x002ea80000300800 */
[----:B------:R-:W2:Y:S01]  /*ff80*/  LDL.LU R6, [R1+0x1c] ;  /* 0x00001c0001067983 */ /* 0x000ea20000300800 */
[----:B------:R-:W-:Y:S02]  /*ff90*/  ISETP.GT.AND P5, PT, R8, 0x4, PT ;  /* 0x000000040800780c */ /* 0x000fe40003fa4270 */
[----:B------:R-:W-:Y:S01]  /*ffa0*/  PRMT R27, RZ, 0x7610, R27 ;  /* 0x00007610ff1b7816 */ /* 0x000fe2000000001b */
[----:B--2---:R-:W-:-:S10]  /*ffb0*/  IMAD.X R6, R5, 0x1, R6, P6 ;  /* 0x0000000105067824 */ /* 0x004fd400030e0606 */
[-C--:B------:R-:W-:Y:S01]  /*ffc0*/  @P5 LOP3.LUT R7, R7, R6.reuse, RZ, 0x3c, !PT ;  /* 0x0000000607075212 */ /* 0x080fe200078e3cff */
[----:B------:R0:W-:Y:S03]  /*ffd0*/  STL [R1+0x1c], R6 ;  /* 0x00001c0601007387 */ /* 0x0001e60000100800 */
[----:B0-----:R-:W-:-:S04]  /*ffe0*/  @P5 LOP3.LUT R6, R7, R6, RZ, 0x3c, !PT ;  /* 0x0000000607065212 */ /* 0x001fc800078e3cff */
[----:B------:R-:W-:-:S05]  /*fff0*/  @P5 LOP3.LUT R7, R7, R6, RZ, 0x3c, !PT ;  /* 0x0000000607075212 */ /* 0x000fca00078e3cff */
[----:B------:R0:W2:Y:S01]  /*10000*/  @P5 LDG.E.U8 R27, desc[UR18][R6.64] ;  /* 0x00000012061b5981 */ /* 0x0000a2000c1e1100 */
[----:B------:R-:W-:Y:S01]  /*10010*/  ISETP.GT.AND P1, PT, R8, 0x5, PT ;  /* 0x000000050800780c */ /* 0x000fe20003f24270 */
[----:B---3--:R-:W-:Y:S01]  /*10020*/  IMAD.X R43, R5, 0x1, R43, P2 ;  /* 0x00000001052b7824 */ /* 0x008fe200010e062b */
[----:B------:R-:W-:-:S04]  /*10030*/  PRMT R29, RZ, 0x7610, R29 ;  /* 0x00007610ff1d7816 */ /* 0x000fc8000000001d */
[----:B------:R-:W-:Y:S01]  /*10040*/  STL [R1+0x30], R43 ;  /* 0x0000302b01007387 */ /* 0x000fe20000100800 */
[----:B0-----:R-:W-:-:S06]  /*10050*/  IMAD.MOV.U32 R7, RZ, RZ, R43 ;  /* 0x000000ffff077224 */ /* 0x001fcc00078e002b */
[----:B------:R-:W-:-:S05]  /*10060*/  @P1 IMAD.MOV.U32 R6, RZ, RZ, R90 ;  /* 0x000000ffff061224 */ /* 0x000fca00078e005a */
[----:B------:R-:W3:Y:S04]  /*10070*/  @P1 LDG.E.U8 R29, desc[UR18][R6.64] ;  /* 0x00000012061d1981 */ /* 0x000ee8000c1e1100 */
[----:B--2---:R0:W-:Y:S04]  /*10080*/  STL [R1+0x6c8], R27 ;  /* 0x0006c81b01007387 */ /* 0x0041e80000100800 */
[----:B0-----:R-:W2:Y:S04]  /*10090*/  LDL.LU R27, [R1+0x8fc] ;  /* 0x0008fc00011b7983 */ /* 0x001ea80000300800 */
[----:B------:R-:W2:Y:S04]  /*100a0*/  LDL.LU R43, [R1+0x8f8] ;  /* 0x0008f800012b7983 */ /* 0x000ea80000300800 */
[----:B------:R-:W2:Y:S01]  /*100b0*/  LDL.LU R7, [R1+0x3c] ;  /* 0x00003c0001077983 */ /* 0x000ea20000300800 */
[----:B------:R-:W-:-:S02]  /*100c0*/  ISETP.GT.AND P2, PT, R8, 0x6, PT ;  /* 0x000000060800780c */ /* 0x000fc40003f44270 */
[C---:B----4-:R-:W-:Y:S01]  /*100d0*/  IADD3 R79, P5, PT, R3.reuse, R79, RZ ;  /* 0x0000004f034f7210 */ /* 0x050fe20007fbe0ff */
[----:B------:R-:W4:Y:S01]  /*100e0*/  LDL.LU R90, [R1+0x64] ;  /* 0x00006400015a7983 */ /* 0x000f220000300800 */
[----:B------:R-:W-:Y:S02]  /*100f0*/  PRMT R42, RZ, 0x7610, R42 ;  /* 0x00007610ff2a7816 */ /* 0x000fe4000000002a */
[----:B------:R-:W-:Y:S01]  /*10100*/  IADD3 R11, P6, PT, R3, R11, RZ ;  /* 0x0000000b030b7210 */ /* 0x000fe20007fde0ff */
[----:B------:R-:W-:Y:S04]  /*10110*/  STL [R1+0x48], R79 ;  /* 0x0000484f01007387 */ /* 0x000fe80000100800 */
[----:B---3--:R0:W-:Y:S02]  /*10120*/  STL [R1+0x6c4], R29 ;  /* 0x0006c41d01007387 */ /* 0x0081e40000100800 */
[----:B------:R-:W-:-:S02]  /*10130*/  @P2 IMAD.MOV.U32 R6, RZ, RZ, R79 ;  /* 0x000000ffff062224 */ /* 0x000fc400078e004f */
[----:B0-----:R-:W3:Y:S01]  /*10140*/  LDL.LU R29, [R1+0x88] ;  /* 0x00008800011d7983 */ /* 0x001ee20000300800 */
[----:B--2---:R-:W-:-:S05]  /*10150*/  IMAD.X R7, R5, 0x1, R7, P5 ;  /* 0x0000000105077824 */ /* 0x004fca00028e0607 */
[----:B------:R0:W-:Y:S04]  /*10160*/  STL [R1+0x3c], R7 ;  /* 0x00003c0701007387 */ /* 0x0001e80000100800 */
[----:B------:R0:W2:Y:S04]  /*10170*/  @P2 LDG.E.U8 R42, desc[UR18][R6.64] ;  /* 0x00000012062a2981 */ /* 0x0000a8000c1e1100 */
[----:B------:R1:W-:Y:S04]  /*10180*/  STL [R1+0x60], R11 ;  /* 0x0000600b01007387 */ /* 0x0003e80000100800 */
[----:B------:R-:W3:Y:S01]  /*10190*/  LDL.LU R6, [R1+0x58] ;  /* 0x0000580001067983 */ /* 0x000ee20000300800 */
[----:B------:R-:W-:Y:S01]  /*101a0*/  ISETP.GT.AND P4, PT, R8, 0x7, PT ;  /* 0x000000070800780c */ /* 0x000fe20003f84270 */
[----:B0-----:R-:W-:Y:S01]  /*101b0*/  IMAD.MOV.U32 R7, RZ, RZ, R11 ;  /* 0x000000ffff077224 */ /* 0x001fe200078e000b */
[----:B------:R-:W-:Y:S01]  /*101c0*/  IADD3 R14, P5, PT, R3, R14, RZ ;  /* 0x0000000e030e7210 */ /* 0x000fe20007fbe0ff */
[----:B------:R-:W4:Y:S04]  /*101d0*/  LDL.LU R79, [R1+0x78] ;  /* 0x00007800014f7983 */ /* 0x000f280000300800 */
[----:B------:R-:W-:Y:S04]  /*101e0*/  STL [R1+0x74], R14 ;  /* 0x0000740e01007387 */ /* 0x000fe80000100800 */
[----:B-1----:R-:W4:Y:S01]  /*101f0*/  LDL.LU R11, [R1+0x98] ;  /* 0x00009800010b7983 */ /* 0x002f220000300800 */
[----:B------:R-:W-:-:S03]  /*10200*/  PRMT R62, RZ, 0x7610, R62 ;  /* 0x00007610ff3e7816 */ /* 0x000fc6000000003e */
[----:B--2---:R0:W-:Y:S01]  /*10210*/  STL [R1+0x6c0], R42 ;  /* 0x0006c02a01007387 */ /* 0x0041e20000100800 */
[----:B---3--:R-:W-:-:S03]  /*10220*/  IMAD.X R6, R5, 0x1, R6, P6 ;  /* 0x0000000105067824 */ /* 0x008fc600030e0606 */
[----:B0-----:R-:W2:Y:S02]  /*10230*/  LDL.LU R42, [R1+0xb0] ;  /* 0x0000b000012a7983 */ /* 0x001ea40000300800 */
[-C--:B------:R-:W-:Y:S02]  /*10240*/  @P4 LOP3.LUT R7, R7, R6.reuse, RZ, 0x3c, !PT ;  /* 0x0000000607074212 */ /* 0x080fe400078e3cff */
[----:B------:R0:W-:Y:S02]  /*10250*/  STL [R1+0x58], R6 ;  /* 0x0000580601007387 */ /* 0x0001e40000100800 */
[----:B0-----:R-:W-:-:S04]  /*10260*/  @P4 LOP3.LUT R6, R7, R6, RZ, 0x3c, !PT ;  /* 0x0000000607064212 */ /* 0x001fc800078e3cff */
[----:B------:R-:W-:-:S05]  /*10270*/  @P4 LOP3.LUT R7, R7, R6, RZ, 0x3c, !PT ;  /* 0x0000000607074212 */ /* 0x000fca00078e3cff */
[----:B------:R0:W3:Y:S01]  /*10280*/  @P4 LDG.E.U8 R62, desc[UR18][R6.64] ;  /* 0x00000012063e4981 */ /* 0x0000e2000c1e1100 */
[C---:B------:R-:W-:Y:S02]  /*10290*/  ISETP.GT.AND P1, PT, R8.reuse, 0x8, PT ;  /* 0x000000080800780c */ /* 0x040fe40003f24270 */
[----:B------:R-:W-:Y:S01]  /*102a0*/  ISETP.GT.AND P2, PT, R8, 0x9, PT ;  /* 0x000000090800780c */ /* 0x000fe20003f44270 */
[----:B----4-:R-:W-:Y:S01]  /*102b0*/  IMAD.X R90, R5, 0x1, R90, P5 ;  /* 0x00000001055a7824 */ /* 0x010fe200028e065a */
[----:B------:R-:W-:Y:S02]  /*102c0*/  IADD3 R29, P5, PT, R3, R29, RZ ;  /* 0x0000001d031d7210 */ /* 0x000fe40007fbe0ff */
[----:B------:R-:W-:Y:S02]  /*102d0*/  PRMT R16, RZ, 0x7610, R16 ;  /* 0x00007610ff107816 */ /* 0x000fe40000000010 */
[----:B------:R-:W-:Y:S01]  /*102e0*/  STL [R1+0x64], R90 ;  /* 0x0000645a01007387 */ /* 0x000fe20000100800 */
[----:B------:R-:W-:-:S04]  /*102f0*/  IMAD.X R79, R5, 0x1, R79, P5 ;  /* 0x00000001054f7824 */ /* 0x000fc800028e064f */
[----:B0-----:R-:W-:Y:S02]  /*10300*/  @P1 IMAD.MOV.U32 R6, RZ, RZ, R14 ;  /* 0x000000ffff061224 */ /* 0x001fe400078e000e */
[----:B------:R-:W-:Y:S01]  /*10310*/  @P1 IMAD.MOV.U32 R7, RZ, RZ, R90 ;  /* 0x000000ffff071224 */ /* 0x000fe200078e005a */
[----:B------:R-:W-:Y:S02]  /*10320*/  PRMT R32, RZ, 0x7610, R32 ;  /* 0x00007610ff207816 */ /* 0x000fe40000000020 */
[----:B------:R-:W-:Y:S02]  /*10330*/  IADD3 R11, P6, PT, R3, R11, RZ ;  /* 0x0000000b030b7210 */ /* 0x000fe40007fde0ff */
[----:B------:R0:W4:Y:S02]  /*10340*/  @P1 LDG.E.U8 R16, desc[UR18][R6.64] ;  /* 0x0000001206101981 */ /* 0x000124000c1e1100 */
[----:B0-----:R-:W-:Y:S02]  /*10350*/  @P2 IMAD.MOV.U32 R6, RZ, RZ, R29 ;  /* 0x000000ffff062224 */ /* 0x001fe400078e001d */
[----:B------:R-:W-:-:S05]  /*10360*/  @P2 IMAD.MOV.U32 R7, RZ, RZ, R79 ;  /* 0x000000ffff072224 */ /* 0x000fca00078e004f */
[----:B------:R0:W4:Y:S02]  /*10370*/  @P2 LDG.E.U8 R32, desc[UR18][R6.64] ;  /* 0x0000001206202981 */ /* 0x000124000c1e1100 */
[----:B0-----:R-:W-:Y:S01]  /*10380*/  IMAD.MOV.U32 R7, RZ, RZ, R11 ;  /* 0x000000ffff077224 */ /* 0x001fe200078e000b */
[----:B--2---:R-:W-:Y:S01]  /*10390*/  IADD3 R42, P5, PT, R3, R42, RZ ;  /* 0x0000002a032a7210 */ /* 0x004fe20007fbe0ff */
[----:B---3--:R0:W-:Y:S04]  /*103a0*/  STL [R1+0x6bc], R62 ;  /* 0x0006bc3e01007387 */ /* 0x0081e80000100800 */
[----:B0-----:R-:W2:Y:S04]  /*103b0*/  LDL.LU R62, [R1+0x8f4] ;  /* 0x0008f400013e7983 */ /* 0x001ea80000300800 */
[----:B------:R-:W3:Y:S04]  /*103c0*/  LDL.LU R90, [R1+0xa0] ;  /* 0x0000a000015a7983 */ /* 0x000ee80000300800 */
[----:B------:R-:W2:Y:S04]  /*103d0*/  LDL.LU R14, [R1+0xb8] ;  /* 0x0000b800010e7983 */ /* 0x000ea80000300800 */
[----:B------:R0:W-:Y:S04]  /*103e0*/  STL [R1+0x88], R29 ;  /* 0x0000881d01007387 */ /* 0x0001e80000100800 */
[----:B------:R1:W-:Y:S04]  /*103f0*/  STL [R1+0x78], R79 ;  /* 0x0000784f01007387 */ /* 0x0003e80000100800 */
[----:B0-----:R-:W4:Y:S04]  /*10400*/  LDL.LU R29, [R1+0xd0] ;  /* 0x0000d000011d7983 */ /* 0x001f280000300800 */
[----:B------:R0:W-:Y:S04]  /*10410*/  STL [R1+0x98], R11 ;  /* 0x0000980b01007387 */ /* 0x0001e80000100800 */
[----:B-1----:R-:W4:Y:S04]  /*10420*/  LDL.LU R79, [R1+0xe8] ;  /* 0x0000e800014f7983 */ /* 0x002f280000300800 */
[----:B------:R-:W-:Y:S04]  /*10430*/  STL [R1+0xb0], R42 ;  /* 0x0000b02a01007387 */ /* 0x000fe80000100800 */
[----:B0-----:R-:W4:Y:S04]  /*10440*/  LDL.LU R11, [R1+0x8f0] ;  /* 0x0008f000010b7983 */ /* 0x001f280000300800 */
[----:B------:R-:W4:Y:S01]  /*10450*/  LDL.LU R6, [R1+0x94] ;  /* 0x0000940001067983 */ /* 0x000f220000300800 */
[----:B------:R-:W-:-:S02]  /*10460*/  ISETP.GT.AND P4, PT, R8, 0xa, PT ;  /* 0x0000000a0800780c */ /* 0x000fc40003f84270 */
[----:B------:R-:W-:Y:S02]  /*10470*/  ISETP.GT.AND P1, PT, R8, 0xb, PT ;  /* 0x0000000b0800780c */ /* 0x000fe40003f24270 */
[----:B------:R-:W-:Y:S02]  /*10480*/  PRMT R49, RZ, 0x7610, R49 ;  /* 0x00007610ff317816 */ /* 0x000fe40000000031 */
[----:B------:R-:W-:Y:S01]  /*10490*/  PRMT R81, RZ, 0x7610, R81 ;  /* 0x00007610ff517816 */ /* 0x000fe20000000051 */
[----:B---3--:R-:W-:Y:S01]  /*104a0*/  IMAD.X R90, R5, 0x1, R90, P5 ;  /* 0x00000001055a7824 */ /* 0x008fe200028e065a */
[----:B--2---:R-:W-:Y:S01]  /*104b0*/  IADD3 R14, P5, PT, R3, R14, RZ ;  /* 0x0000000e030e7210 */ /* 0x004fe20007fbe0ff */
[----:B----4-:R-:W-:-:S05]  /*104c0*/  IMAD.X R6, R5, 0x1, R6, P6 ;  /* 0x0000000105067824 */ /* 0x010fca00030e0606 */
[-C--:B------:R-:W-:Y:S01]  /*104d0*/  @P4 LOP3.LUT R7, R7, R6.reuse, RZ, 0x3c, !PT ;  /* 0x0000000607074212 */ /* 0x080fe200078e3cff */
[----:B------:R0:W-:Y:S03]  /*104e0*/  STL [R1+0x94], R6 ;  /* 0x0000940601007387 */ /* 0x0001e60000100800 */
[----:B0-----:R-:W-:-:S04]  /*104f0*/  @P4 LOP3.LUT R6, R7, R6, RZ, 0x3c, !PT ;  /* 0x0000000607064212 */ /* 0x001fc800078e3cff */
[----:B------:R-:W-:Y:S01]  /*10500*/  @P4 LOP3.LUT R7, R7, R6, RZ, 0x3c, !PT ;  /* 0x0000000607074212 */ /* 0x000fe200078e3cff */
[----:B------:R0:W-:Y:S04]  /*10510*/  STL [R1+0xa0], R90 ;  /* 0x0000a05a01007387 */ /* 0x0001e80000100800 */
[----:B------:R1:W2:Y:S02]  /*10520*/  @P4 LDG.E.U8 R49, desc[UR18][R6.64] ;  /* 0x0000001206314981 */ /* 0x0002a4000c1e1100 */
[----:B-1----:R-:W-:Y:S02]  /*10530*/  @P1 IMAD.MOV.U32 R6, RZ, RZ, R42 ;  /* 0x000000ffff061224 */ /* 0x002fe400078e002a */
[----:B------:R-:W-:Y:S01]  /*10540*/  @P1 IMAD.MOV.U32 R7, RZ, RZ, R90 ;  /* 0x000000ffff071224 */ /* 0x000fe200078e005a */
[----:B------:R-:W3:Y:S04]  /*10550*/  LDL.LU R42, [R1+0xd4] ;  /* 0x0000d400012a7983 */ /* 0x000ee80000300800 */
[----:B0-----:R-:W4:Y:S04]  /*10560*/  LDL.LU R90, [R1+0xf0] ;  /* 0x0000f000015a7983 */ /* 0x001f280000300800 */
[----:B------:R0:W2:Y:S04]  /*10570*/  @P1 LDG.E.U8 R81, desc[UR18][R6.64] ;  /* 0x0000001206511981 */ /* 0x0000a8000c1e1100 */
[----:B------:R1:W-:Y:S01]  /*10580*/  STL [R1+0xb8], R14 ;  /* 0x0000b80e01007387 */ /* 0x0003e20000100800 */
[----:B0-----:R-:W-:-:S03]  /*10590*/  IMAD.MOV.U32 R7, RZ, RZ, R14 ;  /* 0x000000ffff077224 */ /* 0x001fc600078e000e */
[----:B-1----:R-:W2:Y:S04]  /*105a0*/  LDL.LU R14, [R1+0x8ec] ;  /* 0x0008ec00010e7983 */ /* 0x002ea80000300800 */
[----:B------:R-:W2:Y:S01]  /*105b0*/  LDL.LU R6, [R1+0xb4] ;  /* 0x0000b40001067983 */ /* 0x000ea20000300800 */
[----:B------:R-:W-:Y:S02]  /*105c0*/  ISETP.GT.AND P2, PT, R8, 0xc, PT ;  /* 0x0000000c0800780c */ /* 0x000fe40003f44270 */
[----:B------:R-:W-:Y:S02]  /*105d0*/  PRMT R70, RZ, 0x7610, R70 ;  /* 0x00007610ff467816 */ /* 0x000fe40000000046 */
[----:B------:R-:W-:Y:S01]  /*105e0*/  IADD3 R29, P6, PT, R3, R29, RZ ;  /* 0x0000001d031d7210 */ /* 0x000fe20007fde0ff */
[----:B--2---:R-:W-:-:S08]  /*105f0*/  IMAD.X R6, R5, 0x1, R6, P5 ;  /* 0x0000000105067824 */ /* 0x004fd000028e0606 */
[-C--:B------:R-:W-:Y:S01]  /*10600*/  @P2 LOP3.LUT R7, R7, R6.reuse, RZ, 0x3c, !PT ;  /* 0x0000000607072212 */ /* 0x080fe200078e3cff */
[----:B------:R0:W-:Y:S03]  /*10610*/  STL [R1+0xb4], R6 ;  /* 0x0000b40601007387 */ /* 0x0001e60000100800 */
[----:B0-----:R-:W-:-:S04]  /*10620*/  @P2 LOP3.LUT R6, R7, R6, RZ, 0x3c, !PT ;  /* 0x0000000607062212 */ /* 0x001fc800078e3cff */
[----:B------:R-:W-:Y:S01]  /*10630*/  @P2 LOP3.LUT R7, R7, R6, RZ, 0x3c, !PT ;  /* 0x0000000607072212 */ /* 0x000fe200078e3cff */
[----:B------:R-:W-:Y:S04]  /*10640*/  STL [R1+0xd0], R29 ;  /* 0x0000d01d01007387 */ /* 0x000fe80000100800 */
[----:B------:R0:W2:Y:S04]  /*10650*/  @P2 LDG.E.U8 R70, desc[UR18][R6.64] ;  /* 0x0000001206462981 */ /* 0x0000a8000c1e1100 */
[----:B------:R-:W3:Y:S01]  /*10660*/  LDL.LU R6, [R1+0xcc] ;  /* 0x0000cc0001067983 */ /* 0x000ee20000300800 */
[----:B------:R-:W-:Y:S01]  /*10670*/  ISETP.GT.AND P4, PT, R8, 0xd, PT ;  /* 0x0000000d0800780c */ /* 0x000fe20003f84270 */
[----:B0-----:R-:W-:Y:S01]  /*10680*/  IMAD.MOV.U32 R7, RZ, RZ, R29 ;  /* 0x000000ffff077224 */ /* 0x001fe200078e001d */
[----:B------:R-:W-:-:S02]  /*10690*/  IADD3 R79, P5, PT, R3, R79, RZ ;  /* 0x0000004f034f7210 */ /* 0x000fc40007fbe0ff */
[----:B------:R-:W-:Y:S01]  /*106a0*/  PRMT R26, RZ, 0x7610, R26 ;  /* 0x00007610ff1a7816 */ /* 0x000fe2000000001a */
[----:B--2---:R0:W-:Y:S01]  /*106b0*/  STL [R1+0x6b4], R70 ;  /* 0x0006b44601007387 */ /* 0x0041e20000100800 */
[----:B---3--:R-:W-:-:S03]  /*106c0*/  IMAD.X R6, R5, 0x1, R6, P6 ;  /* 0x0000000105067824 */ /* 0x008fc600030e0606 */
[----:B0-----:R-:W2:Y:S04]  /*106d0*/  LDL.LU R70, [R1+0x108] ;  /* 0x0001080001467983 */ /* 0x001ea80000300800 */
[-C--:B------:R-:W-:Y:S01]  /*106e0*/  @P4 LOP3.LUT R7, R7, R6.reuse, RZ, 0x3c, !PT ;  /* 0x0000000607074212 */ /* 0x080fe200078e3cff */
[----:B------:R-:W-:Y:S04]  /*106f0*/  STL [R1+0xe8], R79 ;  /* 0x0000e84f01007387 */ /* 0x000fe80000100800 */
[----:B------:R-:W3:Y:S04]  /*10700*/  LDL.LU R29, [R1+0x120] ;  /* 0x00012000011d7983 */ /* 0x000ee80000300800 */
[----:B------:R0:W-:Y:S02]  /*10710*/  STL [R1+0xcc], R6 ;  /* 0x0000cc0601007387 */ /* 0x0001e40000100800 */
[----:B0-----:R-:W-:-:S04]  /*10720*/  @P4 LOP3.LUT R6, R7, R6, RZ, 0x3c, !PT ;  /* 0x0000000607064212 */ /* 0x001fc800078e3cff */
[----:B------:R-:W-:-:S05]  /*10730*/  @P4 LOP3.LUT R7, R7, R6, RZ, 0x3c, !PT ;  /* 0x0000000607074212 */ /* 0x000fca00078e3cff */
[----:B------:R0:W2:Y:S01]  /*10740*/  @P4 LDG.E.U8 R26, desc[UR18][R6.64] ;  /* 0x00000012061a4981 */ /* 0x0000a2000c1e1100 */
[----:B------:R-:W-:Y:S01]  /*10750*/  ISETP.GT.AND P1, PT, R8, 0xe, PT ;  /* 0x0000000e0800780c */ /* 0x000fe20003f24270 */
[----:B------:R-:W-:Y:S01]  /*10760*/  IMAD.X R42, R5, 0x1, R42, P5 ;  /* 0x00000001052a7824 */ /* 0x000fe200028e062a */
[----:B------:R-:W-:-:S04]  /*10770*/  PRMT R44, RZ, 0x7610, R44 ;  /* 0x00007610ff2c7816 */ /* 0x000fc8000000002c */
[----:B------:R-:W-:Y:S01]  /*10780*/  STL [R1+0xd4], R42 ;  /* 0x0000d42a01007387 */ /* 0x000fe20000100800 */
[----:B0-----:R-:W-:-:S06]  /*10790*/  IMAD.MOV.U32 R7, RZ, RZ, R42 ;  /* 0x000000ffff077224 */ /* 0x001fcc00078e002a */
[----:B------:R-:W-:-:S05]  /*107a0*/  @P1 IMAD.MOV.U32 R6, RZ, RZ, R79 ;  /* 0x000000ffff061224 */ /* 0x000fca00078e004f */
[----:B------:R0:W3:Y:S04]  /*107b0*/  @P1 LDG.E.U8 R44, desc[UR18][R6.64] ;  /* 0x00000012062c1981 */ /* 0x0000e8000c1e1100 */
[----:B--2---:R1:W-:Y:S04]  /*107c0*/  STL [R1+0x6b0], R26 ;  /* 0x0006b01a01007387 */ /* 0x0043e80000100800 */
[----:B-1----:R-:W2:Y:S04]  /*107d0*/  LDL.LU R26, [R1+0x8e8] ;  /* 0x0008e800011a7983 */ /* 0x002ea80000300800 */
[----:B------:R-:W2:Y:S04]  /*107e0*/  LDL.LU R42, [R1+0x8e4] ;  /* 0x0008e400012a7983 */ /* 0x000ea80000300800 */
[----:B------:R-:W2:Y:S01]  /*107f0*/  LDL.LU R7, [R1+0xec] ;  /* 0x0000ec0001077983 */ /* 0x000ea20000300800 */
[----:B------:R-:W-:-:S02]  /*10800*/  ISETP.GT.AND P2, PT, R8, 0xf, PT ;  /* 0x0000000f0800780c */ /* 0x000fc40003f44270 */
[----:B----4-:R-:W-:Y:S01]  /*10810*/  IADD3 R90, P5, PT, R3, R90, RZ ;  /* 0x0000005a035a7210 */ /* 0x010fe20007fbe0ff */
[----:B------:R-:W4:Y:S01]  /*10820*/  LDL.LU R79, [R1+0x10c] ;  /* 0x00010c00014f7983 */ /* 0x000f220000300800 */
[----:B------:R-:W-:-:S09]  /*10830*/  PRMT R80, RZ, 0x7610, R80 ;  /* 0x00007610ff507816 */ /* 0x000fd20000000050 */
[----:B0-----:R-:W-:Y:S01]  /*10840*/  @P2 IMAD.MOV.U32 R6, RZ, RZ, R90 ;  /* 0x000000ffff062224 */ /* 0x001fe200078e005a */
[----:B------:R-:W-:Y:S01]  /*10850*/  IADD3 R70, P6, PT, R3, R70, RZ ;  /* 0x0000004603467210 */ /* 0x000fe20007fde0ff */
[----:B------:R-:W-:Y:S01]  /*10860*/  STL [R1+0xf0], R90 ;  /* 0x0000f05a01007387 */ /* 0x000fe20000100800 */
[----:B--2---:R-:W-:-:S05]  /*10870*/  IMAD.X R7, R5, 0x1, R7, P5 ;  /* 0x0000000105077824 */ /* 0x004fca00028e0607 */
[----:B------:R0:W2:Y:S04]  /*10880*/  @P2 LDG.E.U8 R80, desc[UR18][R6.64] ;  /* 0x0000001206502981 */ /* 0x0000a8000c1e1100 */
[----:B---3--:R1:W-:Y:S04]  /*10890*/  STL [R1+0x6ac], R44 ;  /* 0x0006ac2c01007387 */ /* 0x0083e80000100800 */
[----:B-1----:R-:W3:Y:S04]  /*108a0*/  LDL.LU R44, [R1+0x128] ;  /* 0x00012800012c7983 */ /* 0x002ee80000300800 */
[----:B------:R0:W-:Y:S04]  /*108b0*/  STL [R1+0xec], R7 ;  /* 0x0000ec0701007387 */ /* 0x0001e80000100800 */
[----:B------:R-:W-:Y:S04]  /*108c0*/  STL [R1+0x108], R70 ;  /* 0x0001084601007387 */ /* 0x000fe80000100800 */
[----:B------:R-:W3:Y:S01]  /*108d0*/  LDL.LU R6, [R1+0x104] ;  /* 0x0001040001067983 */ /* 0x000ee20000300800 */
[----:B------:R-:W-:Y:S01]  /*108e0*/  IADD3 R29, P5, PT, R3, R29, RZ ;  /* 0x0000001d031d7210 */ /* 0x000fe20007fbe0ff */
[----:B0-----:R-:W-:-:S02]  /*108f0*/  IMAD.MOV.U32 R7, RZ, RZ, R70 ;  /* 0x000000ffff077224 */ /* 0x001fc400078e0046 */
[----:B--2---:R0:W-:Y:S04]  /*10900*/  STL [R1+0x6a4], R80 ;  /* 0x0006a45001007387 */ /* 0x0041e80000100800 */
[----:B0-----:R-:W2:Y:S04]  /*10910*/  LDL.LU R80, [R1+0x124] ;  /* 0x0001240001507983 */ /* 0x001ea80000300800 */
[----:B------:R-:W-:Y:S04]  /*10920*/  STL [R1+0x120], R29 ;  /* 0x0001201d01007387 */ /* 0x000fe80000100800 */
[----:B------:R-:W2:Y:S04]  /*10930*/  LDL.LU R70, [R1+0x130] ;  /* 0x0001300001467983 */ /* 0x000ea80000300800 */
[----:B------:R-:W2:Y:S01]  /*10940*/  LDL.LU R90, [R1+0x138] ;  /* 0x00013800015a7983 */ /* 0x000ea20000300800 */
[C---:B------:R-:W-:Y:S01]  /*10950*/  ISETP.GT.AND P4, PT, R8.reuse, 0x10, PT ;  /* 0x000000100800780c */ /* 0x040fe20003f84270 */
[----:B---3--:R-:W-:Y:S01]  /*10960*/  IMAD.X R6, R5, 0x1, R6, P6 ;  /* 0x0000000105067824 */ /* 0x008fe200030e0606 */
[----:B------:R-:W-:-:S04]  /*10970*/  ISETP.GT.AND P1, PT, R8, 0x11, PT ;  /* 0x000000110800780c */ /* 0x000fc80003f24270 */
[----:B------:R0:W-:Y:S07]  /*10980*/  STL [R1+0x104], R6 ;  /* 0x0001040601007387 */ /* 0x0001ee0000100800 */
[-C--:B------:R-:W-:Y:S02]  /*10990*/  @P4 LOP3.LUT R7, R7, R6.reuse, RZ, 0x3c, !PT ;  /* 0x0000000607074212 */ /* 0x080fe400078e3cff */
[----:B------:R-:W-:Y:S02]  /*109a0*/  PRMT R19, RZ, 0x7610, R19 ;  /* 0x00007610ff137816 */ /* 0x000fe40000000013 */
[----:B0-----:R-:W-:-:S02]  /*109b0*/  @P4 LOP3.LUT R6, R7, R6, RZ, 0x3c, !PT ;  /* 0x0000000607064212 */ /* 0x001fc400078e3cff */
[----:B------:R-:W-:Y:S02]  /*109c0*/  ISETP.GT.AND P2, PT, R8, 0x12, PT ;  /* 0x000000120800780c */ /* 0x000fe40003f44270 */
[----:B------:R-:W-:Y:S01]  /*109d0*/  @P4 LOP3.LUT R7, R7, R6, RZ, 0x3c, !PT ;  /* 0x0000000607074212 */ /* 0x000fe200078e3cff */
[----:B----4-:R-:W-:Y:S01]  /*109e0*/  IMAD.X R79, R5, 0x1, R79, P5 ;  /* 0x00000001054f7824 */ /* 0x010fe200028e064f */
[----:B------:R-:W-:Y:S02]  /*109f0*/  IADD3 R44, P5, PT, R3, R44, RZ ;  /* 0x0000002c032c7210 */ /* 0x000fe40007fbe0ff */
[----:B------:R-:W-:Y:S01]  /*10a00*/  PRMT R35, RZ, 0x7610, R35 ;  /* 0x00007610ff237816 */ /* 0x000fe20000000023 */
[----:B------:R0:W3:Y:S01]  /*10a10*/  @P4 LDG.E.U8 R19, desc[UR18][R6.64] ;  /* 0x0000001206134981 */ /* 0x0000e2000c1e1100 */
[----:B------:R-:W-:-:S03]  /*10a20*/  PRMT R50, RZ, 0x7610, R50 ;  /* 0x00007610ff327816 */ /* 0x000fc60000000032 */
[----:B------:R1:W-:Y:S01]  /*10a30*/  STL [R1+0x10c], R79 ;  /* 0x00010c4f01007387 */ /* 0x0003e20000100800 */
[----:B0-----:R-:W-:Y:S02]  /*10a40*/  @P1 IMAD.MOV.U32 R6, RZ, RZ, R29 ;  /* 0x000000ffff061224 */ /* 0x001fe400078e001d */
[----:B------:R-:W-:Y:S01]  /*10a50*/  @P1 IMAD.MOV.U32 R7, RZ, RZ, R79 ;  /* 0x000000ffff071224 */ /* 0x000fe200078e004f */
[----:B------:R-:W4:Y:S04]  /*10a60*/  LDL.LU R29, [R1+0x134] ;  /* 0x00013400011d7983 */ /* 0x000f280000300800 */
[----:B------:R0:W3:Y:S04]  /*10a70*/  @P1 LDG.E.U8 R35, desc[UR18][R6.64] ;  /* 0x0000001206231981 */ /* 0x0000e8000c1e1100 */
[----:B-1----:R-:W3:Y:S04]  /*10a80*/  LDL.LU R79, [R1+0x140] ;  /* 0x00014000014f7983 */ /* 0x002ee80000300800 */
[----:B------:R1:W-:Y:S01]  /*10a90*/  STL [R1+0x128], R44 ;  /* 0x0001282c01007387 */ /* 0x0003e20000100800 */
[----:B0-----:R-:W-:-:S02]  /*10aa0*/  @P2 IMAD.MOV.U32 R6, RZ, RZ, R44 ;  /* 0x000000ffff062224 */ /* 0x001fc400078e002c */
[----:B--2---:R-:W-:-:S04]  /*10ab0*/  IMAD.X R80, R5, 0x1, R80, P5 ;  /* 0x0000000105507824 */ /* 0x004fc800028e0650 */
[----:B------:R-:W-:Y:S01]  /*10ac0*/  @P2 IMAD.MOV.U32 R7, RZ, RZ, R80 ;  /* 0x000000ffff072224 */ /* 0x000fe200078e0050 */
[----:B------:R0:W-:Y:S01]  /*10ad0*/  STL [R1+0x124], R80 ;  /* 0x0001245001007387 */ /* 0x0001e20000100800 */
[----:B------:R-:W-:-:S03]  /*10ae0*/  IADD3 R70, P6, PT, R3, R70, RZ ;  /* 0x0000004603467210 */ /* 0x000fc60007fde0ff */
[----:B-1----:R-:W2:Y:S01]  /*10af0*/  LDL.LU R44, [R1+0x148] ;  /* 0x00014800012c7983 */ /* 0x002ea20000300800 */
[----:B------:R-:W-:-:S03]  /*10b00*/  IADD3 R90, P5, PT, R3, R90, RZ ;  /* 0x0000005a035a7210 */ /* 0x000fc60007fbe0ff */
[----:B------:R1:W-:Y:S04]  /*10b10*/  STL [R1+0x130], R70 ;  /* 0x0001304601007387 */ /* 0x0003e80000100800 */
[----:B0-----:R-:W2:Y:S04]  /*10b20*/  LDL.LU R80, [R1+0x150] ;  /* 0x0001500001507983 */ /* 0x001ea80000300800 */
[----:B------:R0:W2:Y:S04]  /*10b30*/  @P2 LDG.E.U8 R50, desc[UR18][R6.64] ;  /* 0x0000001206322981 */ /* 0x0000a8000c1e1100 */
[----:B------:R-:W-:Y:S01]  /*10b40*/  STL [R1+0x138], R90 ;  /* 0x0001385a01007387 */ /* 0x000fe20000100800 */
[----:B0-----:R-:W-:-:S03]  /*10b50*/  IMAD.MOV.U32 R7, RZ, RZ, R70 ;  /* 0x000000ffff077224 */ /* 0x001fc600078e0046 */
[----:B-1----:R-:W2:Y:S04]  /*10b60*/  LDL.LU R70, [R1+0x8e0] ;  /* 0x0008e00001467983 */ /* 0x002ea80000300800 */
[----:B------:R-:W2:Y:S01]  /*10b70*/  LDL.LU R6, [R1+0x12c] ;  /* 0x00012c0001067983 */ /* 0x000ea20000300800 */
[C---:B------:R-:W-:Y:S02]  /*10b80*/  ISETP.GT.AND P4, PT, R8.reuse, 0x13, PT ;  /* 0x000000130800780c */ /* 0x040fe40003f84270 */
[----:B------:R-:W-:Y:S02]  /*10b90*/  ISETP.GT.AND P1, PT, R8, 0x14, PT ;  /* 0x000000140800780c */ /* 0x000fe40003f24270 */
[----:B------:R-:W-:Y:S02]  /*10ba0*/  PRMT R83, RZ, 0x7610, R83 ;  /* 0x00007610ff537816 */ /* 0x000fe40000000053 */
[----:B------:R-:W-:Y:S01]  /*10bb0*/  PRMT R9, RZ, 0x7610, R9 ;  /* 0x00007610ff097816 */ /* 0x000fe20000000009 */
[----:B----4-:R-:W-:-:S02]  /*10bc0*/  IMAD.X R29, R5, 0x1, R29, P5 ;  /* 0x00000001051d7824 */ /* 0x010fc400028e061d */
[----:B--2---:R-:W-:-:S05]  /*10bd0*/  IMAD.X R6, R5, 0x1, R6, P6 ;  /* 0x0000000105067824 */ /* 0x004fca00030e0606 */
[-C--:B------:R-:W-:Y:S01]  /*10be0*/  @P4 LOP3.LUT R7, R7, R6.reuse, RZ, 0x3c, !PT ;  /* 0x0000000607074212 */ /* 0x080fe200078e3cff */
[----:B------:R0:W-:Y:S03]  /*10bf0*/  STL [R1+0x12c], R6 ;  /* 0x00012c0601007387 */ /* 0x0001e60000100800 */
[----:B0-----:R-:W-:-:S04]  /*10c00*/  @P4 LOP3.LUT R6, R7, R6, RZ, 0x3c, !PT ;  /* 0x0000000607064212 */ /* 0x001fc800078e3cff */
[----:B------:R-:W-:-:S05]  /*10c10*/  @P4 LOP3.LUT R7, R7, R6, RZ, 0x3c, !PT ;  /* 0x0000000607074212 */ /* 0x000fca00078e3cff */
[----:B------:R0:W2:Y:S04]  /*10c20*/  @P4 LDG.E.U8 R83, desc[UR18][R6.64] ;  /* 0x0000001206534981 */ /* 0x0000a8000c1e1100 */
[----:B------:R1:W-:Y:S01]  /*10c30*/  STL [R1+0x134], R29 ;  /* 0x0001341d01007387 */ /* 0x0003e20000100800 */
[----:B0-----:R-:W-:Y:S02]  /*10c40*/  IMAD.MOV.U32 R7, RZ, RZ, R29 ;  /* 0x000000ffff077224 */ /* 0x001fe400078e001d */
[----:B------:R-:W-:Y:S01]  /*10c50*/  @P1 IMAD.MOV.U32 R6, RZ, RZ, R90 ;  /* 0x000000ffff061224 */ /* 0x000fe200078e005a */
[----:B-1----:R-:W4:Y:S04]  /*10c60*/  LDL.LU R29, [R1+0x8dc] ;  /* 0x0008dc00011d7983 */ /* 0x002f280000300800 */
[----:B------:R0:W2:Y:S04]  /*10c70*/  @P1 LDG.E.U8 R9, desc[UR18][R6.64] ;  /* 0x0000001206091981 */ /* 0x0000a8000c1e1100 */
[----:B------:R-:W4:Y:S01]  /*10c80*/  LDL.LU R7, [R1+0x13c] ;  /* 0x00013c0001077983 */ /* 0x000f220000300800 */
[----:B------:R-:W-:-:S02]  /*10c90*/  ISETP.GT.AND P2, PT, R8, 0x15, PT ;  /* 0x000000150800780c */ /* 0x000fc40003f44270 */
[C---:B---3--:R-:W-:Y:S01]  /*10ca0*/  IADD3 R79, P5, PT, R3.reuse, R79, RZ ;  /* 0x0000004f034f7210 */ /* 0x048fe20007fbe0ff */
[----:B------:R-:W3:Y:S01]  /*10cb0*/  LDL.LU R90, [R1+0x14c] ;  /* 0x00014c00015a7983 */ /* 0x000ee20000300800 */
[----:B------:R-:W-:Y:S02]  /*10cc0*/  PRMT R74, RZ, 0x7610, R74 ;  /* 0x00007610ff4a7816 */ /* 0x000fe4000000004a */
[----:B------:R-:W-:Y:S01]  /*10cd0*/  IADD3 R44, P6, PT, R3, R44, RZ ;  /* 0x0000002c032c7210 */ /* 0x000fe20007fde0ff */
[----:B------:R-:W-:Y:S06]  /*10ce0*/  STL [R1+0x140], R79 ;  /* 0x0001404f01007387 */ /* 0x000fec0000100800 */
[----:B0-----:R-:W-:Y:S01]  /*10cf0*/  @P2 IMAD.MOV.U32 R6, RZ, RZ, R79 ;  /* 0x000000ffff062224 */ /* 0x001fe200078e004f */
[----:B--2---:R0:W-:Y:S01]  /*10d00*/  STL [R1+0x6a0], R9 ;  /* 0x0006a00901007387 */ /* 0x0041e20000100800 */
[----:B----4-:R-:W-:-:S03]  /*10d10*/  IMAD.X R7, R5, 0x1, R7, P5 ;  /* 0x0000000105077824 */ /* 0x010fc600028e0607 */
[----:B0-----:R-:W2:Y:S04]  /*10d20*/  LDL.LU R9, [R1+0x3d8] ;  /* 0x0003d80001097983 */ /* 0x001ea80000300800 */
[----:B------:R0:W-:Y:S04]  /*10d30*/  STL [R1+0x13c], R7 ;  /* 0x00013c0701007387 */ /* 0x0001e80000100800 */
[----:B------:R0:W4:Y:S04]  /*10d40*/  @P2 LDG.E.U8 R74, desc[UR18][R6.64] ;  /* 0x00000012064a2981 */ /* 0x000128000c1e1100 */
[----:B------:R1:W-:Y:S04]  /*10d50*/  STL [R1+0x148], R44 ;  /* 0x0001482c01007387 */ /* 0x0003e80000100800 */
[----:B------:R-:W2:Y:S01]  /*10d60*/  LDL.LU R6, [R1+0x144] ;  /* 0x0001440001067983 */ /* 0x000ea20000300800 */
[C---:B------:R-:W-:Y:S01]  /*10d70*/  ISETP.GT.AND P4, PT, R8.reuse, 0x16, PT ;  /* 0x000000160800780c */ /* 0x040fe20003f84270 */
[----:B0-----:R-:W-:Y:S01]  /*10d80*/  IMAD.MOV.U32 R7, RZ, RZ, R44 ;  /* 0x000000ffff077224 */ /* 0x001fe200078e002c */
[----:B------:R-:W-:Y:S01]  /*10d90*/  IADD3 R80, P5, PT, R3, R80, RZ ;  /* 0x0000005003507210 */ /* 0x000fe20007fbe0ff */
[----:B-1----:R-:W2:Y:S01]  /*10da0*/  LDL.LU R44, [R1+0x154] ;  /* 0x00015400012c7983 */ /* 0x002ea20000300800 */
[----:B------:R-:W-:-:S03]  /*10db0*/  ISETP.GT.AND P1, PT, R8, 0x17, PT ;  /* 0x000000170800780c */ /* 0x000fc60003f24270 */
[----:B------:R-:W-:Y:S01]  /*10dc0*/  STL [R1+0x150], R80 ;  /* 0x0001505001007387 */ /* 0x000fe20000100800 */
[----:B------:R-:W-:Y:S01]  /*10dd0*/  PRMT R45, RZ, 0x7610, R45 ;  /* 0x00007610ff2d7816 */ /* 0x000fe2000000002d */
[C---:B---3--:R-:W-:Y:S01]  /*10de0*/  IMAD.X R90, R5.reuse, 0x1, R90, P5 ;  /* 0x00000001055a7824 */ /* 0x048fe200028e065a */
[----:B------:R-:W-:Y:S01]  /*10df0*/  PRMT R28, RZ, 0x7610, R28 ;  /* 0x00007610ff1c7816 */ /* 0x000fe2000000001c */
[----:B----4-:R0:W-:Y:S01]  /*10e00*/  STL [R1+0x69c], R74 ;  /* 0x00069c4a01007387 */ /* 0x0101e20000100800 */
[----:B--2---:R-:W-:-:S03]  /*10e10*/  IMAD.X R6, R5, 0x1, R6, P6 ;  /* 0x0000000105067824 */ /* 0x004fc600030e0606 */
[----:B0-----:R-:W2:Y:S02]  /*10e20*/  LDL.LU R74, [R1+0x3e0] ;  /* 0x0003e000014a7983 */ /* 0x001ea40000300800 */
[-C--:B------:R-:W-:Y:S02]  /*10e30*/  @P4 LOP3.LUT R7, R7, R6.reuse, RZ, 0x3c, !PT ;  /* 0x0000000607074212 */ /* 0x080fe400078e3cff */
[----:B------:R-:W3:Y:S04]  /*10e40*/  LDL.LU R79, [R1+0x3e8] ;  /* 0x0003e800014f7983 */ /* 0x000ee80000300800 */
[----:B------:R0:W-:Y:S02]  /*10e50*/  STL [R1+0x144], R6 ;  /* 0x0001440601007387 */ /* 0x0001e40000100800 */
[----:B0-----:R-:W-:-:S04]  /*10e60*/  @P4 LOP3.LUT R6, R7, R6, RZ, 0x3c, !PT ;  /* 0x0000000607064212 */ /* 0x001fc800078e3cff */
[----:B------:R-:W-:-:S05]  /*10e70*/  @P4 LOP3.LUT R7, R7, R6, RZ, 0x3c, !PT ;  /* 0x0000000607074212 */ /* 0x000fca00078e3cff */
[----:B------:R0:W4:Y:S02]  /*10e80*/  @P4 LDG.E.U8 R45, desc[UR18][R6.64] ;  /* 0x00000012062d4981 */ /* 0x000124000c1e1100 */
[----:B0-----:R-:W-:Y:S02]  /*10e90*/  @P1 IMAD.MOV.U32 R6, RZ, RZ, R80 ;  /* 0x000000ffff061224 */ /* 0x001fe400078e0050 */
[----:B------:R-:W-:-:S05]  /*10ea0*/  @P1 IMAD.MOV.U32 R7, RZ, RZ, R90 ;  /* 0x000000ffff071224 */ /* 0x000fca00078e005a */
[----:B------:R0:W4:Y:S01]  /*10eb0*/  @P1 LDG.E.U8 R28, desc[UR18][R6.64] ;  /* 0x00000012061c1981 */ /* 0x000122000c1e1100 */
[----:B------:R-:W-:Y:S02]  /*10ec0*/  ISETP.GT.AND P2, PT, R8, 0x18, PT ;  /* 0x000000180800780c */ /* 0x000fe40003f44270 */
[----:B------:R-:W-:Y:S01]  /*10ed0*/  IADD3 R9, P5, PT, R3, R9, RZ ;  /* 0x0000000903097210 */ /* 0x000fe20007fbe0ff */
[----:B------:R-:W-:Y:S01]  /*10ee0*/  STL [R1+0x14c], R90 ;  /* 0x00014c5a01007387 */ /* 0x000fe20000100800 */
[----:B------:R-:W-:-:S03]  /*10ef0*/  PRMT R18, RZ, 0x7610, R18 ;  /* 0x00007610ff127816 */ /* 0x000fc60000000012 */
[----:B------:R-:W-:-:S06]  /*10f00*/  IMAD.X R44, R5, 0x1, R44, P5 ;  /* 0x00000001052c7824 */ /* 0x000fcc00028e062c */
[----:B0-----:R-:W-:Y:S02]  /*10f10*/  @P2 IMAD.MOV.U32 R6, RZ, RZ, R9 ;  /* 0x000000ffff062224 */ /* 0x001fe400078e0009 */
[----:B------:R-:W-:-:S05]  /*10f20*/  @P2 IMAD.MOV.U32 R7, RZ, RZ, R44 ;  /* 0x000000ffff072224 */ /* 0x000fca00078e002c */
[----:B------:R0:W4:Y:S01]  /*10f30*/  @P2 LDG.E.U8 R18, desc[UR18][R6.64] ;  /* 0x0000001206122981 */ /* 0x000122000c1e1100 */
[C---:B--2---:R-:W-:Y:S02]  /*10f40*/  IADD3 R74, P6, PT, R3.reuse, R74, RZ ;  /* 0x0000004a034a7210 */ /* 0x044fe40007fde0ff */
[----:B---3--:R-:W-:-:S03]  /*10f50*/  IADD3 R79, P5, PT, R3, R79, RZ ;  /* 0x0000004f034f7210 */ /* 0x008fc60007fbe0ff */
[----:B0-----:R-:W-:Y:S01]  /*10f60*/  IMAD.MOV.U32 R7, RZ, RZ, R74 ;  /* 0x000000ffff077224 */ /* 0x001fe200078e004a */
[----:B----4-:R0:W-:Y:S04]  /*10f70*/  STL [R1+0x698], R45 ;  /* 0x0006982d01007387 */ /* 0x0101e80000100800 */
[----:B0-----:R-:W2:Y:S04]  /*10f80*/  LDL.LU R45, [R1+0x8d8] ;  /* 0x0008d800012d7983 */ /* 0x001ea80000300800 */
[----:B------:R-:W3:Y:S04]  /*10f90*/  LDL.LU R90, [R1+0x3e4] ;  /* 0x0003e400015a7983 */ /* 0x000ee80000300800 */
[----:B------:R-:W-:Y:S04]  /*10fa0*/  STL [R1+0x3d8], R9 ;  /* 0x0003d80901007387 */ /* 0x000fe80000100800 */
[----:B------:R0:W-:Y:S04]  /*10fb0*/  STL [R1+0x694], R28 ;  /* 0x0006941c01007387 */ /* 0x0001e80000100800 */
[----:B0-----:R-:W4:Y:S04]  /*10fc0*/  LDL.LU R28, [R1+0x3f0] ;  /* 0x0003f000011c7983 */ /* 0x001f280000300800 */
[----:B------:R0:W-:Y:S04]  /*10fd0*/  STL [R1+0x154], R44 ;  /* 0x0001542c01007387 */ /* 0x0001e80000100800 */
[----:B0-----:R-:W2:Y:S04]  /*10fe0*/  LDL.LU R44, [R1+0x3ec] ;  /* 0x0003ec00012c7983 */ /* 0x001ea80000300800 */
[----:B------:R0:W-:Y:S04]  /*10ff0*/  STL [R1+0x3e0], R74 ;  /* 0x0003e04a01007387 */ /* 0x0001e80000100800 */
[----:B------:R-:W2:Y:S04]  /*11000*/  LDL.LU R9, [R1+0x3f8] ;  /* 0x0003f80001097983 */ /* 0x000ea80000300800 */
[----:B------:R-:W-:Y:S04]  /*11010*/  STL [R1+0x3e8], R79 ;  /* 0x0003e84f01007387 */ /* 0x000fe80000100800 */
[----:B------:R-:W2:Y:S04]  /*11020*/  LDL.LU R80, [R1+0x400] ;  /* 0x0004000001507983 */ /* 0x000ea80000300800 */
[----:B0-----:R-:W2:Y:S04]  /*11030*/  LDL.LU R74, [R1+0x8d4] ;  /* 0x0008d400014a7983 */ /* 0x001ea80000300800 */
[----:B------:R-:W2:Y:S01]  /*11040*/  LDL.LU R6, [R1+0x3dc] ;  /* 0x0003dc0001067983 */ /* 0x000ea20000300800 */
[----:B------:R-:W-:-:S02]  /*11050*/  ISETP.GT.AND P4, PT, R8, 0x19, PT ;  /* 0x000000190800780c */ /* 0x000fc40003f84270 */
[C---:B------:R-:W-:Y:S02]  /*11060*/  ISETP.GT.AND P1, PT, R8.reuse, 0x1a, PT ;  /* 0x0000001a0800780c */ /* 0x040fe40003f24270 */
[----:B------:R-:W-:Y:S02]  /*11070*/  PRMT R34, RZ, 0x7610, R34 ;  /* 0x00007610ff227816 */ /* 0x000fe40000000022 */
[----:B------:R-:W-:Y:S02]  /*11080*/  ISETP.GT.AND P2, PT, R8, 0x1b, PT ;  /* 0x0000001b0800780c */ /* 0x000fe40003f44270 */
[----:B------:R-:W-:Y:S02]  /*11090*/  PRMT R51, RZ, 0x7610, R51 ;  /* 0x00007610ff337816 */ /* 0x000fe40000000033 */
[----:B------:R-:W-:Y:S01]  /*110a0*/  PRMT R85, RZ, 0x7610, R85 ;  /* 0x00007610ff557816 */ /* 0x000fe20000000055 */
[----:B---3--:R-:W-:Y:S01]  /*110b0*/  IMAD.X R90, R5, 0x1, R90, P5 ;  /* 0x00000001055a7824 */ /* 0x008fe200028e065a */
[----:B----4-:R-:W-:-:S05]  /*110c0*/  IADD3 R28, P5, PT, R3, R28, RZ ;  /* 0x0000001c031c7210 */ /* 0x010fca0007fbe0ff */
[C---:B--2---:R-:W-:Y:S02]  /*110d0*/  IMAD.X R44, R5.reuse, 0x1, R44, P5 ;  /* 0x00000001052c7824 */ /* 0x044fe400028e062c */
[----:B------:R-:W-:-:S05]  /*110e0*/  IMAD.X R6, R5, 0x1, R6, P6 ;  /* 0x0000000105067824 */ /* 0x000fca00030e0606 */
[-C--:B------:R-:W-:Y:S01]  /*110f0*/  @P4 LOP3.LUT R7, R7, R6.reuse, RZ, 0x3c, !PT ;  /* 0x0000000607074212 */ /* 0x080fe200078e3cff */
[----:B------:R0:W-:Y:S03]  /*11100*/  STL [R1+0x3dc], R6 ;  /* 0x0003dc0601007387 */ /* 0x0001e60000100800 */
[----:B0-----:R-:W-:-:S04]  /*11110*/  @P4 LOP3.LUT R6, R7, R6, RZ, 0x3c, !PT ;  /* 0x0000000607064212 */ /* 0x001fc800078e3cff */
[----:B------:R-:W-:-:S05]  /*11120*/  @P4 LOP3.LUT R7, R7, R6, RZ, 0x3c, !PT ;  /* 0x0000000607074212 */ /* 0x000fca00078e3cff */
[----:B------:R0:W2:Y:S01]  /*11130*/  @P4 LDG.E.U8 R34, desc[UR18][R6.64] ;  /* 0x0000001206224981 */ /* 0x0000a2000c1e1100 */
[----:B------:R-:W-:-:S03]  /*11140*/  IADD3 R9, P6, PT, R3, R9, RZ ;  /* 0x0000000903097210 */ /* 0x000fc60007fde0ff */
[----:B------:R1:W-:Y:S01]  /*11150*/  STL [R1+0x3e4], R90 ;  /* 0x0003e45a01007387 */ /* 0x0003e20000100800 */
[----:B0-----:R-:W-:Y:S02]  /*11160*/  @P1 IMAD.MOV.U32 R6, RZ, RZ, R79 ;  /* 0x000000ffff061224 */ /* 0x001fe400078e004f */
[----:B------:R-:W-:Y:S02]  /*11170*/  @P1 IMAD.MOV.U32 R7, RZ, RZ, R90 ;  /* 0x000000ffff071224 */ /* 0x000fe400078e005a */
[----:B-1----:R-:W3:Y:S01]  /*11180*/  LDL.LU R90, [R1+0x3fc] ;  /* 0x0003fc00015a7983 */ /* 0x002ee20000300800 */
[----:B------:R-:W-:-:S03]  /*11190*/  IADD3 R80, P5, PT, R3, R80, RZ ;  /* 0x0000005003507210 */ /* 0x000fc60007fbe0ff */
[----:B------:R0:W4:Y:S04]  /*111a0*/  @P1 LDG.E.U8 R51, desc[UR18][R6.64] ;  /* 0x0000001206331981 */ /* 0x000128000c1e1100 */
[----:B------:R-:W2:Y:S04]  /*111b0*/  LDL.LU R79, [R1+0x408] ;  /* 0x00040800014f7983 */ /* 0x000ea80000300800 */
[----:B------:R1:W-:Y:S01]  /*111c0*/  STL [R1+0x3f0], R28 ;  /* 0x0003f01c01007387 */ /* 0x0003e20000100800 */
[----:B0-----:R-:W-:Y:S02]  /*111d0*/  @P2 IMAD.MOV.U32 R6, RZ, RZ, R28 ;  /* 0x000000ffff062224 */ /* 0x001fe400078e001c */
[----:B------:R-:W-:Y:S01]  /*111e0*/  @P2 IMAD.MOV.U32 R7, RZ, RZ, R44 ;  /* 0x000000ffff072224 */ /* 0x000fe200078e002c */
[----:B------:R0:W-:Y:S04]  /*111f0*/  STL [R1+0x3ec], R44 ;  /* 0x0003ec2c01007387 */ /* 0x0001e80000100800 */
[----:B------:R0:W2:Y:S04]  /*11200*/  @P2 LDG.E.U8 R85, desc[UR18][R6.64] ;  /* 0x0000001206552981 */ /* 0x0000a8000c1e1100 */
[----:B-1----:R-:W2:Y:S04]  /*11210*/  LDL.LU R28, [R1+0x15c] ;  /* 0x00015c00011c7983 */ /* 0x002ea80000300800 */
[----:B------:R1:W-:Y:S01]  /*11220*/  STL [R1+0x3f8], R9 ;  /* 0x0003f80901007387 */ /* 0x0003e20000100800 */
[----:B0-----:R-:W-:-:S03]  /*11230*/  IMAD.MOV.U32 R7, RZ, RZ, R9 ;  /* 0x000000ffff077224 */ /* 0x001fc600078e0009 */
[----:B------:R-:W2:Y:S04]  /*11240*/  LDL.LU R44, [R1+0x410] ;  /* 0x00041000012c7983 */ /* 0x000ea80000300800 */
[----:B------:R-:W-:Y:S04]  /*11250*/  STL [R1+0x400], R80 ;  /* 0x0004005001007387 */ /* 0x000fe80000100800 */
[----:B-1----:R-:W2:Y:S04]  /*11260*/  LDL.LU R9, [R1+0x8d0] ;  /* 0x0008d00001097983 */ /* 0x002ea80000300800 */
[----:B------:R-:W2:Y:S01]  /*11270*/  LDL.LU R6, [R1+0x3f4] ;  /* 0x0003f40001067983 */ /* 0x000ea20000300800 */
[----:B------:R-:W-:-:S02]  /*11280*/  ISETP.GT.AND P4, PT, R8, 0x1c, PT ;  /* 0x0000001c0800780c */ /* 0x000fc40003f84270 */
        /* <DEDUP_REMOVED lines=19> */
[C---:B------:R-:W-:Y:S01]  /*113c0*/  IADD3 R79, P5, PT, R3.reuse, R79, RZ ;  /* 0x0000004f034f7210 */ /* 0x040fe20007fbe0ff */
        /* <DEDUP_REMOVED lines=10> */
[----:B------:R-:W-:Y:S04]  /*11470*/  STL [R1+0x15c], R28 ;  /* 0x00015c1c01007387 */ /* 0x000fe80000100800 */
        /* <DEDUP_REMOVED lines=8> */
[----:B------:R-:W-:Y:S01]  /*11500*/  STL [R1+0x410], R44 ;  /* 0x0004102c01007387 */ /* 0x000fe20000100800 */
[----:B------:R-:W-:-:S03]  /*11510*/  @P4 LOP3.LUT R7, R7, R6, RZ, 0x3c, !PT ;  /* 0x0000000607074212 */ /* 0x000fc600078e3cff */
[----:B------:R-:W3:Y:S04]  /*11520*/  LDL.LU R28, [R1+0x420] ;  /* 0x00042000011c7983 */ /* 0x000ee80000300800 */
[----:B------:R-:W3:Y:S04]  /*11530*/  LDL.LU R79, [R1+0x428] ;  /* 0x00042800014f7983 */ /* 0x000ee80000300800 */
        /* <DEDUP_REMOVED lines=9> */
[----:B------:R-:W-:Y:S05]  /*115d0*/  STL [R1+0x40c], R80 ;  /* 0x00040c5001007387 */ /* 0x000fea0000100800 */
[----:B0-----:R-:W-:-:S02]  /*115e0*/  @P1 IMAD.MOV.U32 R6, RZ, RZ, R44 ;  /* 0x000000ffff061224 */ /* 0x001fc400078e002c */
[----:B------:R-:W-:Y:S01]  /*115f0*/  @P1 IMAD.MOV.U32 R7, RZ, RZ, R80 ;  /* 0x000000ffff071224 */ /* 0x000fe200078e0050 */
[----:B------:R-:W-:-:S04]  /*11600*/  PRMT R37, RZ, 0x7610, R37 ;  /* 0x00007610ff257816 */ /* 0x000fc80000000025 */
[----:B------:R0:W4:Y:S02]  /*11610*/  @P1 LDG.E.U8 R21, desc[UR18][R6.64] ;  /* 0x0000001206151981 */ /* 0x000124000c1e1100 */
[----:B0-----:R-:W-:Y:S02]  /*11620*/  @P2 IMAD.MOV.U32 R6, RZ, RZ, R71 ;  /* 0x000000ffff062224 */ /* 0x001fe400078e0047 */
[----:B--2---:R-:W-:-:S04]  /*11630*/  IMAD.X R78, R5, 0x1, R78, P5 ;  /* 0x00000001054e7824 */ /* 0x004fc800028e064e */
[----:B------:R-:W-:Y:S01]  /*11640*/  @P2 IMAD.MOV.U32 R7, RZ, RZ, R78 ;  /* 0x000000ffff072224 */ /* 0x000fe200078e004e */
[----:B---3--:R-:W-:-:S04]  /*11650*/  IADD3 R28, P6, PT, R3, R28, RZ ;  /* 0x0000001c031c7210 */ /* 0x008fc80007fde0ff */
[----:B------:R0:W2:Y:S01]  /*11660*/  @P2 LDG.E.U8 R37, desc[UR18][R6.64] ;  /* 0x0000001206252981 */ /* 0x0000a2000c1e1100 */
[----:B------:R-:W-:Y:S01]  /*11670*/  IADD3 R79, P5, PT, R3, R79, RZ ;  /* 0x0000004f034f7210 */ /* 0x000fe20007fbe0ff */
[----:B0-----:R-:W-:Y:S02]  /*11680*/  IMAD.MOV.U32 R7, RZ, RZ, R28 ;  /* 0x000000ffff077224 */ /* 0x001fe400078e001c */
[----:B------:R0:W-:Y:S04]  /*11690*/  STL [R1+0x110], R88 ;  /* 0x0001105801007387 */ /* 0x0001e80000100800 */
[----:B0-----:R-:W3:Y:S04]  /*116a0*/  LDL.LU R88, [R1+0x8c4] ;  /* 0x0008c40001587983 */ /* 0x001ee80000300800 */
[----:B------:R-:W2:Y:S04]  /*116b0*/  LDL.LU R80, [R1+0x424] ;  /* 0x0004240001507983 */ /* 0x000ea80000300800 */
[----:B------:R-:W3:Y:S04]  /*116c0*/  LDL.LU R44, [R1+0x430] ;  /* 0x00043000012c7983 */ /* 0x000ee80000300800 */
        /* <DEDUP_REMOVED lines=12> */
[----:B--2---:R-:W-:Y:S01]  /*11790*/  IMAD.X R80, R5, 0x1, R80, P5 ;  /* 0x0000000105507824 */ /* 0x004fe200028e0650 */
[----:B---3--:R-:W-:Y:S01]  /*117a0*/  IADD3 R44, P5, PT, R3, R44, RZ ;  /* 0x0000002c032c7210 */ /* 0x008fe20007fbe0ff */
        /* <DEDUP_REMOVED lines=8> */
[----:B------:R-:W-:Y:S02]  /*11830*/  @P1 IMAD.MOV.U32 R7, RZ, RZ, R80 ;  /* 0x000000ffff071224 */ /* 0x000fe400078e0050 */
[----:B0-----:R-:W3:Y:S04]  /*11840*/  LDL.LU R80, [R1+0x43c] ;  /* 0x00043c0001507983 */ /* 0x001ee80000300800 */
[----:B------:R-:W4:Y:S04]  /*11850*/  LDL.LU R79, [R1+0x164] ;  /* 0x00016400014f7983 */ /* 0x000f280000300800 */
        /* <DEDUP_REMOVED lines=13> */
[----:B------:R0:W-:Y:S04]  /*11930*/  STL [R1+0x438], R71 ;  /* 0x0004384701007387 */ /* 0x0001e80000100800 */
[----:B------:R1:W2:Y:S04]  /*11940*/  @P2 LDG.E.U8 R76, desc[UR18][R6.64] ;  /* 0x00000012064c2981 */ /* 0x0002a8000c1e1100 */
[----:B------:R-:W3:Y:S01]  /*11950*/  LDL.LU R6, [R1+0x434] ;  /* 0x0004340001067983 */ /* 0x000ee20000300800 */
[----:B------:R-:W-:Y:S01]  /*11960*/  ISETP.GT.AND P4, PT, R8, 0x25, PT ;  /* 0x000000250800780c */ /* 0x000fe20003f84270 */
[----:B-1----:R-:W-:Y:S01]  /*11970*/  IMAD.MOV.U32 R7, RZ, RZ, R71 ;  /* 0x000000ffff077224 */ /* 0x002fe200078e0047 */
[----:B------:R-:W-:Y:S01]  /*11980*/  IADD3 R78, P5, PT, R3, R78, RZ ;  /* 0x0000004e034e7210 */ /* 0x000fe20007fbe0ff */
[----:B0-----:R-:W4:Y:S04]  /*11990*/  LDL.LU R71, [R1+0x448] ;  /* 0x0004480001477983 */ /* 0x001f280000300800 */
[----:B------:R-:W-:Y:S01]  /*119a0*/  STL [R1+0x440], R78 ;  /* 0x0004404e01007387 */ /* 0x000fe20000100800 */
        /* <DEDUP_REMOVED lines=9> */
[----:B------:R-:W-:Y:S01]  /*11a40*/  ISETP.GT.AND P1, PT, R8, 0x26, PT ;  /* 0x000000260800780c */ /* 0x000fe20003f24270 */
[----:B------:R-:W-:Y:S01]  /*11a50*/  IMAD.X R80, R5, 0x1, R80, P5 ;  /* 0x0000000105507824 */ /* 0x000fe200028e0650 */
[----:B------:R-:W-:-:S04]  /*11a60*/  PRMT R0, RZ, 0x7610, R0 ;  /* 0x00007610ff007816 */ /* 0x000fc80000000000 */
[----:B------:R-:W-:Y:S01]  /*11a70*/  STL [R1+0x43c], R80 ;  /* 0x00043c5001007387 */ /* 0x000fe20000100800 */
[----:B0-----:R-:W-:-:S06]  /*11a80*/  IMAD.MOV.U32 R7, RZ, RZ, R80 ;  /* 0x000000ffff077224 */ /* 0x001fcc00078e0050 */
[----:B------:R-:W-:-:S05]  /*11a90*/  @P1 IMAD.MOV.U32 R6, RZ, RZ, R78 ;  /* 0x000000ffff061224 */ /* 0x000fca00078e004e */
[----:B------:R0:W2:Y:S04]  /*11aa0*/  @P1 LDG.E.U8 R0, desc[UR18][R6.64] ;  /* 0x0000001206001981 */ /* 0x0000a8000c1e1100 */
[----:B---3--:R1:W-:Y:S04]  /*11ab0*/  STL [R1+0xfc], R73 ;  /* 0x0000fc4901007387 */ /* 0x0083e80000100800 */
[----:B-1----:R-:W3:Y:S04]  /*11ac0*/  LDL.LU R73, [R1+0x8b8] ;  /* 0x0008b80001497983 */ /* 0x002ee80000300800 */
[----:B------:R-:W3:Y:S04]  /*11ad0*/  LDL.LU R80, [R1+0x8b4] ;  /* 0x0008b40001507983 */ /* 0x000ee80000300800 */
[----:B------:R-:W3:Y:S01]  /*11ae0*/  LDL.LU R7, [R1+0x160] ;  /* 0x0001600001077983 */ /* 0x000ee20000300800 */
[----:B------:R-:W-:-:S02]  /*11af0*/  ISETP.GT.AND P2, PT, R8, 0x27, PT ;  /* 0x000000270800780c */ /* 0x000fc40003f44270 */
[----:B----4-:R-:W-:Y:S01]  /*11b00*/  IADD3 R79, P5, PT, R3, R79, RZ ;  /* 0x0000004f034f7210 */ /* 0x010fe20007fbe0ff */
[----:B------:R-:W4:Y:S01]  /*11b10*/  LDL.LU R78, [R1+0x44c] ;  /* 0x00044c00014e7983 */ /* 0x000f220000300800 */
[----:B------:R-:W-:-:S09]  /*11b20*/  PRMT R72, RZ, 0x7610, R72 ;  /* 0x00007610ff487816 */ /* 0x000fd20000000048 */
[----:B0-----:R-:W-:Y:S01]  /*11b30*/  @P2 IMAD.MOV.U32 R6, RZ, RZ, R79 ;  /* 0x000000ffff062224 */ /* 0x001fe200078e004f */
[----:B------:R-:W-:Y:S01]  /*11b40*/  IADD3 R71, P6, PT, R3, R71, RZ ;  /* 0x0000004703477210 */ /* 0x000fe20007fde0ff */
[----:B------:R-:W-:Y:S04]  /*11b50*/  STL [R1+0x164], R79 ;  /* 0x0001644f01007387 */ /* 0x000fe80000100800 */
[----:B--2---:R0:W-:Y:S04]  /*11b60*/  STL [R1+0xf8], R0 ;  /* 0x0000f80001007387 */ /* 0x0041e80000100800 */
[----:B0-----:R-:W2:Y:S01]  /*11b70*/  LDL.LU R0, [R1+0x458] ;  /* 0x0004580001007983 */ /* 0x001ea20000300800 */
[----:B---3--:R-:W-:-:S05]  /*11b80*/  IMAD.X R7, R5, 0x1, R7, P5 ;  /* 0x0000000105077824 */ /* 0x008fca00028e0607 */
[----:B------:R0:W3:Y:S04]  /*11b90*/  @P2 LDG.E.U8 R72, desc[UR18][R6.64] ;  /* 0x0000001206482981 */ /* 0x0000e8000c1e1100 */
[----:B------:R0:W-:Y:S04]  /*11ba0*/  STL [R1+0x160], R7 ;  /* 0x0001600701007387 */ /* 0x0001e80000100800 */
[----:B------:R1:W-:Y:S04]  /*11bb0*/  STL [R1+0x448], R71 ;  /* 0x0004484701007387 */ /* 0x0003e80000100800 */
[----:B------:R-:W2:Y:S01]  /*11bc0*/  LDL.LU R6, [R1+0x444] ;  /* 0x0004440001067983 */ /* 0x000ea20000300800 */
[----:B------:R-:W-:Y:S01]  /*11bd0*/  IADD3 R76, P5, PT, R3, R76, RZ ;  /* 0x0000004c034c7210 */ /* 0x000fe20007fbe0ff */
[----:B0-----:R-:W-:-:S02]  /*11be0*/  IMAD.MOV.U32 R7, RZ, RZ, R71 ;  /* 0x000000ffff077224 */ /* 0x001fc400078e0047 */
[----:B-1----:R-:W4:Y:S04]  /*11bf0*/  LDL.LU R71, [R1+0x454] ;  /* 0x0004540001477983 */ /* 0x002f280000300800 */
[----:B------:R-:W-:Y:S04]  /*11c00*/  STL [R1+0x450], R76 ;  /* 0x0004504c01007387 */ /* 0x000fe80000100800 */
[----:B------:R-:W4:Y:S01]  /*11c10*/  LDL.LU R79, [R1+0x460] ;  /* 0x00046000014f7983 */ /* 0x000f220000300800 */
[----:B------:R-:W-:-:S03]  /*11c20*/  ISETP.GT.AND P4, PT, R8, 0x28, PT ;  /* 0x000000280800780c */ /* 0x000fc60003f84270 */
[----:B---3--:R0:W-:Y:S04]  /*11c30*/  STL [R1+0xf4], R72 ;  /* 0x0000f44801007387 */ /* 0x0081e80000100800 */
[----:B0-----:R-:W3:Y:S01]  /*11c40*/  LDL.LU R72, [R1+0x468] ;  /* 0x0004680001487983 */ /* 0x001ee20000300800 */
[----:B--2---:R-:W-:Y:S01]  /*11c50*/  IMAD.X R6, R5, 0x1, R6, P6 ;  /* 0x0000000105067824 */ /* 0x004fe200030e0606 */
[----:B------:R-:W-:-:S04]  /*11c60*/  ISETP.GT.AND P1, PT, R8, 0x29, PT ;  /* 0x000000290800780c */ /* 0x000fc80003f24270 */
[-C--:B------:R-:W-:Y:S01]  /*11c70*/  @P4 LOP3.LUT R7, R7, R6.reuse, RZ, 0x3c, !PT ;  /* 0x0000000607074212 */ /* 0x080fe200078e3cff */
[----:B------:R0:W-:Y:S01]  /*11c80*/  STL [R1+0x444], R6 ;  /* 0x0004440601007387 */ /* 0x0001e20000100800 */
[----:B------:R-:W-:Y:S02]  /*11c90*/  PRMT R20, RZ, 0x7610, R20 ;  /* 0x00007610ff147816 */ /* 0x000fe40000000014 */
[----:B------:R-:W-:Y:S01]  /*11ca0*/  ISETP.GT.AND P2, PT, R8, 0x2a, PT ;  /* 0x0000002a0800780c */ /* 0x000fe20003f44270 */
[----:B----4-:R-:W-:Y:S01]  /*11cb0*/  IMAD.X R78, R5, 0x1, R78, P5 ;  /* 0x00000001054e7824 */ /* 0x010fe200028e064e */
[----:B0-----:R-:W-:-:S04]  /*11cc0*/  @P4 LOP3.LUT R6, R7, R6, RZ, 0x3c, !PT ;  /* 0x0000000607064212 */ /* 0x001fc800078e3cff */
[----:B------:R-:W-:Y:S02]  /*11cd0*/  @P4 LOP3.LUT R7, R7, R6, RZ, 0x3c, !PT ;  /* 0x0000000607074212 */ /* 0x000fe400078e3cff */
[----:B------:R-:W-:Y:S02]  /*11ce0*/  IADD3 R0, P5, PT, R3, R0, RZ ;  /* 0x0000000003007210 */ /* 0x000fe40007fbe0ff */
[----:B------:R-:W-:Y:S01]  /*11cf0*/  PRMT R36, RZ, 0x7610, R36 ;  /* 0x00007610ff247816 */ /* 0x000fe20000000024 */
[----:B------:R0:W2:Y:S02]  /*11d00*/  @P4 LDG.E.U8 R20, desc[UR18][R6.64] ;  /* 0x0000001206144981 */ /* 0x0000a4000c1e1100 */
[----:B------:R-:W-:Y:S01]  /*11d10*/  IMAD.X R71, R5, 0x1, R71, P5 ;  /* 0x0000000105477824 */ /* 0x000fe200028e0647 */
[----:B------:R-:W-:Y:S01]  /*11d20*/  PRMT R53, RZ, 0x7610, R53 ;  /* 0x00007610ff357816 */ /* 0x000fe20000000035 */
[----:B------:R1:W-:Y:S01]  /*11d30*/  STL [R1+0x44c], R78 ;  /* 0x00044c4e01007387 */ /* 0x0003e20000100800 */
[----:B------:R-:W-:Y:S01]  /*11d40*/  IADD3 R79, P6, PT, R3, R79, RZ ;  /* 0x0000004f034f7210 */ /* 0x000fe20007fde0ff */
[----:B0-----:R-:W-:-:S02]  /*11d50*/  @P1 IMAD.MOV.U32 R6, RZ, RZ, R76 ;  /* 0x000000ffff061224 */ /* 0x001fc400078e004c */
[----:B------:R-:W-:Y:S02]  /*11d60*/  @P1 IMAD.MOV.U32 R7, RZ, RZ, R78 ;  /* 0x000000ffff071224 */ /* 0x000fe400078e004e */
[----:B-1----:R-:W4:Y:S04]  /*11d70*/  LDL.LU R78, [R1+0x464] ;  /* 0x00046400014e7983 */ /* 0x002f280000300800 */
[----:B------:R0:W2:Y:S04]  /*11d80*/  @P1 LDG.E.U8 R36, desc[UR18][R6.64] ;  /* 0x0000001206241981 */ /* 0x0000a8000c1e1100 */
[----:B------:R-:W2:Y:S04]  /*11d90*/  LDL.LU R76, [R1+0x470] ;  /* 0x00047000014c7983 */ /* 0x000ea80000300800 */
[----:B------:R1:W-:Y:S01]  /*11da0*/  STL [R1+0x458], R0 ;  /* 0x0004580001007387 */ /* 0x0003e20000100800 */
[----:B0-----:R-:W-:-:S02]  /*11db0*/  @P2 IMAD.MOV.U32 R6, RZ, RZ, R0 ;  /* 0x000000ffff062224 */ /* 0x001fc400078e0000 */
[----:B------:R-:W-:Y:S01]  /*11dc0*/  @P2 IMAD.MOV.U32 R7, RZ, RZ, R71 ;  /* 0x000000ffff072224 */ /* 0x000fe200078e0047 */
[----:B------:R0:W-:Y:S04]  /*11dd0*/  STL [R1+0x454], R71 ;  /* 0x0004544701007387 */ /* 0x0001e80000100800 */
[----:B------:R0:W2:Y:S04]  /*11de0*/  @P2 LDG.E.U8 R53, desc[UR18][R6.64] ;  /* 0x0000001206352981 */ /* 0x0000a8000c1e1100 */
[----:B-1----:R-:W2:Y:S04]  /*11df0*/  LDL.LU R0, [R1+0x478] ;  /* 0x0004780001007983 */ /* 0x002ea80000300800 */
[----:B------:R1:W-:Y:S01]  /*11e00*/  STL [R1+0x460], R79 ;  /* 0x0004604f01007387 */ /* 0x0003e20000100800 */
[----:B0-----:R-:W-:-:S03]  /*11e10*/  IMAD.MOV.U32 R7, RZ, RZ, R79 ;  /* 0x000000ffff077224 */ /* 0x001fc600078e004f */
[----:B------:R-:W2:Y:S01]  /*11e20*/  LDL.LU R71, [R1+0x16c] ;  /* 0x00016c0001477983 */ /* 0x000ea20000300800 */
[----:B---3--:R-:W-:-:S05]  /*11e30*/  IADD3 R72, P5, PT, R3, R72, RZ ;  /* 0x0000004803487210 */ /* 0x008fca0007fbe0ff */
[----:B------:R-:W-:Y:S04]  /*11e40*/  STL [R1+0x468], R72 ;  /* 0x0004684801007387 */ /* 0x000fe80000100800 */
[----:B-1----:R-:W3:Y:S04]  /*11e50*/  LDL.LU R79, [R1+0x8b0] ;  /* 0x0008b000014f7983 */ /* 0x002ee80000300800 */
[----:B------:R-:W2:Y:S01]  /*11e60*/  LDL.LU R6, [R1+0x45c] ;  /* 0x00045c0001067983 */ /* 0x000ea20000300800 */
[C---:B------:R-:W-:Y:S02]  /*11e70*/  ISETP.GT.AND P4, PT, R8.reuse, 0x2b, PT ;  /* 0x0000002b0800780c */ /* 0x040fe40003f84270 */
[----:B------:R-:W-:-:S02]  /*11e80*/  ISETP.GT.AND P1, PT, R8, 0x2c, PT ;  /* 0x0000002c0800780c */ /* 0x000fc40003f24270 */
[----:B------:R-:W-:Y:S02]  /*11e90*/  PRMT R89, RZ, 0x7610, R89 ;  /* 0x00007610ff597816 */ /* 0x000fe40000000059 */
[----:B------:R-:W-:Y:S01]  /*11ea0*/  PRMT R31, RZ, 0x7610, R31 ;  /* 0x00007610ff1f7816 */ /* 0x000fe2000000001f */
[C---:B----4-:R-:W-:Y:S02]  /*11eb0*/  IMAD.X R78, R5.reuse, 0x1, R78, P5 ;  /* 0x00000001054e7824 */ /* 0x050fe400028e064e */
        /* <DEDUP_REMOVED lines=11> */
[----:B------:R-:W3:Y:S01]  /*11f70*/  LDL.LU R7, [R1+0x46c] ;  /* 0x00046c0001077983 */ /* 0x000ee20000300800 */
[----:B------:R-:W-:-:S02]  /*11f80*/  ISETP.GT.AND P2, PT, R8, 0x2d, PT ;  /* 0x0000002d0800780c */ /* 0x000fc40003f44270 */
[C---:B------:R-:W-:Y:S01]  /*11f90*/  IADD3 R76, P5, PT, R3.reuse, R76, RZ ;  /* 0x0000004c034c7210 */ /* 0x040fe20007fbe0ff */
[----:B------:R-:W4:Y:S01]  /*11fa0*/  LDL.LU R72, [R1+0x168] ;  /* 0x0001680001487983 */ /* 0x000f220000300800 */
[----:B------:R-:W-:Y:S02]  /*11fb0*/  PRMT R65, RZ, 0x7610, R65 ;  /* 0x00007610ff417816 */ /* 0x000fe40000000041 */
[----:B------:R-:W-:Y:S01]  /*11fc0*/  IADD3 R0, P6, PT, R3, R0, RZ ;  /* 0x0000000003007210 */ /* 0x000fe20007fde0ff */
[----:B------:R-:W-:Y:S06]  /*11fd0*/  STL [R1+0x470], R76 ;  /* 0x0004704c01007387 */ /* 0x000fec0000100800 */
[----:B0-----:R-:W-:Y:S01]  /*11fe0*/  @P2 IMAD.MOV.U32 R6, RZ, RZ, R76 ;  /* 0x000000ffff062224 */ /* 0x001fe200078e004c */
[----:B--2---:R0:W-:Y:S01]  /*11ff0*/  STL [R1+0xe4], R31 ;  /* 0x0000e41f01007387 */ /* 0x0041e20000100800 */
[----:B---3--:R-:W-:-:S03]  /*12000*/  IMAD.X R7, R5, 0x1, R7, P5 ;  /* 0x0000000105077824 */ /* 0x008fc600028e0607 */
[----:B0-----:R-:W2:Y:S04]  /*12010*/  LDL.LU R31, [R1+0x480] ;  /* 0x00048000011f7983 */ /* 0x001ea80000300800 */
[----:B------:R0:W-:Y:S04]  /*12020*/  STL [R1+0x46c], R7 ;  /* 0x00046c0701007387 */ /* 0x0001e80000100800 */
[----:B------:R0:W3:Y:S04]  /*12030*/  @P2 LDG.E.U8 R65, desc[UR18][R6.64] ;  /* 0x0000001206412981 */ /* 0x0000e8000c1e1100 */
[----:B------:R-:W-:Y:S04]  /*12040*/  STL [R1+0x478], R0 ;  /* 0x0004780001007387 */ /* 0x000fe80000100800 */
[----:B------:R-:W2:Y:S01]  /*12050*/  LDL.LU R6, [R1+0x474] ;  /* 0x0004740001067983 */ /* 0x000ea20000300800 */
[----:B------:R-:W-:Y:S01]  /*12060*/  ISETP.GT.AND P4, PT, R8, 0x2e, PT ;  /* 0x0000002e0800780c */ /* 0x000fe20003f84270 */
[----:B0-----:R-:W-:Y:S01]  /*12070*/  IMAD.MOV.U32 R7, RZ, RZ, R0 ;  /* 0x000000ffff077224 */ /* 0x001fe200078e0000 */
[----:B------:R-:W-:-:S02]  /*12080*/  IADD3 R71, P5, PT, R3, R71, RZ ;  /* 0x0000004703477210 */ /* 0x000fc40007fbe0ff */
[----:B------:R-:W-:Y:S02]  /*12090*/  ISETP.GT.AND P1, PT, R8, 0x2f, PT ;  /* 0x0000002f0800780c */ /* 0x000fe40003f24270 */
[----:B------:R-:W-:Y:S01]  /*120a0*/  PRMT R77, RZ, 0x7610, R77 ;  /* 0x00007610ff4d7816 */ /* 0x000fe2000000004d */
[C---:B----4-:R-:W-:Y:S01]  /*120b0*/  IMAD.X R72, R5.reuse, 0x1, R72, P5 ;  /* 0x0000000105487824 */ /* 0x050fe200028e0648 */
[----:B------:R-:W-:Y:S01]  /*120c0*/  PRMT R17, RZ, 0x7610, R17 ;  /* 0x00007610ff117816 */ /* 0x000fe20000000011 */
[----:B---3--:R0:W-:Y:S01]  /*120d0*/  STL [R1+0xe0], R65 ;  /* 0x0000e04101007387 */ /* 0x0081e20000100800 */
[----:B--2---:R-:W-:-:S03]  /*120e0*/  IMAD.X R6, R5, 0x1, R6, P6 ;  /* 0x0000000105067824 */ /* 0x004fc600030e0606 */
[----:B0-----:R-:W2:Y:S04]  /*120f0*/  LDL.LU R65, [R1+0x47c] ;  /* 0x00047c0001417983 */ /* 0x001ea80000300800 */
[----:B------:R-:W-:Y:S01]  /*12100*/  STL [R1+0x16c], R71 ;  /* 0x00016c4701007387 */ /* 0x000fe20000100800 */
[----:B------:R-:W-:-:S03]  /*12110*/  @P4 LOP3.LUT R7, R7, R6, RZ, 0x3c, !PT ;  /* 0x0000000607074212 */ /* 0x000fc600078e3cff */
[----:B------:R-:W3:Y:S04]  /*12120*/  LDL.LU R76, [R1+0x490] ;  /* 0x00049000014c7983 */ /* 0x000ee80000300800 */
[----:B------:R-:W4:Y:S04]  /*12130*/  LDL.LU R0, [R1+0x498] ;  /* 0x0004980001007983 */ /* 0x000f280000300800 */
        /* <DEDUP_REMOVED lines=10> */
[----:B------:R-:W-:-:S09]  /*121e0*/  PRMT R23, RZ, 0x7610, R23 ;  /* 0x00007610ff177816 */ /* 0x000fd20000000017 */
[----:B0-----:R-:W-:Y:S02]  /*121f0*/  @P2 IMAD.MOV.U32 R6, RZ, RZ, R31 ;  /* 0x000000ffff062224 */ /* 0x001fe400078e001f */
[----:B--2---:R-:W-:-:S04]  /*12200*/  IMAD.X R65, R5, 0x1, R65, P5 ;  /* 0x0000000105417824 */ /* 0x004fc800028e0641 */
[----:B------:R-:W-:Y:S01]  /*12210*/  @P2 IMAD.MOV.U32 R7, RZ, RZ, R65 ;  /* 0x000000ffff072224 */ /* 0x000fe200078e0041 */
[----:B---3--:R-:W-:-:S04]  /*12220*/  IADD3 R76, P6, PT, R3, R76, RZ ;  /* 0x0000004c034c7210 */ /* 0x008fc80007fde0ff */
[----:B------:R0:W2:Y:S01]  /*12230*/  @P2 LDG.E.U8 R23, desc[UR18][R6.64] ;  /* 0x0000001206172981 */ /* 0x0000a2000c1e1100 */
[----:B----4-:R-:W-:Y:S01]  /*12240*/  IADD3 R0, P5, PT, R3, R0, RZ ;  /* 0x0000000003007210 */ /* 0x010fe20007fbe0ff */
[----:B0-----:R-:W-:Y:S02]  /*12250*/  IMAD.MOV.U32 R7, RZ, RZ, R76 ;  /* 0x000000ffff077224 */ /* 0x001fe400078e004c */
[----:B------:R0:W-:Y:S04]  /*12260*/  STL [R1+0xdc], R77 ;  /* 0x0000dc4d01007387 */ /* 0x0001e80000100800 */
[----:B0-----:R-:W3:Y:S04]  /*12270*/  LDL.LU R77, [R1+0x8a8] ;  /* 0x0008a800014d7983 */ /* 0x001ee80000300800 */
[----:B------:R-:W4:Y:S04]  /*12280*/  LDL.LU R71, [R1+0x494] ;  /* 0x0004940001477983 */ /* 0x000f280000300800 */
[----:B------:R-:W-:Y:S04]  /*12290*/  STL [R1+0x480], R31 ;  /* 0x0004801f01007387 */ /* 0x000fe80000100800 */
[----:B------:R0:W-:Y:S04]  /*122a0*/  STL [R1+0xd8], R17 ;  /* 0x0000d81101007387 */ /* 0x0001e80000100800 */
[----:B0-----:R-:W2:Y:S04]  /*122b0*/  LDL.LU R17, [R1+0x4a0] ;  /* 0x0004a00001117983 */ /* 0x001ea80000300800 */
[----:B------:R0:W-:Y:S04]  /*122c0*/  STL [R1+0x47c], R65 ;  /* 0x00047c4101007387 */ /* 0x0001e80000100800 */
[----:B0-----:R-:W3:Y:S04]  /*122d0*/  LDL.LU R65, [R1+0x49c] ;  /* 0x00049c0001417983 */ /* 0x001ee80000300800 */
[----:B------:R0:W-:Y:S04]  /*122e0*/  STL [R1+0x490], R76 ;  /* 0x0004904c01007387 */ /* 0x0001e80000100800 */
[----:B------:R-:W3:Y:S04]  /*122f0*/  LDL.LU R31, [R1+0x4a8] ;  /* 0x0004a800011f7983 */ /* 0x000ee80000300800 */
[----:B------:R-:W-:Y:S04]  /*12300*/  STL [R1+0x498], R0 ;  /* 0x0004980001007387 */ /* 0x000fe80000100800 */
[----:B------:R-:W3:Y:S04]  /*12310*/  LDL.LU R72, [R1+0x4b0] ;  /* 0x0004b00001487983 */ /* 0x000ee80000300800 */
[----:B0-----:R-:W3:Y:S04]  /*12320*/  LDL.LU R76, [R1+0x8a4] ;  /* 0x0008a400014c7983 */ /* 0x001ee80000300800 */
[----:B------:R-:W3:Y:S01]  /*12330*/  LDL.LU R6, [R1+0x48c] ;  /* 0x00048c0001067983 */ /* 0x000ee20000300800 */
[----:B------:R-:W-:-:S02]  /*12340*/  ISETP.GT.AND P4, PT, R8, 0x31, PT ;  /* 0x000000310800780c */ /* 0x000fc40003f84270 */
[C---:B------:R-:W-:Y:S02]  /*12350*/  ISETP.GT.AND P1, PT, R8.reuse, 0x32, PT ;  /* 0x000000320800780c */ /* 0x040fe40003f24270 */
[----:B------:R-:W-:Y:S02]  /*12360*/  PRMT R39, RZ, 0x7610, R39 ;  /* 0x00007610ff277816 */ /* 0x000fe40000000027 */
[----:B------:R-:W-:Y:S02]  /*12370*/  ISETP.GT.AND P2, PT, R8, 0x33, PT ;  /* 0x000000330800780c */ /* 0x000fe40003f44270 */
[----:B------:R-:W-:Y:S02]  /*12380*/  PRMT R58, RZ, 0x7610, R58 ;  /* 0x00007610ff3a7816 */ /* 0x000fe4000000003a */
[----:B------:R-:W-:Y:S01]  /*12390*/  PRMT R91, RZ, 0x7610, R91 ;  /* 0x00007610ff5b7816 */ /* 0x000fe2000000005b */
[----:B----4-:R-:W-:Y:S01]  /*123a0*/  IMAD.X R71, R5, 0x1, R71, P5 ;  /* 0x0000000105477824 */ /* 0x010fe200028e0647 */
[----:B--2---:R-:W-:-:S05]  /*123b0*/  IADD3 R17, P5, PT, R3, R17, RZ ;  /* 0x0000001103117210 */ /* 0x004fca0007fbe0ff */
[C---:B---3--:R-:W-:Y:S02]  /*123c0*/  IMAD.X R65, R5.reuse, 0x1, R65, P5 ;  /* 0x0000000105417824 */ /* 0x048fe400028e0641 */
        /* <DEDUP_REMOVED lines=9> */
[----:B------:R-:W-:Y:S01]  /*12460*/  @P1 IMAD.MOV.U32 R7, RZ, RZ, R71 ;  /* 0x000000ffff071224 */ /* 0x000fe200078e0047 */
[----:B------:R-:W3:Y:S01]  /*12470*/  LDL.LU R0, [R1+0x4ac] ;  /* 0x0004ac0001007983 */ /* 0x000ee20000300800 */
[----:B------:R-:W-:-:S03]  /*12480*/  IADD3 R72, P5, PT, R3, R72, RZ ;  /* 0x0000004803487210 */ /* 0x000fc60007fbe0ff */
[----:B------:R0:W4:Y:S04]  /*12490*/  @P1 LDG.E.U8 R58, desc[UR18][R6.64] ;  /* 0x00000012063a1981 */ /* 0x000128000c1e1100 */
[----:B-1----:R-:W2:Y:S04]  /*124a0*/  LDL.LU R71, [R1+0x4b8] ;  /* 0x0004b80001477983 */ /* 0x002ea80000300800 */
        /* <DEDUP_REMOVED lines=269> */
[----:B------:R-:W2:Y:S04]  /*13580*/  LDL.LU R46, [R1+0x548] ;  /* 0x00054800012e7983 */ /* 0x000ea80000300800 */
[----:B------:R0:W-:Y:S04]  /*13590*/  STL [R1+0x530], R10 ;  /* 0x0005300a01007387 */ /* 0x0001e80000100800 */
[----:B------:R-:W-:Y:S04]  /*135a0*/  STL [R1+0x808], R86 ;  /* 0x0008085601007387 */ /* 0x000fe80000100800 */
[----:B------:R1:W-:Y:S04]  /*135b0*/  STL [R1+0x52c], R63 ;  /* 0x00052c3f01007387 */ /* 0x0003e80000100800 */
[----:B0-----:R-:W3:Y:S04]  /*135c0*/  LDL.LU R10, [R1+0x550] ;  /* 0x00055000010a7983 */ /* 0x001ee80000300800 */
[----:B------:R0:W-:Y:S04]  /*135d0*/  STL [R1+0x538], R30 ;  /* 0x0005381e01007387 */ /* 0x0001e80000100800 */
[----:B-1----:R-:W3:Y:S04]  /*135e0*/  LDL.LU R63, [R1+0x558] ;  /* 0x00055800013f7983 */ /* 0x002ee80000300800 */
[----:B------:R-:W-:Y:S04]  /*135f0*/  STL [R1+0x540], R64 ;  /* 0x0005404001007387 */ /* 0x000fe80000100800 */
[----:B0-----:R-:W3:Y:S04]  /*13600*/  LDL.LU R30, [R1+0x874] ;  /* 0x00087400011e7983 */ /* 0x001ee80000300800 */
[----:B------:R-:W3:Y:S01]  /*13610*/  LDL.LU R6, [R1+0x534] ;  /* 0x0005340001067983 */ /* 0x000ee20000300800 */
[----:B------:R-:W-:-:S02]  /*13620*/  ISETP.GT.AND P4, PT, R8, 0x49, PT ;  /* 0x000000490800780c */ /* 0x000fc40003f84270 */
[----:B------:R-:W-:Y:S02]  /*13630*/  ISETP.GT.AND P1, PT, R8, 0x4a, PT ;  /* 0x0000004a0800780c */ /* 0x000fe40003f24270 */
[----:B------:R-:W-:Y:S02]  /*13640*/  PRMT R40, RZ, 0x7610, R40 ;  /* 0x00007610ff287816 */ /* 0x000fe40000000028 */
[----:B------:R-:W-:Y:S01]  /*13650*/  PRMT R55, RZ, 0x7610, R55 ;  /* 0x00007610ff377816 */ /* 0x000fe20000000037 */
[----:B----4-:R-:W-:Y:S01]  /*13660*/  IMAD.X R66, R5, 0x1, R66, P5 ;  /* 0x0000000105427824 */ /* 0x010fe200028e0642 */
[----:B--2---:R-:W-:Y:S01]  /*13670*/  IADD3 R46, P5, PT, R3, R46, RZ ;  /* 0x0000002e032e7210 */ /* 0x004fe20007fbe0ff */
[----:B---3--:R-:W-:-:S05]  /*13680*/  IMAD.X R6, R5, 0x1, R6, P6 ;  /* 0x0000000105067824 */ /* 0x008fca00030e0606 */
        /* <DEDUP_REMOVED lines=46> */
[----:B------:R-:W2:Y:S04]  /*13970*/  @P1 LDG.E.U8 R4, desc[UR18][R6.64] ;  /* 0x0000001206041981 */ /* 0x000ea8000c1e1100 */
[----:B---3--:R0:W-:Y:S04]  /*13980*/  STL [R1+0x6c], R54 ;  /* 0x00006c3601007387 */ /* 0x0081e80000100800 */
[----:B0-----:R-:W3:Y:S04]  /*13990*/  LDL.LU R54, [R1+0x86c] ;  /* 0x00086c0001367983 */ /* 0x001ee80000300800 */
[----:B------:R-:W3:Y:S04]  /*139a0*/  LDL.LU R66, [R1+0x868] ;  /* 0x0008680001427983 */ /* 0x000ee80000300800 */
[----:B------:R-:W3:Y:S01]  /*139b0*/  LDL.LU R7, [R1+0x55c] ;  /* 0x00055c0001077983 */ /* 0x000ee20000300800 */
[----:B------:R-:W-:-:S02]  /*139c0*/  ISETP.GT.AND P2, PT, R8, 0x4e, PT ;  /* 0x0000004e0800780c */ /* 0x000fc40003f44270 */
[C---:B----4-:R-:W-:Y:S01]  /*139d0*/  IADD3 R64, P5, PT, R3.reuse, R64, RZ ;  /* 0x0000004003407210 */ /* 0x050fe20007fbe0ff */
[----:B------:R-:W4:Y:S01]  /*139e0*/  LDL.LU R63, [R1+0x564] ;  /* 0x00056400013f7983 */ /* 0x000f220000300800 */
[----:B------:R-:W-:Y:S02]  /*139f0*/  PRMT R15, RZ, 0x7610, R15 ;  /* 0x00007610ff0f7816 */ /* 0x000fe4000000000f */
[----:B------:R-:W-:Y:S01]  /*13a00*/  IADD3 R10, P6, PT, R3, R10, RZ ;  /* 0x0000000a030a7210 */ /* 0x000fe20007fde0ff */
[----:B------:R-:W-:Y:S04]  /*13a10*/  STL [R1+0x560], R64 ;  /* 0x0005604001007387 */ /* 0x000fe80000100800 */
[----:B--2---:R0:W-:Y:S02]  /*13a20*/  STL [R1+0x68], R4 ;  /* 0x0000680401007387 */ /* 0x0041e40000100800 */
[----:B------:R-:W-:-:S02]  /*13a30*/  @P2 IMAD.MOV.U32 R6, RZ, RZ, R64 ;  /* 0x000000ffff062224 */ /* 0x000fc400078e0040 */
[----:B0-----:R-:W2:Y:S01]  /*13a40*/  LDL.LU R4, [R1+0x570] ;  /* 0x0005700001047983 */ /* 0x001ea20000300800 */
[----:B---3--:R-:W-:-:S05]  /*13a50*/  IMAD.X R7, R5, 0x1, R7, P5 ;  /* 0x0000000105077824 */ /* 0x008fca00028e0607 */
[----:B------:R0:W-:Y:S04]  /*13a60*/  STL [R1+0x55c], R7 ;  /* 0x00055c0701007387 */ /* 0x0001e80000100800 */
[----:B------:R0:W3:Y:S04]  /*13a70*/  @P2 LDG.E.U8 R15, desc[UR18][R6.64] ;  /* 0x00000012060f2981 */ /* 0x0000e8000c1e1100 */
[----:B------:R1:W-:Y:S04]  /*13a80*/  STL [R1+0x18c], R10 ;  /* 0x00018c0a01007387 */ /* 0x0003e80000100800 */
[----:B------:R-:W2:Y:S01]  /*13a90*/  LDL.LU R6, [R1+0x188] ;  /* 0x0001880001067983 */ /* 0x000ea20000300800 */
[----:B------:R-:W-:Y:S01]  /*13aa0*/  ISETP.GT.AND P4, PT, R8, 0x4f, PT ;  /* 0x0000004f0800780c */ /* 0x000fe20003f84270 */
[----:B0-----:R-:W-:Y:S01]  /*13ab0*/  IMAD.MOV.U32 R7, RZ, RZ, R10 ;  /* 0x000000ffff077224 */ /* 0x001fe200078e000a */
[----:B------:R-:W-:Y:S01]  /*13ac0*/  IADD3 R61, P5, PT, R3, R61, RZ ;  /* 0x0000003d033d7210 */ /* 0x000fe20007fbe0ff */
[----:B-1----:R-:W4:Y:S04]  /*13ad0*/  LDL.LU R10, [R1+0x56c] ;  /* 0x00056c00010a7983 */ /* 0x002f280000300800 */
[----:B------:R-:W-:Y:S04]  /*13ae0*/  STL [R1+0x568], R61 ;  /* 0x0005683d01007387 */ /* 0x000fe80000100800 */
[----:B------:R-:W4:Y:S01]  /*13af0*/  LDL.LU R64, [R1+0x578] ;  /* 0x0005780001407983 */ /* 0x000f220000300800 */
[----:B------:R-:W-:-:S03]  /*13b00*/  PRMT R84, RZ, 0x7610, R84 ;  /* 0x00007610ff547816 */ /* 0x000fc60000000054 */
[----:B---3--:R0:W-:Y:S01]  /*13b10*/  STL [R1+0x5c], R15 ;  /* 0x00005c0f01007387 */ /* 0x0081e20000100800 */
[----:B--2---:R-:W-:-:S03]  /*13b20*/  IMAD.X R6, R5, 0x1, R6, P6 ;  /* 0x0000000105067824 */ /* 0x004fc600030e0606 */
        /* <DEDUP_REMOVED lines=11> */
[----:B------:R1:W-:Y:S01]  /*13be0*/  STL [R1+0x564], R63 ;  /* 0x0005643f01007387 */ /* 0x0003e20000100800 */
        /* <DEDUP_REMOVED lines=11> */
[----:B---3--:R-:W-:Y:S04]  /*13ca0*/  STL [R1+0x80c], R84 ;  /* 0x00080c5401007387 */ /* 0x008fe80000100800 */
[----:B-1----:R-:W2:Y:S04]  /*13cb0*/  LDL.LU R63, [R1+0x57c] ;  /* 0x00057c00013f7983 */ /* 0x002ea80000300800 */
[----:B------:R-:W3:Y:S04]  /*13cc0*/  LDL.LU R61, [R1+0x588] ;  /* 0x00058800013d7983 */ /* 0x000ee80000300800 */
[----:B------:R0:W-:Y:S04]  /*13cd0*/  STL [R1+0x570], R4 ;  /* 0x0005700401007387 */ /* 0x0001e80000100800 */
        /* <DEDUP_REMOVED lines=11> */
[C---:B--2---:R-:W-:Y:S02]  /*13d90*/  IMAD.X R63, R5.reuse, 0x1, R63, P5 ;  /* 0x00000001053f7824 */ /* 0x044fe400028e063f */
[----:B---3--:R-:W-:-:S05]  /*13da0*/  IMAD.X R6, R5, 0x1, R6, P6 ;  /* 0x0000000105067824 */ /* 0x008fca00030e0606 */
        /* <DEDUP_REMOVED lines=8> */
[----:B-1----:R-:W3:Y:S04]  /*13e30*/  LDL.LU R63, [R1+0x860] ;  /* 0x00086000013f7983 */ /* 0x002ee80000300800 */
        /* <DEDUP_REMOVED lines=39> */
[----:B------:R1:W-:Y:S01]  /*140b0*/  STL [R1+0x594], R15 ;  /* 0x0005940f01007387 */ /* 0x0003e20000100800 */
[----:B------:R-:W-:-:S03]  /*140c0*/  PRMT R82, RZ, 0x7610, R82 ;  /* 0x00007610ff527816 */ /* 0x000fc60000000052 */
[----:B-1----:R-:W4:Y:S06]  /*140d0*/  LDL.LU R15, [R1+0x5a4] ;  /* 0x0005a400010f7983 */ /* 0x002f2c0000300800 */
[----:B0-----:R-:W-:Y:S01]  /*140e0*/  @P2 IMAD.MOV.U32 R6, RZ, RZ, R11 ;  /* 0x000000ffff062224 */ /* 0x001fe200078e000b */
[----:B------:R-:W4:Y:S04]  /*140f0*/  LDL.LU R10, [R1+0x5b0] ;  /* 0x0005b000010a7983 */ /* 0x000f280000300800 */
[----:B------:R0:W-:Y:S01]  /*14100*/  STL [R1+0x194], R11 ;  /* 0x0001940b01007387 */ /* 0x0001e20000100800 */
[----:B--2---:R-:W-:-:S04]  /*14110*/  IMAD.X R14, R5, 0x1, R14, P5 ;  /* 0x00000001050e7824 */ /* 0x004fc800028e060e */
[----:B------:R-:W-:Y:S01]  /*14120*/  @P2 IMAD.MOV.U32 R7, RZ, RZ, R14 ;  /* 0x000000ffff072224 */ /* 0x000fe200078e000e */
[----:B---3--:R-:W-:-:S04]  /*14130*/  IADD3 R61, P6, PT, R3, R61, RZ ;  /* 0x0000003d033d7210 */ /* 0x008fc80007fde0ff */
[----:B------:R1:W2:Y:S01]  /*14140*/  @P2 LDG.E.U8 R82, desc[UR18][R6.64] ;  /* 0x0000001206522981 */ /* 0x0002a2000c1e1100 */
[----:B----4-:R-:W-:Y:S01]  /*14150*/  IADD3 R4, P5, PT, R3, R4, RZ ;  /* 0x0000000403047210 */ /* 0x010fe20007fbe0ff */
[----:B-1----:R-:W-:Y:S02]  /*14160*/  IMAD.MOV.U32 R7, RZ, RZ, R61 ;  /* 0x000000ffff077224 */ /* 0x002fe400078e003d */
[----:B------:R-:W-:Y:S04]  /*14170*/  STL [R1+0x810], R84 ;  /* 0x0008105401007387 */ /* 0x000fe80000100800 */
[----:B------:R-:W-:Y:S04]  /*14180*/  STL [R1+0x190], R14 ;  /* 0x0001900e01007387 */ /* 0x000fe80000100800 */
[----:B0-----:R-:W3:Y:S04]  /*14190*/  LDL.LU R11, [R1+0x5ac] ;  /* 0x0005ac00010b7983 */ /* 0x001ee80000300800 */
[----:B------:R-:W-:Y:S04]  /*141a0*/  STL [R1+0x5a0], R61 ;  /* 0x0005a03d01007387 */ /* 0x000fe80000100800 */
[----:B------:R0:W-:Y:S04]  /*141b0*/  STL [R1+0x44], R60 ;  /* 0x0000443c01007387 */ /* 0x0001e80000100800 */
[----:B0-----:R-:W4:Y:S04]  /*141c0*/  LDL.LU R60, [R1+0x5b8] ;  /* 0x0005b800013c7983 */ /* 0x001f280000300800 */
[----:B------:R-:W-:Y:S04]  /*141d0*/  STL [R1+0x5a8], R4 ;  /* 0x0005a80401007387 */ /* 0x000fe80000100800 */
[----:B------:R-:W4:Y:S04]  /*141e0*/  LDL.LU R14, [R1+0x5c0] ;  /* 0x0005c000010e7983 */ /* 0x000f280000300800 */
[----:B------:R-:W4:Y:S04]  /*141f0*/  LDL.LU R61, [R1+0x85c] ;  /* 0x00085c00013d7983 */ /* 0x000f280000300800 */
[----:B------:R-:W4:Y:S01]  /*14200*/  LDL.LU R6, [R1+0x59c] ;  /* 0x00059c0001067983 */ /* 0x000f220000300800 */
[----:B------:R-:W-:-:S02]  /*14210*/  ISETP.GT.AND P4, PT, R8, 0x58, PT ;  /* 0x000000580800780c */ /* 0x000fc40003f84270 */
[C---:B------:R-:W-:Y:S02]  /*14220*/  ISETP.GT.AND P1, PT, R8.reuse, 0x59, PT ;  /* 0x000000590800780c */ /* 0x040fe40003f24270 */
[----:B------:R-:W-:Y:S02]  /*14230*/  PRMT R26, RZ, 0x7610, R26 ;  /* 0x00007610ff1a7816 */ /* 0x000fe4000000001a */
[----:B------:R-:W-:Y:S01]  /*14240*/  ISETP.GT.AND P2, PT, R8, 0x5a, PT ;  /* 0x0000005a0800780c */ /* 0x000fe20003f44270 */
[----:B------:R-:W-:Y:S01]  /*14250*/  IMAD.X R15, R5, 0x1, R15, P5 ;  /* 0x00000001050f7824 */ /* 0x000fe200028e060f */
[----:B------:R-:W-:Y:S02]  /*14260*/  IADD3 R10, P5, PT, R3, R10, RZ ;  /* 0x0000000a030a7210 */ /* 0x000fe40007fbe0ff */
[----:B------:R-:W-:Y:S02]  /*14270*/  PRMT R42, RZ, 0x7610, R42 ;  /* 0x00007610ff2a7816 */ /* 0x000fe4000000002a */
[----:B------:R-:W-:Y:S01]  /*14280*/  PRMT R70, RZ, 0x7610, R70 ;  /* 0x00007610ff467816 */ /* 0x000fe20000000046 */
[----:B--2---:R-:W-:Y:S01]  /*14290*/  STL [R1+0x814], R82 ;  /* 0x0008145201007387 */ /* 0x004fe20000100800 */
[----:B---3--:R-:W-:-:S02]  /*142a0*/  IMAD.X R11, R5, 0x1, R11, P5 ;  /* 0x00000001050b7824 */ /* 0x008fc400028e060b */
[----:B----4-:R-:W-:-:S05]  /*142b0*/  IMAD.X R6, R5, 0x1, R6, P6 ;  /* 0x0000000105067824 */ /* 0x010fca00030e0606 */
        /* <DEDUP_REMOVED lines=26> */
[----:B------:R-:W-:Y:S02]  /*14460*/  ISETP.GT.AND P1, PT, R8, 0x5c, PT ;  /* 0x0000005c0800780c */ /* 0x000fe40003f24270 */
[----:B------:R-:W-:Y:S02]  /*14470*/  PRMT R84, RZ, 0x7610, R84 ;  /* 0x00007610ff547816 */ /* 0x000fe40000000054 */
[----:B------:R-:W-:Y:S01]  /*14480*/  PRMT R48, RZ, 0x7610, R48 ;  /* 0x00007610ff307816 */ /* 0x000fe20000000030 */
[C---:B---3--:R-:W-:Y:S02]  /*14490*/  IMAD.X R4, R5.reuse, 0x1, R4, P5 ;  /* 0x0000000105047824 */ /* 0x048fe400028e0604 */
[----:B--2---:R-:W-:-:S05]  /*144a0*/  IMAD.X R6, R5, 0x1, R6, P6 ;  /* 0x0000000105067824 */ /* 0x004fca00030e0606 */
[-C--:B------:R-:W-:Y:S01]  /*144b0*/  @P4 LOP3.LUT R7, R7, R6.reuse, RZ, 0x3c, !PT ;  /* 0x0000000607074212 */ /* 0x080fe200078e3cff */
[----:B------:R0:W-:Y:S03]  /*144c0*/  STL [R1+0x5b4], R6 ;  /* 0x0005b40601007387 */ /* 0x0001e60000100800 */
[----:B0-----:R-:W-:-:S04]  /*144d0*/  @P4 LOP3.LUT R6, R7, R6, RZ, 0x3c, !PT ;  /* 0x0000000607064212 */ /* 0x001fc800078e3cff */
[----:B------:R-:W-:-:S05]  /*144e0*/  @P4 LOP3.LUT R7, R7, R6, RZ, 0x3c, !PT ;  /* 0x0000000607074212 */ /* 0x000fca00078e3cff */
[----:B------:R0:W2:Y:S02]  /*144f0*/  @P4 LDG.E.U8 R84, desc[UR18][R6.64] ;  /* 0x0000001206544981 */ /* 0x0000a4000c1e1100 */
[----:B0-----:R-:W-:Y:S02]  /*14500*/  @P1 IMAD.MOV.U32 R6, RZ, RZ, R14 ;  /* 0x000000ffff061224 */ /* 0x001fe400078e000e */
[----:B------:R-:W-:-:S05]  /*14510*/  @P1 IMAD.MOV.U32 R7, RZ, RZ, R4 ;  /* 0x000000ffff071224 */ /* 0x000fca00078e0004 */
[----:B------:R-:W3:Y:S01]  /*14520*/  @P1 LDG.E.U8 R48, desc[UR18][R6.64] ;  /* 0x0000001206301981 */ /* 0x000ee2000c1e1100 */
[----:B------:R-:W-:-:S03]  /*14530*/  IADD3 R15, P5, PT, R3, R15, RZ ;  /* 0x0000000f030f7210 */ /* 0x000fc60007fbe0ff */
[----:B------:R0:W-:Y:S04]  /*14540*/  STL [R1+0x5bc], R4 ;  /* 0x0005bc0401007387 */ /* 0x0001e80000100800 */
[----:B--2---:R-:W-:Y:S04]  /*14550*/  STL [R1+0x84c], R84 ;  /* 0x00084c5401007387 */ /* 0x004fe80000100800 */
[----:B0-----:R-:W2:Y:S04]  /*14560*/  LDL.LU R4, [R1+0x854] ;  /* 0x0008540001047983 */ /* 0x001ea80000300800 */
[----:B------:R-:W2:Y:S04]  /*14570*/  LDL.LU R14, [R1+0x198] ;  /* 0x00019800010e7983 */ /* 0x000ea80000300800 */
[----:B---3--:R0:W-:Y:S04]  /*14580*/  STL [R1+0x28], R48 ;  /* 0x0000283001007387 */ /* 0x0081e80000100800 */
[----:B0-----:R-:W3:Y:S04]  /*14590*/  LDL.LU R48, [R1+0x850] ;  /* 0x0008500001307983 */ /* 0x001ee80000300800 */
[----:B------:R0:W-:Y:S04]  /*145a0*/  STL [R1+0x5c8], R15 ;  /* 0x0005c80f01007387 */ /* 0x0001e80000100800 */
[----:B------:R-:W2:Y:S01]  /*145b0*/  LDL.LU R6, [R1+0x5c4] ;  /* 0x0005c40001067983 */ /* 0x000ea20000300800 */
[----:B------:R-:W-:Y:S01]  /*145c0*/  ISETP.GT.AND P2, PT, R8, 0x5d, PT ;  /* 0x0000005d0800780c */ /* 0x000fe20003f44270 */
[----:B------:R-:W-:-:S02]  /*145d0*/  IMAD.MOV.U32 R7, RZ, RZ, R15 ;  /* 0x000000ffff077224 */ /* 0x000fc400078e000f */
[----:B0-----:R-:W3:Y:S01]  /*145e0*/  LDL.LU R15, [R1+0x5d8] ;  /* 0x0005d800010f7983 */ /* 0x001ee20000300800 */
[----:B------:R-:W-:Y:S02]  /*145f0*/  PRMT R84, RZ, 0x7610, R84 ;  /* 0x00007610ff547816 */ /* 0x000fe40000000054 */
[----:B------:R-:W-:Y:S01]  /*14600*/  IADD3 R10, P6, PT, R3, R10, RZ ;  /* 0x0000000a030a7210 */ /* 0x000fe20007fde0ff */
[----:B--2---:R-:W-:-:S06]  /*14610*/  IMAD.X R6, R5, 0x1, R6, P5 ;  /* 0x0000000105067824 */ /* 0x004fcc00028e0606 */
        /* <DEDUP_REMOVED lines=23> */
[----:B------:R-:W-:Y:S02]  /*14790*/  PRMT R68, RZ, 0x7610, R68 ;  /* 0x00007610ff447816 */ /* 0x000fe40000000044 */
[----:B------:R-:W-:Y:S02]  /*147a0*/  IADD3 R15, P5, PT, R3, R15, RZ ;  /* 0x0000000f030f7210 */ /* 0x000fe40007fbe0ff */
[----:B------:R-:W-:Y:S07]  /*147b0*/  STL [R1+0x198], R14 ;  /* 0x0001980e01007387 */ /* 0x000fee0000100800 */
[----:B0-----:R-:W-:-:S02]  /*147c0*/  @P1 IMAD.MOV.U32 R6, RZ, RZ, R11 ;  /* 0x000000ffff061224 */ /* 0x001fc400078e000b */
[----:B------:R-:W-:-:S05]  /*147d0*/  @P1 IMAD.MOV.U32 R7, RZ, RZ, R14 ;  /* 0x000000ffff071224 */ /* 0x000fca00078e000e */
[----:B------:R-:W3:Y:S04]  /*147e0*/  @P1 LDG.E.U8 R68, desc[UR18][R6.64] ;  /* 0x0000001206441981 */ /* 0x000ee8000c1e1100 */
[----:B--2---:R0:W-:Y:S04]  /*147f0*/  STL [R1+0x818], R86 ;  /* 0x0008185601007387 */ /* 0x0041e80000100800 */
[----:B0-----:R-:W2:Y:S04]  /*14800*/  LDL.LU R86, [R1+0x5dc] ;  /* 0x0005dc0001567983 */ /* 0x001ea80000300800 */
[----:B------:R-:W4:Y:S04]  /*14810*/  LDL.LU R14, [R1+0x5e4] ;  /* 0x0005e400010e7983 */ /* 0x000f280000300800 */
[----:B------:R0:W-:Y:S04]  /*14820*/  STL [R1+0x5d8], R15 ;  /* 0x0005d80f01007387 */ /* 0x0001e80000100800 */
[----:B------:R-:W4:Y:S04]  /*14830*/  LDL.LU R11, [R1+0x5f0] ;  /* 0x0005f000010b7983 */ /* 0x000f280000300800 */
[----:B------:R-:W4:Y:S01]  /*14840*/  LDL.LU R7, [R1+0x5d4] ;  /* 0x0005d40001077983 */ /* 0x000f220000300800 */
[----:B------:R-:W-:-:S02]  /*14850*/  ISETP.GT.AND P2, PT, R8, 0x60, PT ;  /* 0x000000600800780c */ /* 0x000fc40003f44270 */
[----:B------:R-:W-:Y:S02]  /*14860*/  ISETP.GT.AND P4, PT, R8, 0x61, PT ;  /* 0x000000610800780c */ /* 0x000fe40003f84270 */
[----:B------:R-:W-:Y:S01]  /*14870*/  IADD3 R84, P6, PT, R3, R84, RZ ;  /* 0x0000005403547210 */ /* 0x000fe20007fde0ff */
[----:B---3--:R1:W-:Y:S01]  /*14880*/  STL [R1+0x81c], R68 ;  /* 0x00081c4401007387 */ /* 0x0083e20000100800 */
[----:B------:R-:W-:-:S07]  /*14890*/  PRMT R29, RZ, 0x7610, R29 ;  /* 0x00007610ff1d7816 */ /* 0x000fce000000001d */
[----:B------:R-:W-:Y:S02]  /*148a0*/  @P2 IMAD.MOV.U32 R6, RZ, RZ, R15 ;  /* 0x000000ffff062224 */ /* 0x000fe400078e000f */
[C---:B--2---:R-:W-:Y:S02]  /*148b0*/  IMAD.X R86, R5.reuse, 0x1, R86, P6 ;  /* 0x0000000105567824 */ /* 0x044fe400030e0656 */
[----:B----4-:R-:W-:Y:S01]  /*148c0*/  IMAD.X R7, R5, 0x1, R7, P5 ;  /* 0x0000000105077824 */ /* 0x010fe200028e0607 */
[----:B------:R-:W-:-:S04]  /*148d0*/  IADD3 R10, P5, PT, R3, R10, RZ ;  /* 0x0000000a030a7210 */ /* 0x000fc80007fbe0ff */
[----:B------:R-:W-:Y:S01]  /*148e0*/  STL [R1+0x5d4], R7 ;  /* 0x0005d40701007387 */ /* 0x000fe20000100800 */
[----:B------:R-:W-:-:S03]  /*148f0*/  IMAD.X R14, R5, 0x1, R14, P5 ;  /* 0x00000001050e7824 */ /* 0x000fc600028e060e */
[----:B0-----:R-:W2:Y:S04]  /*14900*/  LDL.LU R15, [R1+0x5ec] ;  /* 0x0005ec00010f7983 */ /* 0x001ea80000300800 */
[----:B------:R0:W-:Y:S04]  /*14910*/  STL [R1+0x5e0], R84 ;  /* 0x0005e05401007387 */ /* 0x0001e80000100800 */
[----:B-1----:R-:W3:Y:S04]  /*14920*/  LDL.LU R68, [R1+0x5f8] ;  /* 0x0005f80001447983 */ /* 0x002ee80000300800 */
[----:B------:R-:W-:Y:S04]  /*14930*/  STL [R1+0x5e8], R10 ;  /* 0x0005e80a01007387 */ /* 0x000fe80000100800 */
[----:B------:R1:W4:Y:S04]  /*14940*/  @P2 LDG.E.U8 R29, desc[UR18][R6.64] ;  /* 0x00000012061d2981 */ /* 0x000328000c1e1100 */
[----:B------:R-:W-:Y:S04]  /*14950*/  STL [R1+0x5dc], R86 ;  /* 0x0005dc5601007387 */ /* 0x000fe80000100800 */
[----:B------:R0:W-:Y:S01]  /*14960*/  STL [R1+0x5e4], R14 ;  /* 0x0005e40e01007387 */ /* 0x0001e20000100800 */
[----:B-1----:R-:W-:-:S03]  /*14970*/  @P4 IMAD.MOV.U32 R6, RZ, RZ, R84 ;  /* 0x000000ffff064224 */ /* 0x002fc600078e0054 */
[----:B0-----:R-:W4:Y:S01]  /*14980*/  LDL.LU R84, [R1+0x5f4] ;  /* 0x0005f40001547983 */ /* 0x001f220000300800 */
[C---:B------:R-:W-:Y:S01]  /*14990*/  ISETP.GT.AND P1, PT, R8.reuse, 0x62, PT ;  /* 0x000000620800780c */ /* 0x040fe20003f24270 */
[----:B------:R-:W-:Y:S01]  /*149a0*/  @P4 IMAD.MOV.U32 R7, RZ, RZ, R86 ;  /* 0x000000ffff074224 */ /* 0x000fe200078e0056 */
[----:B------:R-:W-:Y:S02]  /*149b0*/  PRMT R45, RZ, 0x7610, R45 ;  /* 0x00007610ff2d7816 */ /* 0x000fe4000000002d */
[----:B------:R-:W-:Y:S02]  /*149c0*/  ISETP.GT.AND P2, PT, R8, 0x63, PT ;  /* 0x000000630800780c */ /* 0x000fe40003f44270 */
[----:B------:R-:W-:Y:S02]  /*149d0*/  PRMT R74, RZ, 0x7610, R74 ;  /* 0x00007610ff4a7816 */ /* 0x000fe4000000004a */
[----:B------:R0:W4:Y:S01]  /*149e0*/  @P4 LDG.E.U8 R45, desc[UR18][R6.64] ;  /* 0x00000012062d4981 */ /* 0x000122000c1e1100 */
[----:B------:R-:W-:-:S02]  /*149f0*/  IADD3 R11, P4, PT, R3, R11, RZ ;  /* 0x0000000b030b7210 */ /* 0x000fc40007f9e0ff */
[----:B------:R-:W-:Y:S02]  /*14a00*/  ISETP.GT.AND P5, PT, R8, 0x64, PT ;  /* 0x000000640800780c */ /* 0x000fe40003fa4270 */
[----:B0-----:R-:W-:Y:S02]  /*14a10*/  @P1 IMAD.MOV.U32 R6, RZ, RZ, R10 ;  /* 0x000000ffff061224 */ /* 0x001fe400078e000a */
[----:B------:R-:W-:Y:S01]  /*14a20*/  @P1 IMAD.MOV.U32 R7, RZ, RZ, R14 ;  /* 0x000000ffff071224 */ /* 0x000fe200078e000e */
[----:B------:R-:W-:Y:S01]  /*14a30*/  PRMT R82, RZ, 0x7610, R82 ;  /* 0x00007610ff527816 */ /* 0x000fe20000000052 */
[----:B------:R-:W4:Y:S04]  /*14a40*/  LDL.LU R14, [R1+0x5fc] ;  /* 0x0005fc00010e7983 */ /* 0x000f280000300800 */
[----:B------:R0:W4:Y:S01]  /*14a50*/  @P1 LDG.E.U8 R74, desc[UR18][R6.64] ;  /* 0x00000012064a1981 */ /* 0x000122000c1e1100 */
[----:B------:R-:W-:-:S03]  /*14a60*/  PRMT R9, RZ, 0x7610, R9 ;  /* 0x00007610ff097816 */ /* 0x000fc60000000009 */
[----:B------:R-:W4:Y:S01]  /*14a70*/  LDL.LU R10, [R1+0x600] ;  /* 0x00060000010a7983 */ /* 0x000f220000300800 */
[----:B0-----:R-:W-:Y:S02]  /*14a80*/  @P2 IMAD.MOV.U32 R6, RZ, RZ, R11 ;  /* 0x000000ffff062224 */ /* 0x001fe400078e000b */
[----:B--2---:R-:W-:-:S04]  /*14a90*/  IMAD.X R15, R5, 0x1, R15, P4 ;  /* 0x00000001050f7824 */ /* 0x004fc800020e060f */
[----:B------:R-:W-:Y:S01]  /*14aa0*/  @P2 IMAD.MOV.U32 R7, RZ, RZ, R15 ;  /* 0x000000ffff072224 */ /* 0x000fe200078e000f */
[----:B---3--:R-:W-:-:S04]  /*14ab0*/  IADD3 R68, P1, PT, R3, R68, RZ ;  /* 0x0000004403447210 */ /* 0x008fc80007f3e0ff */
[----:B------:R0:W2:Y:S02]  /*14ac0*/  @P2 LDG.E.U8 R82, desc[UR18][R6.64] ;  /* 0x0000001206522981 */ /* 0x0000a4000c1e1100 */
[----:B0-----:R-:W-:Y:S02]  /*14ad0*/  @P5 IMAD.MOV.U32 R6, RZ, RZ, R68 ;  /* 0x000000ffff065224 */ /* 0x001fe400078e0044 */
[----:B----4-:R-:W-:-:S04]  /*14ae0*/  IMAD.X R84, R5, 0x1, R84, P1 ;  /* 0x0000000105547824 */ /* 0x010fc800008e0654 */
[----:B------:R-:W-:-:S05]  /*14af0*/  @P5 IMAD.MOV.U32 R7, RZ, RZ, R84 ;  /* 0x000000ffff075224 */ /* 0x000fca00078e0054 */
[----:B------:R0:W3:Y:S04]  /*14b00*/  @P5 LDG.E.U8 R9, desc[UR18][R6.64] ;  /* 0x0000001206095981 */ /* 0x0000e8000c1e1100 */
[----:B------:R-:W-:Y:S04]  /*14b10*/  STL [R1+0x5f0], R11 ;  /* 0x0005f00b01007387 */ /* 0x000fe80000100800 */
[----:B------:R1:W-:Y:S04]  /*14b20*/  STL [R1+0x5ec], R15 ;  /* 0x0005ec0f01007387 */ /* 0x0003e80000100800 */
[----:B-1----:R-:W4:Y:S04]  /*14b30*/  LDL.LU R15, [R1+0x484] ;  /* 0x00048400010f7983 */ /* 0x002f280000300800 */
[----:B------:R-:W2:Y:S01]  /*14b40*/  LDL.LU R11, [R1+0x488] ;  /* 0x00048800010b7983 */ /* 0x000ea20000300800 */
[----:B------:R-:W-:-:S02]  /*14b50*/  ISETP.GT.AND P2, PT, R8, 0x65, PT ;  /* 0x000000650800780c */ /* 0x000fc40003f44270 */
[----:B------:R-:W-:Y:S01]  /*14b60*/  IADD3 R10, P1, PT, R3, R10, RZ ;  /* 0x0000000a030a7210 */ /* 0x000fe20007f3e0ff */
[----:B------:R-:W-:Y:S04]  /*14b70*/  STL [R1+0x5f8], R68 ;  /* 0x0005f84401007387 */ /* 0x000fe80000100800 */
[----:B------:R-:W-:Y:S01]  /*14b80*/  STL [R1+0x5f4], R84 ;  /* 0x0005f45401007387 */ /* 0x000fe20000100800 */
[----:B------:R-:W-:Y:S01]  /*14b90*/  IMAD.X R14, R5, 0x1, R14, P1 ;  /* 0x00000001050e7824 */ /* 0x000fe200008e060e */
[----:B------:R-:W-:-:S04]  /*14ba0*/  PRMT R92, RZ, 0x7610, R92 ;  /* 0x00007610ff5c7816 */ /* 0x000fc8000000005c */
[----:B0-----:R-:W-:Y:S02]  /*14bb0*/  @P2 IMAD.MOV.U32 R6, RZ, RZ, R10 ;  /* 0x000000ffff062224 */ /* 0x001fe400078e000a */
[----:B------:R-:W-:-:S05]  /*14bc0*/  @P2 IMAD.MOV.U32 R7, RZ, RZ, R14 ;  /* 0x000000ffff072224 */ /* 0x000fca00078e000e */
[----:B------:R0:W4:Y:S04]  /*14bd0*/  @P2 LDG.E.U8 R92, desc[UR18][R6.64] ;  /* 0x00000012065c2981 */ /* 0x000128000c1e1100 */
[----:B---3--:R1:W-:Y:S04]  /*14be0*/  STL [R1+0x4], R9 ;  /* 0x0000040901007387 */ /* 0x0083e80000100800 */
[----:B-1----:R-:W3:Y:S04]  /*14bf0*/  LDL.LU R9, [R1+0x1a4] ;  /* 0x0001a40001097983 */ /* 0x002ee80000300800 */
[----:B------:R-:W-:Y:S04]  /*14c00*/  STL [R1+0x600], R10 ;  /* 0x0006000a01007387 */ /* 0x000fe80000100800 */
[----:B------:R1:W-:Y:S04]  /*14c10*/  STL [R1+0x5fc], R14 ;  /* 0x0005fc0e01007387 */ /* 0x0003e80000100800 */
[----:B-1----:R-:W3:Y:S01]  /*14c20*/  LDL.LU R14, [R1+0x1a0] ;  /* 0x0001a000010e7983 */ /* 0x002ee20000300800 */
[----:B------:R-:W-:-:S02]  /*14c30*/  ISETP.GT.AND P2, PT, R8, 0x66, PT ;  /* 0x000000660800780c */ /* 0x000fc40003f44270 */
[----:B--2---:R-:W-:Y:S01]  /*14c40*/  IADD3 R11, P1, PT, R3, R11, RZ ;  /* 0x0000000b030b7210 */ /* 0x004fe20007f3e0ff */
[----:B------:R-:W2:Y:S01]  /*14c50*/  LDL.LU R10, [R1+0x608] ;  /* 0x00060800010a7983 */ /* 0x000ea20000300800 */
[----:B------:R-:W-:-:S03]  /*14c60*/  PRMT R90, RZ, 0x7610, R90 ;  /* 0x00007610ff5a7816 */ /* 0x000fc6000000005a */
[----:B----4-:R-:W-:-:S06]  /*14c70*/  IMAD.X R15, R5, 0x1, R15, P1 ;  /* 0x00000001050f7824 */ /* 0x010fcc00008e060f */
[----:B0-----:R-:W-:Y:S02]  /*14c80*/  @P2 IMAD.MOV.U32 R6, RZ, RZ, R11 ;  /* 0x000000ffff062224 */ /* 0x001fe400078e000b */
[----:B------:R-:W-:-:S05]  /*14c90*/  @P2 IMAD.MOV.U32 R7, RZ, RZ, R15 ;  /* 0x000000ffff072224 */ /* 0x000fca00078e000f */
[----:B------:R0:W4:Y:S01]  /*14ca0*/  @P2 LDG.E.U8 R90, desc[UR18][R6.64] ;  /* 0x00000012065a2981 */ /* 0x000122000c1e1100 */
[----:B------:R-:W-:Y:S02]  /*14cb0*/  ISETP.GT.AND P2, PT, R8, 0x67, PT ;  /* 0x000000670800780c */ /* 0x000fe40003f44270 */
[----:B------:R-:W-:Y:S01]  /*14cc0*/  PRMT R88, RZ, 0x7610, R88 ;  /* 0x00007610ff587816 */ /* 0x000fe20000000058 */
[----:B------:R-:W-:Y:S04]  /*14cd0*/  STL [R1+0x834], R92 ;  /* 0x0008345c01007387 */ /* 0x000fe80000100800 */
[----:B------:R1:W-:Y:S04]  /*14ce0*/  STL [R1+0x488], R11 ;  /* 0x0004880b01007387 */ /* 0x0003e80000100800 */
[----:B------:R0:W-:Y:S04]  /*14cf0*/  STL [R1+0x484], R15 ;  /* 0x0004840f01007387 */ /* 0x0001e80000100800 */
[----:B-1----:R-:W2:Y:S04]  /*14d00*/  LDL.LU R11, [R1+0x604] ;  /* 0x00060400010b7983 */ /* 0x002ea80000300800 */
[----:B------:R-:W2:Y:S04]  /*14d10*/  LDL.LU R68, [R1+0x60c] ;  /* 0x00060c0001447983 */ /* 0x000ea80000300800 */
[----:B0-----:R-:W2:Y:S01]  /*14d20*/  LDL.LU R15, [R1+0x610] ;  /* 0x00061000010f7983 */ /* 0x001ea20000300800 */
[----:B---3--:R-:W-:-:S05]  /*14d30*/  IADD3 R9, P1, PT, R3, R9, RZ ;  /* 0x0000000903097210 */ /* 0x008fca0007f3e0ff */
[----:B------:R-:W-:Y:S02]  /*14d40*/  @P2 IMAD.MOV.U32 R6, RZ, RZ, R9 ;  /* 0x000000ffff062224 */ /* 0x000fe400078e0009 */
[----:B------:R-:W-:-:S04]  /*14d50*/  IMAD.X R14, R5, 0x1, R14, P1 ;  /* 0x00000001050e7824 */ /* 0x000fc800008e060e */
[----:B------:R-:W-:-:S05]  /*14d60*/  @P2 IMAD.MOV.U32 R7, RZ, RZ, R14 ;  /* 0x000000ffff072224 */ /* 0x000fca00078e000e */
[----:B------:R0:W3:Y:S01]  /*14d70*/  @P2 LDG.E.U8 R88, desc[UR18][R6.64] ;  /* 0x0000001206582981 */ /* 0x0000e2000c1e1100 */
[----:B------:R-:W-:-:S03]  /*14d80*/  ISETP.GT.AND P2, PT, R8, 0x68, PT ;  /* 0x000000680800780c */ /* 0x000fc60003f44270 */
[----:B----4-:R-:W-:Y:S04]  /*14d90*/  STL [R1+0x820], R90 ;  /* 0x0008205a01007387 */ /* 0x010fe80000100800 */
[----:B------:R-:W-:Y:S04]  /*14da0*/  STL [R1+0x1a4], R9 ;  /* 0x0001a40901007387 */ /* 0x000fe80000100800 */
[----:B------:R1:W-:Y:S01]  /*14db0*/  STL [R1+0x1a0], R14 ;  /* 0x0001a00e01007387 */ /* 0x0003e20000100800 */
[----:B--2---:R-:W-:-:S03]  /*14dc0*/  IADD3 R10, P1, PT, R3, R10, RZ ;  /* 0x0000000a030a7210 */ /* 0x004fc60007f3e0ff */
[----:B-1----:R-:W2:Y:S04]  /*14dd0*/  LDL.LU R14, [R1+0x614] ;  /* 0x00061400010e7983 */ /* 0x002ea80000300800 */
[----:B------:R-:W4:Y:S01]  /*14de0*/  LDL.LU R9, [R1+0x618] ;  /* 0x0006180001097983 */ /* 0x000f220000300800 */
[----:B------:R-:W-:Y:S01]  /*14df0*/  IMAD.X R11, R5, 0x1, R11, P1 ;  /* 0x00000001050b7824 */ /* 0x000fe200008e060b */
[----:B------:R-:W-:Y:S01]  /*14e00*/  PRMT R28, RZ, 0x7610, R28 ;  /* 0x00007610ff1c7816 */ /* 0x000fe2000000001c */
[----:B0-----:R-:W-:Y:S02]  /*14e10*/  @P2 IMAD.MOV.U32 R6, RZ, RZ, R10 ;  /* 0x000000ffff062224 */ /* 0x001fe400078e000a */
[----:B------:R-:W-:Y:S01]  /*14e20*/  @P2 IMAD.MOV.U32 R7, RZ, RZ, R11 ;  /* 0x000000ffff072224 */ /* 0x000fe200078e000b */
[----:B------:R-:W-:-:S04]  /*14e30*/  IADD3 R15, P1, PT, R3, R15, RZ ;  /* 0x0000000f030f7210 */ /* 0x000fc80007f3e0ff */
[----:B------:R0:W2:Y:S01]  /*14e40*/  @P2 LDG.E.U8 R28, desc[UR18][R6.64] ;  /* 0x00000012061c2981 */ /* 0x0000a2000c1e1100 */
[----:B------:R-:W-:Y:S01]  /*14e50*/  ISETP.GT.AND P2, PT, R8, 0x69, PT ;  /* 0x000000690800780c */ /* 0x000fe20003f44270 */
[----:B------:R-:W-:-:S12]  /*14e60*/  IMAD.X R68, R5, 0x1, R68, P1 ;  /* 0x0000000105447824 */ /* 0x000fd800008e0644 */
[----:B0-----:R-:W-:Y:S02]  /*14e70*/  @P2 IMAD.MOV.U32 R7, RZ, RZ, R68 ;  /* 0x000000ffff072224 */ /* 0x001fe400078e0044 */
[----:B------:R-:W-:Y:S01]  /*14e80*/  @P2 IMAD.MOV.U32 R6, RZ, RZ, R15 ;  /* 0x000000ffff062224 */ /* 0x000fe200078e000f */
[----:B---3--:R-:W-:Y:S04]  /*14e90*/  STL [R1+0x824], R88 ;  /* 0x0008245801007387 */ /* 0x008fe80000100800 */
[----:B------:R-:W-:Y:S04]  /*14ea0*/  STL [R1+0x608], R10 ;  /* 0x0006080a01007387 */ /* 0x000fe80000100800 */
[----:B------:R0:W-:Y:S04]  /*14eb0*/  STL [R1+0x604], R11 ;  /* 0x0006040b01007387 */ /* 0x0001e80000100800 */
[----:B0-----:R-:W3:Y:S04]  /*14ec0*/  LDL.LU R11, [R1+0x61c] ;  /* 0x00061c00010b7983 */ /* 0x001ee80000300800 */
[----:B------:R-:W3:Y:S04]  /*14ed0*/  LDL.LU R10, [R1+0x620] ;  /* 0x00062000010a7983 */ /* 0x000ee80000300800 */
[----:B------:R-:W-:Y:S04]  /*14ee0*/  STL [R1+0x610], R15 ;  /* 0x0006100f01007387 */ /* 0x000fe80000100800 */
[----:B------:R0:W-:Y:S04]  /*14ef0*/  STL [R1+0x60c], R68 ;  /* 0x00060c4401007387 */ /* 0x0001e80000100800 */
[----:B0-----:R-:W3:Y:S04]  /*14f00*/  LDL.LU R68, [R1+0x624] ;  /* 0x0006240001447983 */ /* 0x001ee80000300800 */
[----:B------:R-:W3:Y:S01]  /*14f10*/  LDL.LU R15, [R1+0x628] ;  /* 0x00062800010f7983 */ /* 0x000ee20000300800 */
[----:B------:R-:W-:-:S06]  /*14f20*/  PRMT R44, RZ, 0x7610, R44 ;  /* 0x00007610ff2c7816 */ /* 0x000fcc000000002c */
[----:B------:R0:W3:Y:S01]  /*14f30*/  @P2 LDG.E.U8 R44, desc[UR18][R6.64] ;  /* 0x00000012062c2981 */ /* 0x0000e2000c1e1100 */
[----:B------:R-:W-:Y:S02]  /*14f40*/  ISETP.GT.AND P2, PT, R8, 0x6a, PT ;  /* 0x0000006a0800780c */ /* 0x000fe40003f44270 */
[----:B----4-:R-:W-:Y:S02]  /*14f50*/  IADD3 R9, P1, PT, R3, R9, RZ ;  /* 0x0000000903097210 */ /* 0x010fe40007f3e0ff */
[----:B------:R-:W-:-:S03]  /*14f60*/  PRMT R73, RZ, 0x7610, R73 ;  /* 0x00007610ff497816 */ /* 0x000fc60000000049 */
[----:B--2---:R-:W-:-:S06]  /*14f70*/  IMAD.X R14, R5, 0x1, R14, P1 ;  /* 0x00000001050e7824 */ /* 0x004fcc00008e060e */
[----:B0-----:R-:W-:Y:S02]  /*14f80*/  @P2 IMAD.MOV.U32 R6, RZ, RZ, R9 ;  /* 0x000000ffff062224 */ /* 0x001fe400078e0009 */
[----:B------:R-:W-:-:S05]  /*14f90*/  @P2 IMAD.MOV.U32 R7, RZ, RZ, R14 ;  /* 0x000000ffff072224 */ /* 0x000fca00078e000e */
[----:B------:R0:W2:Y:S01]  /*14fa0*/  @P2 LDG.E.U8 R73, desc[UR18][R6.64] ;  /* 0x0000001206492981 */ /* 0x0000a2000c1e1100 */
[----:B------:R-:W-:Y:S02]  /*14fb0*/  ISETP.GT.AND P2, PT, R8, 0x6b, PT ;  /* 0x0000006b0800780c */ /* 0x000fe40003f44270 */
[----:B------:R-:W-:Y:S01]  /*14fc0*/  PRMT R80, RZ, 0x7610, R80 ;  /* 0x00007610ff507816 */ /* 0x000fe20000000050 */
[----:B------:R-:W-:Y:S04]  /*14fd0*/  STL [R1+0x618], R9 ;  /* 0x0006180901007387 */ /* 0x000fe80000100800 */
[----:B------:R1:W-:Y:S01]  /*14fe0*/  STL [R1+0x614], R14 ;  /* 0x0006140e01007387 */ /* 0x0003e20000100800 */
[----:B------:R-:W-:-:S03]  /*14ff0*/  PRMT R79, RZ, 0x7610, R79 ;  /* 0x00007610ff4f7816 */ /* 0x000fc6000000004f */
[----:B-1----:R-:W4:Y:S04]  /*15000*/  LDL.LU R14, [R1+0x62c] ;  /* 0x00062c00010e7983 */ /* 0x002f280000300800 */
[----:B------:R-:W2:Y:S01]  /*15010*/  LDL.LU R9, [R1+0x630] ;  /* 0x0006300001097983 */ /* 0x000ea20000300800 */
[----:B---3--:R-:W-:-:S05]  /*15020*/  IADD3 R10, P1, PT, R3, R10, RZ ;  /* 0x0000000a030a7210 */ /* 0x008fca0007f3e0ff */
[----:B------:R-:W-:Y:S02]  /*15030*/  IMAD.X R11, R5, 0x1, R11, P1 ;  /* 0x00000001050b7824 */ /* 0x000fe400008e060b */
[----:B0-----:R-:W-:Y:S02]  /*15040*/  @P2 IMAD.MOV.U32 R6, RZ, RZ, R10 ;  /* 0x000000ffff062224 */ /* 0x001fe400078e000a */
[----:B------:R-:W-:-:S05]  /*15050*/  @P2 IMAD.MOV.U32 R7, RZ, RZ, R11 ;  /* 0x000000ffff072224 */ /* 0x000fca00078e000b */
[----:B------:R0:W3:Y:S01]  /*15060*/  @P2 LDG.E.U8 R80, desc[UR18][R6.64] ;  /* 0x0000001206502981 */ /* 0x0000e2000c1e1100 */
[----:B------:R-:W-:Y:S02]  /*15070*/  ISETP.GT.AND P2, PT, R8, 0x6c, PT ;  /* 0x0000006c0800780c */ /* 0x000fe40003f44270 */
[----:B------:R-:W-:-:S05]  /*15080*/  IADD3 R15, P1, PT, R3, R15, RZ ;  /* 0x0000000f030f7210 */ /* 0x000fca0007f3e0ff */
[----:B------:R-:W-:-:S06]  /*15090*/  IMAD.X R68, R5, 0x1, R68, P1 ;  /* 0x0000000105447824 */ /* 0x000fcc00008e0644 */
[----:B0-----:R-:W-:Y:S02]  /*150a0*/  @P2 IMAD.MOV.U32 R6, RZ, RZ, R15 ;  /* 0x000000ffff062224 */ /* 0x001fe400078e000f */
[----:B------:R-:W-:-:S05]  /*150b0*/  @P2 IMAD.MOV.U32 R7, RZ, RZ, R68 ;  /* 0x000000ffff072224 */ /* 0x000fca00078e0044 */
[----:B------:R0:W3:Y:S04]  /*150c0*/  @P2 LDG.E.U8 R79, desc[UR18][R6.64] ;  /* 0x00000012064f2981 */ /* 0x0000e8000c1e1100 */
[----:B------:R-:W-:Y:S04]  /*150d0*/  STL [R1+0x620], R10 ;  /* 0x0006200a01007387 */ /* 0x000fe80000100800 */
[----:B------:R1:W-:Y:S04]  /*150e0*/  STL [R1+0x61c], R11 ;  /* 0x00061c0b01007387 */ /* 0x0003e80000100800 */
[----:B-1----:R-:W3:Y:S04]  /*150f0*/  LDL.LU R11, [R1+0x1a8] ;  /* 0x0001a800010b7983 */ /* 0x002ee80000300800 */
[----:B------:R-:W3:Y:S01]  /*15100*/  LDL.LU R10, [R1+0x1ac] ;  /* 0x0001ac00010a7983 */ /* 0x000ee20000300800 */
[----:B------:R-:W-:-:S03]  /*15110*/  ISETP.GT.AND P2, PT, R8, 0x6d, PT ;  /* 0x0000006d0800780c */ /* 0x000fc60003f44270 */
[----:B------:R1:W-:Y:S01]  /*15120*/  STL [R1+0x628], R15 ;  /* 0x0006280f01007387 */ /* 0x0003e20000100800 */
[----:B------:R-:W-:-:S03]  /*15130*/  PRMT R78, RZ, 0x7610, R78 ;  /* 0x00007610ff4e7816 */ /* 0x000fc6000000004e */
[----:B------:R0:W-:Y:S01]  /*15140*/  STL [R1+0x624], R68 ;  /* 0x0006244401007387 */ /* 0x0001e20000100800 */
[----:B--2---:R-:W-:-:S03]  /*15150*/  IADD3 R9, P1, PT, R3, R9, RZ ;  /* 0x0000000903097210 */ /* 0x004fc60007f3e0ff */
[----:B-1----:R-:W2:Y:S02]  /*15160*/  LDL.LU R15, [R1+0x1b4] ;  /* 0x0001b400010f7983 */ /* 0x002ea40000300800 */
[----:B----4-:R-:W-:Y:S02]  /*15170*/  IMAD.X R14, R5, 0x1, R14, P1 ;  /* 0x00000001050e7824 */ /* 0x010fe400008e060e */
[----:B0-----:R-:W-:Y:S02]  /*15180*/  @P2 IMAD.MOV.U32 R6, RZ, RZ, R9 ;  /* 0x000000ffff062224 */ /* 0x001fe400078e0009 */
[----:B------:R-:W-:-:S05]  /*15190*/  @P2 IMAD.MOV.U32 R7, RZ, RZ, R14 ;  /* 0x000000ffff072224 */ /* 0x000fca00078e000e */
[----:B------:R0:W4:Y:S01]  /*151a0*/  @P2 LDG.E.U8 R78, desc[UR18][R6.64] ;  /* 0x00000012064e2981 */ /* 0x000122000c1e1100 */
[----:B------:R-:W-:Y:S02]  /*151b0*/  ISETP.GT.AND P2, PT, R8, 0x6e, PT ;  /* 0x0000006e0800780c */ /* 0x000fe40003f44270 */
[----:B------:R-:W-:Y:S01]  /*151c0*/  PRMT R77, RZ, 0x7610, R77 ;  /* 0x00007610ff4d7816 */ /* 0x000fe2000000004d */
[----:B---3--:R-:W-:Y:S04]  /*151d0*/  STL [R1+0x844], R79 ;  /* 0x0008444f01007387 */ /* 0x008fe80000100800 */
[----:B------:R1:W-:Y:S04]  /*151e0*/  STL [R1+0x630], R9 ;  /* 0x0006300901007387 */ /* 0x0003e80000100800 */
[----:B------:R-:W-:Y:S04]  /*151f0*/  STL [R1+0x62c], R14 ;  /* 0x00062c0e01007387 */ /* 0x000fe80000100800 */
[----:B------:R-:W3:Y:S01]  /*15200*/  LDL.LU R68, [R1+0x1b0] ;  /* 0x0001b00001447983 */ /* 0x000ee20000300800 */
[----:B------:R-:W-:-:S03]  /*15210*/  PRMT R76, RZ, 0x7610, R76 ;  /* 0x00007610ff4c7816 */ /* 0x000fc6000000004c */
[----:B-1----:R-:W3:Y:S01]  /*15220*/  LDL.LU R9, [R1+0x638] ;  /* 0x0006380001097983 */ /* 0x002ee20000300800 */
[----:B------:R-:W-:-:S05]  /*15230*/  IADD3 R10, P1, PT, R3, R10, RZ ;  /* 0x0000000a030a7210 */ /* 0x000fca0007f3e0ff */
[----:B------:R-:W-:Y:S02]  /*15240*/  IMAD.X R11, R5, 0x1, R11, P1 ;  /* 0x00000001050b7824 */ /* 0x000fe400008e060b */
[----:B0-----:R-:W-:Y:S02]  /*15250*/  @P2 IMAD.MOV.U32 R6, RZ, RZ, R10 ;  /* 0x000000ffff062224 */ /* 0x001fe400078e000a */
[----:B------:R-:W-:-:S05]  /*15260*/  @P2 IMAD.MOV.U32 R7, RZ, RZ, R11 ;  /* 0x000000ffff072224 */ /* 0x000fca00078e000b */
[----:B------:R0:W3:Y:S01]  /*15270*/  @P2 LDG.E.U8 R77, desc[UR18][R6.64] ;  /* 0x00000012064d2981 */ /* 0x0000e2000c1e1100 */
[----:B------:R-:W-:Y:S02]  /*15280*/  ISETP.GT.AND P2, PT, R8, 0x6f, PT ;  /* 0x0000006f0800780c */ /* 0x000fe40003f44270 */
[----:B--2---:R-:W-:Y:S01]  /*15290*/  IADD3 R15, P1, PT, R3, R15, RZ ;  /* 0x0000000f030f7210 */ /* 0x004fe20007f3e0ff */
[----:B----4-:R-:W-:Y:S10]  /*152a0*/  STL [R1+0x838], R78 ;  /* 0x0008384e01007387 */ /* 0x010ff40000100800 */
[----:B0-----:R-:W-:Y:S01]  /*152b0*/  @P2 IMAD.MOV.U32 R6, RZ, RZ, R15 ;  /* 0x000000ffff062224 */ /* 0x001fe200078e000f */
[----:B------:R0:W-:Y:S04]  /*152c0*/  STL [R1+0x1ac], R10 ;  /* 0x0001ac0a01007387 */ /* 0x0001e80000100800 */
[----:B------:R1:W-:Y:S04]  /*152d0*/  STL [R1+0x1a8], R11 ;  /* 0x0001a80b01007387 */ /* 0x0003e80000100800 */
[----:B0-----:R-:W2:Y:S04]  /*152e0*/  LDL.LU R10, [R1+0x634] ;  /* 0x00063400010a7983 */ /* 0x001ea80000300800 */
[----:B------:R-:W4:Y:S04]  /*152f0*/  LDL.LU R14, [R1+0x63c] ;  /* 0x00063c00010e7983 */ /* 0x000f280000300800 */
[----:B-1----:R-:W4:Y:S01]  /*15300*/  LDL.LU R11, [R1+0x640] ;  /* 0x00064000010b7983 */ /* 0x002f220000300800 */
[----:B---3--:R-:W-:-:S04]  /*15310*/  IMAD.X R68, R5, 0x1, R68, P1 ;  /* 0x0000000105447824 */ /* 0x008fc800008e0644 */
[----:B------:R-:W-:-:S05]  /*15320*/  @P2 IMAD.MOV.U32 R7, RZ, RZ, R68 ;  /* 0x000000ffff072224 */ /* 0x000fca00078e0044 */
[----:B------:R0:W3:Y:S04]  /*15330*/  @P2 LDG.E.U8 R76, desc[UR18][R6.64] ;  /* 0x00000012064c2981 */ /* 0x0000e8000c1e1100 */
[----:B------:R-:W-:Y:S04]  /*15340*/  STL [R1+0x828], R77 ;  /* 0x0008284d01007387 */ /* 0x000fe80000100800 */
[----:B------:R-:W-:Y:S04]  /*15350*/  STL [R1+0x1b4], R15 ;  /* 0x0001b40f01007387 */ /* 0x000fe80000100800 */
[----:B------:R1:W-:Y:S04]  /*15360*/  STL [R1+0x1b0], R68 ;  /* 0x0001b04401007387 */ /* 0x0003e80000100800 */
[----:B-1----:R-:W3:Y:S04]  /*15370*/  LDL.LU R68, [R1+0x644] ;  /* 0x0006440001447983 */ /* 0x002ee80000300800 */
[----:B------:R-:W3:Y:S01]  /*15380*/  LDL.LU R15, [R1+0x648] ;  /* 0x00064800010f7983 */ /* 0x000ee20000300800 */
[----:B------:R-:W-:-:S02]  /*15390*/  ISETP.GT.AND P2, PT, R8, 0x70, PT ;  /* 0x000000700800780c */ /* 0x000fc40003f44270 */
[----:B------:R-:W-:Y:S02]  /*153a0*/  IADD3 R9, P1, PT, R3, R9, RZ ;  /* 0x0000000903097210 */ /* 0x000fe40007f3e0ff */
[----:B------:R-:W-:-:S03]  /*153b0*/  PRMT R31, RZ, 0x7610, R31 ;  /* 0x00007610ff1f7816 */ /* 0x000fc6000000001f */
[----:B--2---:R-:W-:-:S06]  /*153c0*/  IMAD.X R10, R5, 0x1, R10, P1 ;  /* 0x00000001050a7824 */ /* 0x004fcc00008e060a */
[----:B0-----:R-:W-:Y:S02]  /*153d0*/  @P2 IMAD.MOV.U32 R6, RZ, RZ, R9 ;  /* 0x000000ffff062224 */ /* 0x001fe400078e0009 */
[----:B------:R-:W-:-:S05]  /*153e0*/  @P2 IMAD.MOV.U32 R7, RZ, RZ, R10 ;  /* 0x000000ffff072224 */ /* 0x000fca00078e000a */
[----:B------:R0:W2:Y:S01]  /*153f0*/  @P2 LDG.E.U8 R31, desc[UR18][R6.64] ;  /* 0x00000012061f2981 */ /* 0x0000a2000c1e1100 */
[----:B------:R-:W-:Y:S02]  /*15400*/  ISETP.GT.AND P2, PT, R8, 0x71, PT ;  /* 0x000000710800780c */ /* 0x000fe40003f44270 */
[----:B----4-:R-:W-:Y:S02]  /*15410*/  IADD3 R11, P1, PT, R3, R11, RZ ;  /* 0x0000000b030b7210 */ /* 0x010fe40007f3e0ff */
[----:B------:R-:W-:-:S03]  /*15420*/  PRMT R47, RZ, 0x7610, R47 ;  /* 0x00007610ff2f7816 */ /* 0x000fc6000000002f */
[----:B------:R-:W-:-:S06]  /*15430*/  IMAD.X R14, R5, 0x1, R14, P1 ;  /* 0x00000001050e7824 */ /* 0x000fcc00008e060e */
[----:B0-----:R-:W-:Y:S02]  /*15440*/  @P2 IMAD.MOV.U32 R6, RZ, RZ, R11 ;  /* 0x000000ffff062224 */ /* 0x001fe400078e000b */
[----:B------:R-:W-:-:S05]  /*15450*/  @P2 IMAD.MOV.U32 R7, RZ, RZ, R14 ;  /* 0x000000ffff072224 */ /* 0x000fca00078e000e */
[----:B------:R0:W4:Y:S01]  /*15460*/  @P2 LDG.E.U8 R47, desc[UR18][R6.64] ;  /* 0x00000012062f2981 */ /* 0x000122000c1e1100 */
[----:B------:R-:W-:Y:S02]  /*15470*/  ISETP.GT.AND P2, PT, R8, RZ, PT ;  /* 0x000000ff0800720c */ /* 0x000fe40003f44270 */
[----:B------:R-:W-:Y:S02]  /*15480*/  IADD3 R0, P1, PT, R3, R0, RZ ;  /* 0x0000000003007210 */ /* 0x000fe40007f3e0ff */
[----:B------:R-:W-:-:S03]  /*15490*/  PRMT R17, RZ, 0x7610, R17 ;  /* 0x00007610ff117816 */ /* 0x000fc60000000011 */
[----:B------:R-:W-:-:S06]  /*154a0*/  IMAD.X R2, R5, 0x1, R2, P1 ;  /* 0x0000000105027824 */ /* 0x000fcc00008e0602 */
[----:B0-----:R-:W-:Y:S02]  /*154b0*/  @P2 IMAD.MOV.U32 R6, RZ, RZ, R0 ;  /* 0x000000ffff062224 */ /* 0x001fe400078e0000 */
[----:B------:R-:W-:-:S05]  /*154c0*/  @P2 IMAD.MOV.U32 R7, RZ, RZ, R2 ;  /* 0x000000ffff072224 */ /* 0x000fca00078e0002 */
[----:B------:R0:W2:Y:S01]  /*154d0*/  @P2 LDG.E.U8 R17, desc[UR18][R6.64] ;  /* 0x0000001206112981 */ /* 0x0000a2000c1e1100 */
[----:B------:R-:W-:-:S03]  /*154e0*/  ISETP.GT.AND P2, PT, R8, 0x72, PT ;  /* 0x000000720800780c */ /* 0x000fc60003f44270 */
[----:B---3--:R-:W-:Y:S04]  /*154f0*/  STL [R1+0x82c], R76 ;  /* 0x00082c4c01007387 */ /* 0x008fe80000100800 */
[----:B------:R-:W-:Y:S04]  /*15500*/  STL [R1+0x638], R9 ;  /* 0x0006380901007387 */ /* 0x000fe80000100800 */
[----:B------:R1:W-:Y:S04]  /*15510*/  STL [R1+0x634], R10 ;  /* 0x0006340a01007387 */ /* 0x0003e80000100800 */
[----:B-1----:R-:W3:Y:S04]  /*15520*/  LDL.LU R10, [R1+0x64c] ;  /* 0x00064c00010a7983 */ /* 0x002ee80000300800 */
[----:B------:R-:W2:Y:S04]  /*15530*/  LDL.LU R9, [R1+0x650] ;  /* 0x0006500001097983 */ /* 0x000ea80000300800 */
[----:B------:R-:W-:Y:S04]  /*15540*/  STL [R1+0x640], R11 ;  /* 0x0006400b01007387 */ /* 0x000fe80000100800 */
[----:B------:R1:W-:Y:S04]  /*15550*/  STL [R1+0x63c], R14 ;  /* 0x00063c0e01007387 */ /* 0x0003e80000100800 */
[----:B-1----:R-:W4:Y:S04]  /*15560*/  LDL.LU R14, [R1+0x654] ;  /* 0x00065400010e7983 */ /* 0x002f280000300800 */
[----:B------:R-:W4:Y:S01]  /*15570*/  LDL.LU R11, [R1+0x658] ;  /* 0x00065800010b7983 */ /* 0x000f220000300800 */
[----:B------:R-:W-:-:S03]  /*15580*/  IADD3 R15, P1, PT, R3, R15, RZ ;  /* 0x0000000f030f7210 */ /* 0x000fc60007f3e0ff */
[----:B------:R-:W-:Y:S02]  /*15590*/  STL [R1+0x83c], R0 ;  /* 0x00083c0001007387 */ /* 0x000fe40000100800 */
[----:B------:R-:W-:Y:S02]  /*155a0*/  IMAD.X R68, R5, 0x1, R68, P1 ;  /* 0x0000000105447824 */ /* 0x000fe400008e0644 */
[----:B------:R-:W-:Y:S01]  /*155b0*/  STL [R1+0x830], R2 ;  /* 0x0008300201007387 */ /* 0x000fe20000100800 */
[----:B0-----:R-:W-:-:S03]  /*155c0*/  @P2 IMAD.MOV.U32 R6, RZ, RZ, R15 ;  /* 0x000000ffff062224 */ /* 0x001fc600078e000f */
[----:B------:R0:W-:Y:S04]  /*155d0*/  STL [R1+0x648], R15 ;  /* 0x0006480f01007387 */ /* 0x0001e80000100800 */
[----:B------:R-:W-:Y:S04]  /*155e0*/  STL [R1+0x644], R68 ;  /* 0x0006444401007387 */ /* 0x000fe80000100800 */
[----:B0-----:R-:W4:Y:S04]  /*155f0*/  LDL.LU R15, [R1+0x65c] ;  /* 0x00065c00010f7983 */ /* 0x001f280000300800 */
[----:B------:R-:W4:Y:S01]  /*15600*/  LDL.LU R0, [R1+0x660] ;  /* 0x0006600001007983 */ /* 0x000f220000300800 */
[----:B------:R-:W-:Y:S01]  /*15610*/  PRMT R65, RZ, 0x7610, R65 ;  /* 0x00007610ff417816 */ /* 0x000fe20000000041 */
[----:B------:R-:W-:-:S05]  /*15620*/  @P2 IMAD.MOV.U32 R7, RZ, RZ, R68 ;  /* 0x000000ffff072224 */ /* 0x000fca00078e0044 */
[----:B------:R0:W4:Y:S01]  /*15630*/  @P2 LDG.E.U8 R65, desc[UR18][R6.64] ;  /* 0x0000001206412981 */ /* 0x000122000c1e1100 */
[----:B------:R-:W-:Y:S02]  /*15640*/  ISETP.GT.AND P2, PT, R8, 0x73, PT ;  /* 0x000000730800780c */ /* 0x000fe40003f44270 */
[----:B------:R-:W-:Y:S02]  /*15650*/  PRMT R75, RZ, 0x7610, R75 ;  /* 0x00007610ff4b7816 */ /* 0x000fe4000000004b */
[----:B------:R-:W-:Y:S02]  /*15660*/  PRMT R72, RZ, 0x7610, R72 ;  /* 0x00007610ff487816 */ /* 0x000fe40000000048 */
[----:B------:R-:W-:Y:S02]  /*15670*/  PRMT R71, RZ, 0x7610, R71 ;  /* 0x00007610ff477816 */ /* 0x000fe40000000047 */
[----:B--2---:R-:W-:-:S05]  /*15680*/  IADD3 R9, P1, PT, R3, R9, RZ ;  /* 0x0000000903097210 */ /* 0x004fca0007f3e0ff */
[----:B---3--:R-:W-:Y:S02]  /*15690*/  IMAD.X R10, R5, 0x1, R10, P1 ;  /* 0x00000001050a7824 */ /* 0x008fe400008e060a */
[----:B0-----:R-:W-:Y:S02]  /*156a0*/  @P2 IMAD.MOV.U32 R6, RZ, RZ, R9 ;  /* 0x000000ffff062224 */ /* 0x001fe400078e0009 */
[----:B------:R-:W-:-:S05]  /*156b0*/  @P2 IMAD.MOV.U32 R7, RZ, RZ, R10 ;  /* 0x000000ffff072224 */ /* 0x000fca00078e000a */
[----:B------:R0:W2:Y:S01]  /*156c0*/  @P2 LDG.E.U8 R75, desc[UR18][R6.64] ;  /* 0x00000012064b2981 */ /* 0x0000a2000c1e1100 */
[----:B------:R-:W-:Y:S02]  /*156d0*/  ISETP.GT.AND P2, PT, R8, 0x74, PT ;  /* 0x000000740800780c */ /* 0x000fe40003f44270 */
[----:B----4-:R-:W-:-:S05]  /*156e0*/  IADD3 R11, P1, PT, R3, R11, RZ ;  /* 0x0000000b030b7210 */ /* 0x010fca0007f3e0ff */
[----:B------:R-:W-:-:S06]  /*156f0*/  IMAD.X R14, R5, 0x1, R14, P1 ;  /* 0x00000001050e7824 */ /* 0x000fcc00008e060e */
[----:B0-----:R-:W-:Y:S02]  /*15700*/  @P2 IMAD.MOV.U32 R6, RZ, RZ, R11 ;  /* 0x000000ffff062224 */ /* 0x001fe400078e000b */
[----:B------:R-:W-:-:S05]  /*15710*/  @P2 IMAD.MOV.U32 R7, RZ, RZ, R14 ;  /* 0x000000ffff072224 */ /* 0x000fca00078e000e */
[----:B------:R0:W3:Y:S01]  /*15720*/  @P2 LDG.E.U8 R72, desc[UR18][R6.64] ;  /* 0x0000001206482981 */ /* 0x0000e2000c1e1100 */
[----:B------:R-:W-:-:S03]  /*15730*/  ISETP.GT.AND P2, PT, R8, 0x75, PT ;  /* 0x000000750800780c */ /* 0x000fc60003f44270 */
[----:B------:R-:W-:Y:S04]  /*15740*/  STL [R1+0x650], R9 ;  /* 0x0006500901007387 */ /* 0x000fe80000100800 */
[----:B------:R1:W-:Y:S01]  /*15750*/  STL [R1+0x64c], R10 ;  /* 0x00064c0a01007387 */ /* 0x0003e20000100800 */
[----:B------:R-:W-:-:S05]  /*15760*/  IADD3 R0, P1, PT, R3, R0, RZ ;  /* 0x0000000003007210 */ /* 0x000fca0007f3e0ff */
[----:B------:R-:W-:Y:S01]  /*15770*/  IMAD.X R15, R5, 0x1, R15, P1 ;  /* 0x00000001050f7824 */ /* 0x000fe200008e060f */
[----:B-1----:R-:W4:Y:S01]  /*15780*/  LDL.LU R10, [R1+0x1b8] ;  /* 0x0001b800010a7983 */ /* 0x002f220000300800 */
[----:B0-----:R-:W-:-:S03]  /*15790*/  @P2 IMAD.MOV.U32 R6, RZ, RZ, R0 ;  /* 0x000000ffff062224 */ /* 0x001fc600078e0000 */
[----:B------:R-:W2:Y:S01]  /*157a0*/  LDL.LU R9, [R1+0x1bc] ;  /* 0x0001bc0001097983 */ /* 0x000ea20000300800 */
[----:B------:R-:W-:-:S05]  /*157b0*/  @P2 IMAD.MOV.U32 R7, RZ, RZ, R15 ;  /* 0x000000ffff072224 */ /* 0x000fca00078e000f */
[----:B------:R-:W4:Y:S04]  /*157c0*/  @P2 LDG.E.U8 R71, desc[UR18][R6.64] ;  /* 0x0000001206472981 */ /* 0x000f28000c1e1100 */
[----:B------:R-:W-:Y:S04]  /*157d0*/  STL [R1+0x658], R11 ;  /* 0x0006580b01007387 */ /* 0x000fe80000100800 */
[----:B------:R0:W-:Y:S04]  /*157e0*/  STL [R1+0x654], R14 ;  /* 0x0006540e01007387 */ /* 0x0001e80000100800 */
[----:B0-----:R-:W4:Y:S04]  /*157f0*/  LDL.LU R14, [R1+0x1c0] ;  /* 0x0001c000010e7983 */ /* 0x001f280000300800 */
[----:B------:R-:W4:Y:S04]  /*15800*/  LDL.LU R2, [R1+0x1c4] ;  /* 0x0001c40001027983 */ /* 0x000f280000300800 */
[----:B------:R-:W4:Y:S01]  /*15810*/  LDL.LU R11, [R1+0x664] ;  /* 0x00066400010b7983 */ /* 0x000f220000300800 */
[----:B------:R-:W-:-:S03]  /*15820*/  ISETP.GT.AND P2, PT, R8, 0x76, PT ;  /* 0x000000760800780c */ /* 0x000fc60003f44270 */
[----:B---3--:R-:W-:Y:S04]  /*15830*/  STL [R1+0x848], R72 ;  /* 0x0008484801007387 */ /* 0x008fe80000100800 */
[----:B------:R0:W-:Y:S04]  /*15840*/  STL [R1+0x660], R0 ;  /* 0x0006600001007387 */ /* 0x0001e80000100800 */
[----:B------:R-:W-:Y:S04]  /*15850*/  STL [R1+0x65c], R15 ;  /* 0x00065c0f01007387 */ /* 0x000fe80000100800 */
[----:B0-----:R-:W3:Y:S01]  /*15860*/  LDL.LU R0, [R1+0x668] ;  /* 0x0006680001007983 */ /* 0x001ee20000300800 */
[----:B--2---:R-:W-:-:S05]  /*15870*/  IADD3 R9, P1, PT, R3, R9, RZ ;  /* 0x0000000903097210 */ /* 0x004fca0007f3e0ff */
[----:B----4-:R-:W-:Y:S01]  /*15880*/  IMAD.X R10, R5, 0x1, R10, P1 ;  /* 0x00000001050a7824 */ /* 0x010fe200008e060a */
[----:B------:R-:W-:Y:S01]  /*15890*/  STL [R1+0x840], R71 ;  /* 0x0008404701007387 */ /* 0x000fe20000100800 */
[----:B------:R-:W-:Y:S02]  /*158a0*/  @P2 IMAD.MOV.U32 R6, RZ, RZ, R9 ;  /* 0x000000ffff062224 */ /* 0x000fe400078e0009 */
[----:B------:R-:W-:Y:S01]  /*158b0*/  @P2 IMAD.MOV.U32 R7, RZ, RZ, R10 ;  /* 0x000000ffff072224 */ /* 0x000fe200078e000a */
[----:B------:R-:W-:Y:S04]  /*158c0*/  STL [R1+0x1bc], R9 ;  /* 0x0001bc0901007387 */ /* 0x000fe80000100800 */
[----:B------:R0:W-:Y:S04]  /*158d0*/  STL [R1+0x1b8], R10 ;  /* 0x0001b80a01007387 */ /* 0x0001e80000100800 */
[----:B0-----:R-:W2:Y:S04]  /*158e0*/  LDL.LU R10, [R1+0x66c] ;  /* 0x00066c00010a7983 */ /* 0x001ea80000300800 */
[----:B------:R-:W4:Y:S01]  /*158f0*/  LDL.LU R9, [R1+0x670] ;  /* 0x0006700001097983 */ /* 0x000f220000300800 */
[----:B------:R-:W-:-:S02]  /*15900*/  PRMT R69, RZ, 0x7610, R69 ;  /* 0x00007610ff457816 */ /* 0x000fc40000000045 */
[----:B------:R-:W-:-:S04]  /*15910*/  IADD3 R2, P1, PT, R3, R2, RZ ;  /* 0x0000000203027210 */ /* 0x000fc80007f3e0ff */
[----:B------:R0:W2:Y:S01]  /*15920*/  @P2 LDG.E.U8 R69, desc[UR18][R6.64] ;  /* 0x0000001206452981 */ /* 0x0000a2000c1e1100 */
[----:B------:R-:W-:Y:S01]  /*15930*/  ISETP.GT.AND P2, PT, R8, 0x77, PT ;  /* 0x000000770800780c */ /* 0x000fe20003f44270 */
[----:B------:R-:W-:Y:S02]  /*15940*/  IMAD.X R14, R5, 0x1, R14, P1 ;  /* 0x00000001050e7824 */ /* 0x000fe400008e060e */
[----:B------:R-:W-:Y:S04]  /*15950*/  STL [R1+0x1c4], R2 ;  /* 0x0001c40201007387 */ /* 0x000fe80000100800 */
[----:B------:R1:W-:Y:S06]  /*15960*/  STL [R1+0x1c0], R14 ;  /* 0x0001c00e01007387 */ /* 0x0003ec0000100800 */
[----:B0-----:R-:W-:-:S02]  /*15970*/  @P2 IMAD.MOV.U32 R7, RZ, RZ, R14 ;  /* 0x000000ffff072224 */ /* 0x001fc400078e000e */
[----:B------:R-:W-:Y:S01]  /*15980*/  @P2 IMAD.MOV.U32 R6, RZ, RZ, R2 ;  /* 0x000000ffff062224 */ /* 0x000fe200078e0002 */
[----:B-1----:R-:W2:Y:S04]  /*15990*/  LDL.LU R14, [R1+0x674] ;  /* 0x00067400010e7983 */ /* 0x002ea80000300800 */
[----:B------:R-:W2:Y:S01]  /*159a0*/  LDL.LU R2, [R1+0x678] ;  /* 0x0006780001027983 */ /* 0x000ea20000300800 */
[----:B------:R-:W-:-:S06]  /*159b0*/  PRMT R67, RZ, 0x7610, R67 ;  /* 0x00007610ff437816 */ /* 0x000fcc0000000043 */
[----:B------:R0:W2:Y:S01]  /*159c0*/  @P2 LDG.E.U8 R67, desc[UR18][R6.64] ;  /* 0x0000001206432981 */ /* 0x0000a2000c1e1100 */
[----:B------:R-:W-:Y:S02]  /*159d0*/  ISETP.GT.AND P2, PT, R8, 0x78, PT ;  /* 0x000000780800780c */ /* 0x000fe40003f44270 */
[----:B------:R-:W-:Y:S02]  /*159e0*/  PRMT R30, RZ, 0x7610, R30 ;  /* 0x00007610ff1e7816 */ /* 0x000fe4000000001e */
[----:B---3--:R-:W-:-:S05]  /*159f0*/  IADD3 R0, P1, PT, R3, R0, RZ ;  /* 0x0000000003007210 */ /* 0x008fca0007f3e0ff */
[----:B------:R-:W-:Y:S01]  /*15a00*/  IMAD.X R11, R5, 0x1, R11, P1 ;  /* 0x00000001050b7824 */ /* 0x000fe200008e060b */
[----:B------:R-:W-:Y:S04]  /*15a10*/  STL [R1+0x668], R0 ;  /* 0x0006680001007387 */ /* 0x000fe80000100800 */
[----:B------:R1:W-:Y:S04]  /*15a20*/  STL [R1+0x664], R11 ;  /* 0x0006640b01007387 */ /* 0x0003e80000100800 */
[----:B------:R-:W3:Y:S04]  /*15a30*/  LDL.LU R68, [R1+0x67c] ;  /* 0x00067c0001447983 */ /* 0x000ee80000300800 */
[----:B------:R-:W3:Y:S01]  /*15a40*/  LDL.LU R15, [R1+0x680] ;  /* 0x00068000010f7983 */ /* 0x000ee20000300800 */
[----:B0-----:R-:W-:-:S02]  /*15a50*/  @P2 IMAD.MOV.U32 R6, RZ, RZ, R0 ;  /* 0x000000ffff062224 */ /* 0x001fc400078e0000 */
[----:B------:R-:W-:Y:S02]  /*15a60*/  @P2 IMAD.MOV.U32 R7, RZ, RZ, R11 ;  /* 0x000000ffff072224 */ /* 0x000fe400078e000b */
[----:B-1----:R-:W3:Y:S04]  /*15a70*/  LDL.LU R11, [R1+0x684] ;  /* 0x00068400010b7983 */ /* 0x002ee80000300800 */
[----:B------:R-:W3:Y:S04]  /*15a80*/  LDL.LU R0, [R1+0x688] ;  /* 0x0006880001007983 */ /* 0x000ee80000300800 */
[----:B------:R0:W3:Y:S01]  /*15a90*/  @P2 LDG.E.U8 R30, desc[UR18][R6.64] ;  /* 0x00000012061e2981 */ /* 0x0000e2000c1e1100 */
[----:B------:R-:W-:-:S02]  /*15aa0*/  ISETP.GT.AND P2, PT, R8, 0x79, PT ;  /* 0x000000790800780c */ /* 0x000fc40003f44270 */
[----:B----4-:R-:W-:-:S05]  /*15ab0*/  IADD3 R9, P1, PT, R3, R9, RZ ;  /* 0x0000000903097210 */ /* 0x010fca0007f3e0ff */
[----:B--2---:R-:W-:Y:S01]  /*15ac0*/  IMAD.X R10, R5, 0x1, R10, P1 ;  /* 0x00000001050a7824 */ /* 0x004fe200008e060a */
[----:B------:R-:W-:Y:S05]  /*15ad0*/  STL [R1+0x670], R9 ;  /* 0x0006700901007387 */ /* 0x000fea0000100800 */
[----:B0-----:R-:W-:Y:S01]  /*15ae0*/  @P2 IMAD.MOV.U32 R7, RZ, RZ, R10 ;  /* 0x000000ffff072224 */ /* 0x001fe200078e000a */
[----:B------:R0:W-:Y:S01]  /*15af0*/  STL [R1+0x66c], R10 ;  /* 0x00066c0a01007387 */ /* 0x0001e20000100800 */
[----:B------:R-:W-:-:S03]  /*15b00*/  @P2 IMAD.MOV.U32 R6, RZ, RZ, R9 ;  /* 0x000000ffff062224 */ /* 0x000fc600078e0009 */
[----:B0-----:R-:W2:Y:S04]  /*15b10*/  LDL.LU R10, [R1+0x68c] ;  /* 0x00068c00010a7983 */ /* 0x001ea80000300800 */
[----:B------:R-:W4:Y:S01]  /*15b20*/  LDL.LU R9, [R1+0x690] ;  /* 0x0006900001097983 */ /* 0x000f220000300800 */
[----:B------:R-:W-:-:S06]  /*15b30*/  PRMT R46, RZ, 0x7610, R46 ;  /* 0x00007610ff2e7816 */ /* 0x000fcc000000002e */
[----:B------:R0:W2:Y:S01]  /*15b40*/  @P2 LDG.E.U8 R46, desc[UR18][R6.64] ;  /* 0x00000012062e2981 */ /* 0x0000a2000c1e1100 */
[----:B------:R-:W-:Y:S02]  /*15b50*/  ISETP.GT.AND P2, PT, R8, 0x7a, PT ;  /* 0x0000007a0800780c */ /* 0x000fe40003f44270 */
[----:B------:R-:W-:Y:S02]  /*15b60*/  IADD3 R2, P1, PT, R3, R2, RZ ;  /* 0x0000000203027210 */ /* 0x000fe40007f3e0ff */
[----:B------:R-:W-:-:S03]  /*15b70*/  PRMT R54, RZ, 0x7610, R54 ;  /* 0x00007610ff367816 */ /* 0x000fc60000000036 */
[----:B------:R-:W-:-:S06]  /*15b80*/  IMAD.X R14, R5, 0x1, R14, P1 ;  /* 0x00000001050e7824 */ /* 0x000fcc00008e060e */
[----:B0-----:R-:W-:Y:S02]  /*15b90*/  @P2 IMAD.MOV.U32 R6, RZ, RZ, R2 ;  /* 0x000000ffff062224 */ /* 0x001fe400078e0002 */
[----:B------:R-:W-:-:S05]  /*15ba0*/  @P2 IMAD.MOV.U32 R7, RZ, RZ, R14 ;  /* 0x000000ffff072224 */ /* 0x000fca00078e000e */
[----:B------:R0:W2:Y:S01]  /*15bb0*/  @P2 LDG.E.U8 R54, desc[UR18][R6.64] ;  /* 0x0000001206362981 */ /* 0x0000a2000c1e1100 */
[----:B------:R-:W-:-:S03]  /*15bc0*/  ISETP.GT.AND P2, PT, R8, 0x7b, PT ;  /* 0x0000007b0800780c */ /* 0x000fc60003f44270 */
[----:B------:R-:W-:Y:S04]  /*15bd0*/  STL [R1+0x678], R2 ;  /* 0x0006780201007387 */ /* 0x000fe80000100800 */
[----:B------:R1:W-:Y:S01]  /*15be0*/  STL [R1+0x674], R14 ;  /* 0x0006740e01007387 */ /* 0x0003e20000100800 */
[----:B------:R-:W-:-:S03]  /*15bf0*/  PRMT R66, RZ, 0x7610, R66 ;  /* 0x00007610ff427816 */ /* 0x000fc60000000042 */
[----:B-1----:R-:W2:Y:S04]  /*15c00*/  LDL.LU R14, [R1+0x1c8] ;  /* 0x0001c800010e7983 */ /* 0x002ea80000300800 */
[----:B------:R-:W2:Y:S01]  /*15c10*/  LDL.LU R2, [R1+0x1cc] ;  /* 0x0001cc0001027983 */ /* 0x000ea20000300800 */
[----:B------:R-:W-:Y:S02]  /*15c20*/  PRMT R64, RZ, 0x7610, R64 ;  /* 0x00007610ff407816 */ /* 0x000fe40000000040 */
        /* <DEDUP_REMOVED lines=9> */
[----:B------:R-:W-:Y:S01]  /*15cc0*/  @P2 IMAD.MOV.U32 R7, RZ, RZ, R11 ;  /* 0x000000ffff072224 */ /* 0x000fe200078e000b */
[----:B------:R-:W-:Y:S04]  /*15cd0*/  STL [R1+0x680], R15 ;  /* 0x0006800f01007387 */ /* 0x000fe80000100800 */
[----:B------:R0:W3:Y:S01]  /*15ce0*/  @P2 LDG.E.U8 R64, desc[UR18][R6.64] ;  /* 0x0000001206402981 */ /* 0x0000e2000c1e1100 */
[----:B------:R-:W-:-:S03]  /*15cf0*/  ISETP.GT.AND P2, PT, R8, 0x7d, PT ;  /* 0x0000007d0800780c */ /* 0x000fc60003f44270 */
[----:B------:R-:W-:Y:S01]  /*15d00*/  STL [R1+0x67c], R68 ;  /* 0x00067c4401007387 */ /* 0x000fe20000100800 */
[----:B----4-:R-:W-:-:S03]  /*15d10*/  IADD3 R9, P1, PT, R3, R9, RZ ;  /* 0x0000000903097210 */ /* 0x010fc60007f3e0ff */
[----:B------:R-:W-:Y:S04]  /*15d20*/  STL [R1+0x688], R0 ;  /* 0x0006880001007387 */ /* 0x000fe80000100800 */
[----:B------:R1:W-:Y:S01]  /*15d30*/  STL [R1+0x684], R11 ;  /* 0x0006840b01007387 */ /* 0x0003e20000100800 */
[----:B--2---:R-:W-:-:S03]  /*15d40*/  IMAD.X R10, R5, 0x1, R10, P1 ;  /* 0x00000001050a7824 */ /* 0x004fc600008e060a */
[----:B-1----:R-:W2:Y:S04]  /*15d50*/  LDL.LU R11, [R1+0x1d0] ;  /* 0x0001d000010b7983 */ /* 0x002ea80000300800 */
[----:B------:R-:W4:Y:S01]  /*15d60*/  LDL.LU R0, [R1+0x1d4] ;  /* 0x0001d40001007983 */ /* 0x000f220000300800 */
[----:B0-----:R-:W-:-:S03]  /*15d70*/  @P2 IMAD.MOV.U32 R7, RZ, RZ, R10 ;  /* 0x000000ffff072224 */ /* 0x001fc600078e000a */
[----:B------:R-:W-:Y:S01]  /*15d80*/  STL [R1+0x690], R9 ;  /* 0x0006900901007387 */ /* 0x000fe20000100800 */
[----:B------:R-:W-:-:S03]  /*15d90*/  @P2 IMAD.MOV.U32 R6, RZ, RZ, R9 ;  /* 0x000000ffff062224 */ /* 0x000fc600078e0009 */
[----:B------:R0:W-:Y:S04]  /*15da0*/  STL [R1+0x68c], R10 ;  /* 0x00068c0a01007387 */ /* 0x0001e80000100800 */
[----:B0-----:R-:W3:Y:S04]  /*15db0*/  LDL.LU R10, [R1+0x1f8] ;  /* 0x0001f800010a7983 */ /* 0x001ee80000300800 */
[----:B------:R-:W3:Y:S01]  /*15dc0*/  LDL.LU R9, [R1+0x20c] ;  /* 0x00020c0001097983 */ /* 0x000ee20000300800 */
[----:B------:R-:W-:-:S06]  /*15dd0*/  PRMT R63, RZ, 0x7610, R63 ;  /* 0x00007610ff3f7816 */ /* 0x000fcc000000003f */
[----:B------:R0:W3:Y:S01]  /*15de0*/  @P2 LDG.E.U8 R63, desc[UR18][R6.64] ;  /* 0x00000012063f2981 */ /* 0x0000e2000c1e1100 */
[----:B------:R-:W-:Y:S02]  /*15df0*/  ISETP.GT.AND P2, PT, R8, 0x7e, PT ;  /* 0x0000007e0800780c */ /* 0x000fe40003f44270 */
[----:B------:R-:W-:-:S05]  /*15e00*/  IADD3 R2, P1, PT, R3, R2, RZ ;  /* 0x0000000203027210 */ /* 0x000fca0007f3e0ff */
[----:B------:R1:W-:Y:S06]  /*15e10*/  STL [R1+0x1cc], R2 ;  /* 0x0001cc0201007387 */ /* 0x0003ec0000100800 */
[----:B0-----:R-:W-:Y:S02]  /*15e20*/  @P2 IMAD.MOV.U32 R6, RZ, RZ, R2 ;  /* 0x000000ffff062224 */ /* 0x001fe400078e0002 */
[----:B-1----:R-:W0:Y:S01]  /*15e30*/  S2R R2, SR_TID.X ;  /* 0x0000000000027919 */ /* 0x002e220000002100 */
[----:B------:R-:W-:Y:S01]  /*15e40*/  IMAD.X R14, R5, 0x1, R14, P1 ;  /* 0x00000001050e7824 */ /* 0x000fe200008e060e */
[----:B------:R-:W-:-:S03]  /*15e50*/  PRMT R61, RZ, 0x7610, R61 ;  /* 0x00007610ff3d7816 */ /* 0x000fc6000000003d */
[----:B------:R-:W-:Y:S01]  /*15e60*/  @P2 IMAD.MOV.U32 R7, RZ, RZ, R14 ;  /* 0x000000ffff072224 */ /* 0x000fe200078e000e */
[----:B------:R-:W-:-:S04]  /*15e70*/  ISETP.GT.AND P4, PT, R8, 0x7f, PT ;  /* 0x0000007f0800780c */ /* 0x000fc80003f84270 */
[----:B------:R1:W3:Y:S04]  /*15e80*/  @P2 LDG.E.U8 R61, desc[UR18][R6.64] ;  /* 0x00000012063d2981 */ /* 0x0002e8000c1e1100 */
[----:B------:R1:W-:Y:S01]  /*15e90*/  STL [R1+0x1c8], R14 ;  /* 0x0001c80e01007387 */ /* 0x0003e20000100800 */
[----:B------:R-:W-:-:S03]  /*15ea0*/  SHF.R.S32.HI R88, RZ, 0x1f, R4 ;  /* 0x0000001fff587819 */ /* 0x000fc60000011404 */
[----:B------:R-:W3:Y:S01]  /*15eb0*/  LDL.LU R15, [R1+0x1d8] ;  /* 0x0001d800010f7983 */ /* 0x000ee20000300800 */
[----:B------:R-:W-:-:S03]  /*15ec0*/  IMAD.MOV.U32 R84, RZ, RZ, R12 ;  /* 0x000000ffff547224 */ /* 0x000fc600078e000c */
[----:B-1----:R-:W3:Y:S01]  /*15ed0*/  LDL.LU R14, [R1+0x1dc] ;  /* 0x0001dc00010e7983 */ /* 0x002ee20000300800 */
[----:B0-----:R-:W-:-:S04]  /*15ee0*/  LOP3.LUT R2, R2, 0x7f, RZ, 0xc0, !PT ;  /* 0x0000007f02027812 */ /* 0x001fc800078ec0ff */
[----:B------:R-:W-:Y:S02]  /*15ef0*/  ISETP.GE.AND P1, PT, R2, R8, PT ;  /* 0x000000080200720c */ /* 0x000fe40003f26270 */
[----:B----4-:R-:W-:-:S05]  /*15f00*/  IADD3 R0, P2, PT, R3, R0, RZ ;  /* 0x0000000003007210 */ /* 0x010fca0007f5e0ff */
[----:B--2---:R-:W-:Y:S01]  /*15f10*/  IMAD.X R11, R5, 0x1, R11, P2 ;  /* 0x00000001050b7824 */ /* 0x004fe200010e060b */
[----:B------:R0:W-:Y:S01]  /*15f20*/  STL [R1+0x1d4], R0 ;  /* 0x0001d40001007387 */ /* 0x0001e20000100800 */
[----:B------:R-:W-:-:S03]  /*15f30*/  @P4 IMAD.MOV.U32 R6, RZ, RZ, R0 ;  /* 0x000000ffff064224 */ /* 0x000fc600078e0000 */
[----:B------:R1:W-:Y:S04]  /*15f40*/  STL [R1+0x1d0], R11 ;  /* 0x0001d00b01007387 */ /* 0x0003e80000100800 */
[----:B------:R-:W2:Y:S04]  /*15f50*/  LDL.LU R12, [R1+0x234] ;  /* 0x00023400010c7983 */ /* 0x000ea80000300800 */
[----:B0-----:R-:W4:Y:S01]  /*15f60*/  LDL.LU R0, [R1+0x238] ;  /* 0x0002380001007983 */ /* 0x001f220000300800 */
[----:B---3--:R-:W-:-:S05]  /*15f70*/  IADD3 R9, P2, PT, R4, R9, RZ ;  /* 0x0000000904097210 */ /* 0x008fca0007f5e0ff */
[----:B------:R-:W-:Y:S01]  /*15f80*/  IMAD.X R10, R88, 0x1, R10, P2 ;  /* 0x00000001580a7824 */ /* 0x000fe200010e060a */
[----:B------:R0:W-:Y:S01]  /*15f90*/  STL [R1+0x20c], R9 ;  /* 0x00020c0901007387 */ /* 0x0001e20000100800 */
[----:B------:R-:W-:Y:S02]  /*15fa0*/  @P4 IMAD.MOV.U32 R7, RZ, RZ, R11 ;  /* 0x000000ffff074224 */ /* 0x000fe400078e000b */
[----:B------:R-:W-:Y:S01]  /*15fb0*/  @!P1 IMAD.MOV.U32 R8, RZ, RZ, R9 ;  /* 0x000000ffff089224 */ /* 0x000fe200078e0009 */
[----:B------:R3:W-:Y:S04]  /*15fc0*/  STL [R1+0x1f8], R10 ;  /* 0x0001f80a01007387 */ /* 0x0007e80000100800 */
[----:B-1----:R-:W2:Y:S01]  /*15fd0*/  LDL.LU R11, [R1+0x274] ;  /* 0x00027400010b7983 */ /* 0x002ea20000300800 */
[----:B0-----:R-:W-:-:S03]  /*15fe0*/  @!P1 IMAD.MOV.U32 R9, RZ, RZ, R10 ;  /* 0x000000ffff099224 */ /* 0x001fc600078e000a */
[----:B---3--:R-:W3:Y:S01]  /*15ff0*/  LDL.LU R10, [R1+0x278] ;  /* 0x00027800010a7983 */ /* 0x008ee20000300800 */
[----:B------:R-:W-:-:S06]  /*16000*/  PRMT R60, RZ, 0x7610, R60 ;  /* 0x00007610ff3c7816 */ /* 0x000fcc000000003c */
[----:B------:R0:W3:Y:S01]  /*16010*/  @P4 LDG.E.U8 R60, desc[UR18][R6.64] ;  /* 0x00000012063c4981 */ /* 0x0000e2000c1e1100 */
[----:B------:R-:W-:Y:S01]  /*16020*/  BAR.SYNC.DEFER_BLOCKING 0x0 ;  /* 0x0000000000007b1d */ /* 0x000fe20000010000 */
[----:B0-----:R-:W-:Y:S02]  /*16030*/  PRMT R6, RZ, 0x7610, R6 ;  /* 0x00007610ff067816 */ /* 0x001fe40000000006 */
[----:B------:R-:W-:Y:S02]  /*16040*/  PRMT R48, RZ, 0x7610, R48 ;  /* 0x00007610ff307816 */ /* 0x000fe40000000030 */
[----:B------:R-:W-:-:S05]  /*16050*/  IADD3 R14, P2, PT, R4, R14, RZ ;  /* 0x0000000e040e7210 */ /* 0x000fca0007f5e0ff */
[----:B------:R-:W-:Y:S01]  /*16060*/  IMAD.X R15, R88, 0x1, R15, P2 ;  /* 0x00000001580f7824 */ /* 0x000fe200010e060f */
[----:B------:R0:W3:Y:S04]  /*16070*/  @!P1 LDG.E.U8 R6, desc[UR18][R8.64] ;  /* 0x0000001208069981 */ /* 0x0000e8000c1e1100 */
[----:B------:R-:W-:Y:S04]  /*16080*/  STL [R1+0x1dc], R14 ;  /* 0x0001dc0e01007387 */ /* 0x000fe80000100800 */
[----:B------:R1:W-:Y:S01]  /*16090*/  STL [R1+0x1d8], R15 ;  /* 0x0001d80f01007387 */ /* 0x0003e20000100800 */
[----:B0-----:R-:W-:-:S02]  /*160a0*/  @!P1 IMAD.MOV.U32 R8, RZ, RZ, R14 ;  /* 0x000000ffff089224 */ /* 0x001fc400078e000e */
[----:B------:R-:W-:-:S05]  /*160b0*/  @!P1 IMAD.MOV.U32 R9, RZ, RZ, R15 ;  /* 0x000000ffff099224 */ /* 0x000fca00078e000f */
[----:B------:R0:W3:Y:S04]  /*160c0*/  @!P1 LDG.E.U8 R48, desc[UR18][R8.64] ;  /* 0x0000001208309981 */ /* 0x0000e8000c1e1100 */
[----:B-1----:R-:W3:Y:S04]  /*160d0*/  LDL.LU R15, [R1+0x2b4] ;  /* 0x0002b400010f7983 */ /* 0x002ee80000300800 */
[----:B------:R-:W3:Y:S01]  /*160e0*/  LDL.LU R14, [R1+0x2b8] ;  /* 0x0002b800010e7983 */ /* 0x000ee20000300800 */
[----:B----4-:R-:W-:-:S05]  /*160f0*/  IADD3 R0, P2, PT, R4, R0, RZ ;  /* 0x0000000004007210 */ /* 0x010fca0007f5e0ff */
[----:B--2---:R-:W-:Y:S01]  /*16100*/  IMAD.X R12, R88, 0x1, R12, P2 ;  /* 0x00000001580c7824 */ /* 0x004fe200010e060c */
[----:B------:R-:W-:Y:S01]  /*16110*/  STL [R1+0x238], R0 ;  /* 0x0002380001007387 */ /* 0x000fe20000100800 */
[----:B0-----:R-:W-:Y:S02]  /*16120*/  @!P1 IMAD.MOV.U32 R8, RZ, RZ, R0 ;  /* 0x000000ffff089224 */ /* 0x001fe400078e0000 */
[----:B------:R-:W-:Y:S01]  /*16130*/  @!P1 IMAD.MOV.U32 R9, RZ, RZ, R12 ;  /* 0x000000ffff099224 */ /* 0x000fe200078e000c */
[----:B------:R0:W-:Y:S04]  /*16140*/  STL [R1+0x234], R12 ;  /* 0x0002340c01007387 */ /* 0x0001e80000100800 */
[----:B0-----:R-:W2:Y:S01]  /*16150*/  LDL.LU R12, [R1+0x2f4] ;  /* 0x0002f400010c7983 */ /* 0x001ea20000300800 */
[----:B---3--:R-:W-:-:S03]  /*16160*/  IADD3 R10, P2, PT, R4, R10, RZ ;  /* 0x0000000a040a7210 */ /* 0x008fc60007f5e0ff */
[----:B------:R-:W3:Y:S02]  /*16170*/  LDL.LU R0, [R1+0x2f8] ;  /* 0x0002f80001007983 */ /* 0x000ee40000300800 */
[----:B------:R-:W-:Y:S02]  /*16180*/  IMAD.X R11, R88, 0x1, R11, P2 ;  /* 0x00000001580b7824 */ /* 0x000fe400010e060b */
[----:B------:R0:W-:Y:S04]  /*16190*/  STL [R1+0x278], R10 ;  /* 0x0002780a01007387 */ /* 0x0001e80000100800 */
[----:B------:R1:W-:Y:S04]  /*161a0*/  STL [R1+0x274], R11 ;  /* 0x0002740b01007387 */ /* 0x0003e80000100800 */
[----:B------:R-:W4:Y:S04]  /*161b0*/  LDL.LU R71, [R1+0x334] ;  /* 0x0003340001477983 */ /* 0x000f280000300800 */
[----:B------:R-:W4:Y:S01]  /*161c0*/  LDL.LU R68, [R1+0x338] ;  /* 0x0003380001447983 */ /* 0x000f220000300800 */
[----:B------:R-:W-:-:S06]  /*161d0*/  PRMT R7, RZ, 0x7610, R7 ;  /* 0x00007610ff077816 */ /* 0x000fcc0000000007 */
[----:B------:R0:W4:Y:S02]  /*161e0*/  @!P1 LDG.E.U8 R7, desc[UR18][R8.64] ;  /* 0x0000001208079981 */ /* 0x000124000c1e1100 */
[----:B0-----:R-:W-:Y:S02]  /*161f0*/  PRMT R8, RZ, 0x7610, R8 ;  /* 0x00007610ff087816 */ /* 0x001fe40000000008 */
[----:B------:R-:W-:-:S04]  /*16200*/  PRMT R9, RZ, 0x7610, R9 ;  /* 0x00007610ff097816 */ /* 0x000fc80000000009 */
[----:B------:R0:W4:Y:S01]  /*16210*/  @!P1 LDG.E.U8 R8, desc[UR18][R10.64] ;  /* 0x000000120a089981 */ /* 0x000122000c1e1100 */
[----:B------:R-:W-:Y:S01]  /*16220*/  IMAD.MOV.U32 R86, RZ, RZ, R13 ;  /* 0x000000ffff567224 */ /* 0x000fe200078e000d */
[----:B------:R-:W-:-:S05]  /*16230*/  IADD3 R14, P2, PT, R4, R14, RZ ;  /* 0x0000000e040e7210 */ /* 0x000fca0007f5e0ff */
[----:B------:R-:W-:Y:S01]  /*16240*/  IMAD.X R15, R88, 0x1, R15, P2 ;  /* 0x00000001580f7824 */ /* 0x000fe200010e060f */
[----:B------:R-:W-:Y:S01]  /*16250*/  STL [R1+0x2b8], R14 ;  /* 0x0002b80e01007387 */ /* 0x000fe20000100800 */
[----:B0-----:R-:W-:Y:S02]  /*16260*/  @!P1 IMAD.MOV.U32 R10, RZ, RZ, R14 ;  /* 0x000000ffff0a9224 */ /* 0x001fe400078e000e */
[----:B-1----:R-:W-:Y:S01]  /*16270*/  @!P1 IMAD.MOV.U32 R11, RZ, RZ, R15 ;  /* 0x000000ffff0b9224 */ /* 0x002fe200078e000f */
[----:B------:R0:W-:Y:S04]  /*16280*/  STL [R1+0x2b4], R15 ;  /* 0x0002b40f01007387 */ /* 0x0001e80000100800 */
[----:B------:R1:W4:Y:S04]  /*16290*/  @!P1 LDG.E.U8 R9, desc[UR18][R10.64] ;  /* 0x000000120a099981 */ /* 0x000328000c1e1100 */
[----:B0-----:R-:W4:Y:S04]  /*162a0*/  LDL.LU R15, [R1+0x374] ;  /* 0x00037400010f7983 */ /* 0x001f280000300800 */
[----:B------:R-:W4:Y:S01]  /*162b0*/  LDL.LU R14, [R1+0x378] ;  /* 0x00037800010e7983 */ /* 0x000f220000300800 */
[----:B-1----:R-:W-:-:S02]  /*162c0*/  PRMT R10, RZ, 0x7610, R10 ;  /* 0x00007610ff0a7816 */ /* 0x002fc4000000000a */
[----:B---3--:R-:W-:-:S05]  /*162d0*/  IADD3 R0, P2, PT, R4, R0, RZ ;  /* 0x0000000004007210 */ /* 0x008fca0007f5e0ff */
[----:B--2---:R-:W-:Y:S01]  /*162e0*/  IMAD.X R12, R88, 0x1, R12, P2 ;  /* 0x00000001580c7824 */ /* 0x004fe200010e060c */
[----:B------:R-:W-:Y:S03]  /*162f0*/  STL [R1+0x2f8], R0 ;  /* 0x0002f80001007387 */ /* 0x000fe60000100800 */
[----:B------:R-:W-:Y:S01]  /*16300*/  @!P1 IMAD.MOV.U32 R13, RZ, RZ, R12 ;  /* 0x000000ffff0d9224 */ /* 0x000fe200078e000c */
[----:B------:R0:W-:Y:S04]  /*16310*/  STL [R1+0x2f4], R12 ;  /* 0x0002f40c01007387 */ /* 0x0001e80000100800 */
[----:B------:R-:W2:Y:S01]  /*16320*/  LDL.LU R72, [R1+0x3b4] ;  /* 0x0003b40001487983 */ /* 0x000ea20000300800 */
[----:B----4-:R-:W-:Y:S01]  /*16330*/  IADD3 R68, P2, PT, R4, R68, RZ ;  /* 0x0000004404447210 */ /* 0x010fe20007f5e0ff */
[----:B0-----:R-:W-:-:S02]  /*16340*/  @!P1 IMAD.MOV.U32 R12, RZ, RZ, R0 ;  /* 0x000000ffff0c9224 */ /* 0x001fc400078e0000 */
[----:B------:R-:W3:Y:S02]  /*16350*/  LDL.LU R0, [R1+0x3b8] ;  /* 0x0003b80001007983 */ /* 0x000ee40000300800 */
[----:B------:R-:W-:Y:S02]  /*16360*/  IMAD.X R71, R88, 0x1, R71, P2 ;  /* 0x0000000158477824 */ /* 0x000fe400010e0647 */
[----:B------:R-:W-:Y:S04]  /*16370*/  STL [R1+0x338], R68 ;  /* 0x0003384401007387 */ /* 0x000fe80000100800 */
[----:B------:R0:W4:Y:S04]  /*16380*/  @!P1 LDG.E.U8 R10, desc[UR18][R12.64] ;  /* 0x000000120c0a9981 */ /* 0x000128000c1e1100 */
[----:B------:R1:W-:Y:S04]  /*16390*/  STL [R1+0x334], R71 ;  /* 0x0003344701007387 */ /* 0x0003e80000100800 */
[----:B------:R-:W4:Y:S01]  /*163a0*/  LDL.LU R76, [R1+0x1e0] ;  /* 0x0001e000014c7983 */ /* 0x000f220000300800 */
[----:B0-----:R-:W-:-:S03]  /*163b0*/  @!P1 IMAD.MOV.U32 R13, RZ, RZ, R71 ;  /* 0x000000ffff0d9224 */ /* 0x001fc600078e0047 */
[----:B-1----:R-:W4:Y:S01]  /*163c0*/  LDL.LU R71, [R1+0x1e4] ;  /* 0x0001e40001477983 */ /* 0x002f220000300800 */
[----:B------:R-:W-:Y:S01]  /*163d0*/  PRMT R11, RZ, 0x7610, R11 ;  /* 0x00007610ff0b7816 */ /* 0x000fe2000000000b */
[----:B------:R-:W-:-:S05]  /*163e0*/  @!P1 IMAD.MOV.U32 R12, RZ, RZ, R68 ;  /* 0x000000ffff0c9224 */ /* 0x000fca00078e0044 */
[----:B------:R0:W4:Y:S02]  /*163f0*/  @!P1 LDG.E.U8 R11, desc[UR18][R12.64] ;  /* 0x000000120c0b9981 */ /* 0x000124000c1e1100 */
[----:B0-----:R-:W-:Y:S02]  /*16400*/  PRMT R12, RZ, 0x7610, R12 ;  /* 0x00007610ff0c7816 */ /* 0x001fe4000000000c */
[----:B------:R-:W-:-:S05]  /*16410*/  IADD3 R14, P2, PT, R4, R14, RZ ;  /* 0x0000000e040e7210 */ /* 0x000fca0007f5e0ff */
[----:B------:R-:W-:Y:S01]  /*16420*/  IMAD.X R15, R88, 0x1, R15, P2 ;  /* 0x00000001580f7824 */ /* 0x000fe200010e060f */
[----:B------:R0:W-:Y:S04]  /*16430*/  STL [R1+0x378], R14 ;  /* 0x0003780e01007387 */ /* 0x0001e80000100800 */
[----:B------:R1:W-:Y:S04]  /*16440*/  STL [R1+0x374], R15 ;  /* 0x0003740f01007387 */ /* 0x0003e80000100800 */
[----:B------:R-:W4:Y:S04]  /*16450*/  LDL.LU R77, [R1+0x23c] ;  /* 0x00023c00014d7983 */ /* 0x000f280000300800 */
[----:B------:R-:W4:Y:S04]  /*16460*/  LDL.LU R68, [R1+0x240] ;  /* 0x0002400001447983 */ /* 0x000f280000300800 */
[----:B------:R0:W4:Y:S04]  /*16470*/  @!P1 LDG.E.U8 R12, desc[UR18][R14.64] ;  /* 0x000000120e0c9981 */ /* 0x000128000c1e1100 */
[----:B------:R-:W-:Y:S04]  /*16480*/  STS.U8 [R2+UR9+0x4000], R17 ;  /* 0x0040001102007988 */ /* 0x000fe80008000009 */
[----:B------:R-:W-:Y:S01]  /*16490*/  STS.U8 [R2+UR9+0x4400], R16 ;  /* 0x0044001002007988 */ /* 0x000fe20008000009 */
[----:B---3--:R-:W-:-:S05]  /*164a0*/  IADD3 R0, P2, PT, R4, R0, RZ ;  /* 0x0000000004007210 */ /* 0x008fca0007f5e0ff */
[----:B--2---:R-:W-:Y:S01]  /*164b0*/  IMAD.X R72, R88, 0x1, R72, P2 ;  /* 0x0000000158487824 */ /* 0x004fe200010e0648 */
[----:B------:R-:W-:Y:S01]  /*164c0*/  STL [R1+0x3b8], R0 ;  /* 0x0003b80001007387 */ /* 0x000fe20000100800 */
[----:B0-----:R-:W-:Y:S02]  /*164d0*/  @!P1 IMAD.MOV.U32 R14, RZ, RZ, R0 ;  /* 0x000000ffff0e9224 */ /* 0x001fe400078e0000 */
[----:B-1----:R-:W-:Y:S01]  /*164e0*/  @!P1 IMAD.MOV.U32 R15, RZ, RZ, R72 ;  /* 0x000000ffff0f9224 */ /* 0x002fe200078e0048 */
[----:B------:R0:W-:Y:S04]  /*164f0*/  STL [R1+0x3b4], R72 ;  /* 0x0003b44801007387 */ /* 0x0001e80000100800 */
[----:B0-----:R-:W2:Y:S01]  /*16500*/  LDL.LU R72, [R1+0x27c] ;  /* 0x00027c0001487983 */ /* 0x001ea20000300800 */
[----:B----4-:R-:W-:-:S03]  /*16510*/  IADD3 R71, P2, PT, R4, R71, RZ ;  /* 0x0000004704477210 */ /* 0x010fc60007f5e0ff */
[----:B------:R-:W3:Y:S02]  /*16520*/  LDL.LU R0, [R1+0x280] ;  /* 0x0002800001007983 */ /* 0x000ee40000300800 */
[----:B------:R-:W-:Y:S02]  /*16530*/  IMAD.X R76, R88, 0x1, R76, P2 ;  /* 0x00000001584c7824 */ /* 0x000fe400010e064c */
[----:B------:R-:W-:Y:S01]  /*16540*/  STL [R1+0x1e4], R71 ;  /* 0x0001e44701007387 */ /* 0x000fe20000100800 */
[----:B------:R-:W-:Y:S02]  /*16550*/  @!P1 IMAD.MOV.U32 R16, RZ, RZ, R71 ;  /* 0x000000ffff109224 */ /* 0x000fe400078e0047 */
[----:B------:R-:W-:Y:S01]  /*16560*/  @!P1 IMAD.MOV.U32 R17, RZ, RZ, R76 ;  /* 0x000000ffff119224 */ /* 0x000fe200078e004c */
[----:B------:R0:W-:Y:S04]  /*16570*/  STL [R1+0x1e0], R76 ;  /* 0x0001e04c01007387 */ /* 0x0001e80000100800 */
[----:B0-----:R-:W4:Y:S04]  /*16580*/  LDL.LU R76, [R1+0x2bc] ;  /* 0x0002bc00014c7983 */ /* 0x001f280000300800 */
[----:B------:R-:W4:Y:S01]  /*16590*/  LDL.LU R71, [R1+0x2c0] ;  /* 0x0002c00001477983 */ /* 0x000f220000300800 */
[----:B------:R-:W-:-:S06]  /*165a0*/  PRMT R13, RZ, 0x7610, R13 ;  /* 0x00007610ff0d7816 */ /* 0x000fcc000000000d */
[----:B------:R0:W4:Y:S02]  /*165b0*/  @!P1 LDG.E.U8 R13, desc[UR18][R14.64] ;  /* 0x000000120e0d9981 */ /* 0x000124000c1e1100 */
[----:B0-----:R-:W-:Y:S02]  /*165c0*/  PRMT R14, RZ, 0x7610, R14 ;  /* 0x00007610ff0e7816 */ /* 0x001fe4000000000e */
[----:B------:R-:W-:-:S04]  /*165d0*/  PRMT R15, RZ, 0x7610, R15 ;  /* 0x00007610ff0f7816 */ /* 0x000fc8000000000f */
[----:B------:R0:W4:Y:S01]  /*165e0*/  @!P1 LDG.E.U8 R14, desc[UR18][R16.64] ;  /* 0x00000012100e9981 */ /* 0x000122000c1e1100 */
[----:B------:R-:W-:-:S05]  /*165f0*/  IADD3 R68, P2, PT, R4, R68, RZ ;  /* 0x0000004404447210 */ /* 0x000fca0007f5e0ff */
[----:B------:R-:W-:Y:S01]  /*16600*/  IMAD.X R77, R88, 0x1, R77, P2 ;  /* 0x00000001584d7824 */ /* 0x000fe200010e064d */
[----:B------:R-:W-:Y:S01]  /*16610*/  STL [R1+0x240], R68 ;  /* 0x0002404401007387 */ /* 0x000fe20000100800 */
[----:B0-----:R-:W-:Y:S02]  /*16620*/  @!P1 IMAD.MOV.U32 R16, RZ, RZ, R68 ;  /* 0x000000ffff109224 */ /* 0x001fe400078e0044 */
[----:B------:R-:W-:Y:S01]  /*16630*/  @!P1 IMAD.MOV.U32 R17, RZ, RZ, R77 ;  /* 0x000000ffff119224 */ /* 0x000fe200078e004d */
[----:B------:R0:W-:Y:S04]  /*16640*/  STL [R1+0x23c], R77 ;  /* 0x00023c4d01007387 */ /* 0x0001e80000100800 */
[----:B------:R-:W-:Y:S04]  /*16650*/  STS.U8 [R2+UR9+0x4800], R19 ;  /* 0x0048001302007988 */ /* 0x000fe80008000009 */
[----:B------:R1:W4:Y:S04]  /*16660*/  @!P1 LDG.E.U8 R15, desc[UR18][R16.64] ;  /* 0x00000012100f9981 */ /* 0x000328000c1e1100 */
[----:B0-----:R-:W4:Y:S04]  /*16670*/  LDL.LU R77, [R1+0x2fc] ;  /* 0x0002fc00014d7983 */ /* 0x001f280000300800 */
[----:B------:R-:W4:Y:S01]  /*16680*/  LDL.LU R68, [R1+0x300] ;  /* 0x0003000001447983 */ /* 0x000f220000300800 */
[----:B-1----:R-:W-:-:S03]  /*16690*/  PRMT R16, RZ, 0x7610, R16 ;  /* 0x00007610ff107816 */ /* 0x002fc60000000010 */
[----:B------:R0:W-:Y:S01]  /*166a0*/  STS.U8 [R2+UR9+0x4c00], R18 ;  /* 0x004c001202007988 */ /* 0x0001e20008000009 */
[----:B---3--:R-:W-:-:S05]  /*166b0*/  IADD3 R0, P2, PT, R4, R0, RZ ;  /* 0x0000000004007210 */ /* 0x008fca0007f5e0ff */
[----:B--2---:R-:W-:Y:S01]  /*166c0*/  IMAD.X R72, R88, 0x1, R72, P2 ;  /* 0x0000000158487824 */ /* 0x004fe200010e0648 */
[----:B------:R-:W-:Y:S01]  /*166d0*/  STL [R1+0x280], R0 ;  /* 0x0002800001007387 */ /* 0x000fe20000100800 */
[----:B0-----:R-:W-:Y:S02]  /*166e0*/  @!P1 IMAD.MOV.U32 R18, RZ, RZ, R0 ;  /* 0x000000ffff129224 */ /* 0x001fe400078e0000 */
[----:B------:R-:W-:Y:S01]  /*166f0*/  @!P1 IMAD.MOV.U32 R19, RZ, RZ, R72 ;  /* 0x000000ffff139224 */ /* 0x000fe200078e0048 */
[----:B------:R0:W-:Y:S04]  /*16700*/  STL [R1+0x27c], R72 ;  /* 0x00027c4801007387 */ /* 0x0001e80000100800 */
[----:B------:R1:W2:Y:S04]  /*16710*/  @!P1 LDG.E.U8 R16, desc[UR18][R18.64] ;  /* 0x0000001212109981 */ /* 0x0002a8000c1e1100 */
[----:B0-----:R-:W3:Y:S01]  /*16720*/  LDL.LU R72, [R1+0x33c] ;  /* 0x00033c0001487983 */ /* 0x001ee20000300800 */
[----:B----4-:R-:W-:-:S03]  /*16730*/  IADD3 R71, P2, PT, R4, R71, RZ ;  /* 0x0000004704477210 */ /* 0x010fc60007f5e0ff */
[----:B------:R-:W4:Y:S02]  /*16740*/  LDL.LU R0, [R1+0x340] ;  /* 0x0003400001007983 */ /* 0x000f240000300800 */
[----:B------:R-:W-:Y:S02]  /*16750*/  IMAD.X R76, R88, 0x1, R76, P2 ;  /* 0x00000001584c7824 */ /* 0x000fe400010e064c */
[----:B------:R-:W-:Y:S01]  /*16760*/  STL [R1+0x2c0], R71 ;  /* 0x0002c04701007387 */ /* 0x000fe20000100800 */
[----:B-1----:R-:W-:Y:S02]  /*16770*/  @!P1 IMAD.MOV.U32 R18, RZ, RZ, R71 ;  /* 0x000000ffff129224 */ /* 0x002fe400078e0047 */
[----:B------:R-:W-:Y:S01]  /*16780*/  @!P1 IMAD.MOV.U32 R19, RZ, RZ, R76 ;  /* 0x000000ffff139224 */ /* 0x000fe200078e004c */
[----:B------:R0:W-:Y:S04]  /*16790*/  STL [R1+0x2bc], R76 ;  /* 0x0002bc4c01007387 */ /* 0x0001e80000100800 */
[----:B0-----:R-:W2:Y:S04]  /*167a0*/  LDL.LU R76, [R1+0x37c] ;  /* 0x00037c00014c7983 */ /* 0x001ea80000300800 */
[----:B------:R-:W2:Y:S01]  /*167b0*/  LDL.LU R71, [R1+0x380] ;  /* 0x0003800001477983 */ /* 0x000ea20000300800 */
[----:B------:R-:W-:-:S03]  /*167c0*/  PRMT R17, RZ, 0x7610, R17 ;  /* 0x00007610ff117816 */ /* 0x000fc60000000011 */
[----:B------:R-:W-:Y:S04]  /*167d0*/  STS.U8 [R2+UR9+0x5000], R21 ;  /* 0x0050001502007988 */ /* 0x000fe80008000009 */
[----:B------:R0:W2:Y:S04]  /*167e0*/  @!P1 LDG.E.U8 R17, desc[UR18][R18.64] ;  /* 0x0000001212119981 */ /* 0x0000a8000c1e1100 */
[----:B------:R1:W-:Y:S01]  /*167f0*/  STS.U8 [R2+UR9+0x5400], R20 ;  /* 0x0054001402007988 */ /* 0x0003e20008000009 */
[----:B0-----:R-:W-:Y:S02]  /*16800*/  PRMT R18, RZ, 0x7610, R18 ;  /* 0x00007610ff127816 */ /* 0x001fe40000000012 */
[----:B------:R-:W-:-:S05]  /*16810*/  IADD3 R68, P2, PT, R4, R68, RZ ;  /* 0x0000004404447210 */ /* 0x000fca0007f5e0ff */
[----:B------:R-:W-:Y:S01]  /*16820*/  IMAD.X R77, R88, 0x1, R77, P2 ;  /* 0x00000001584d7824 */ /* 0x000fe200010e064d */
[----:B------:R0:W-:Y:S01]  /*16830*/  STL [R1+0x300], R68 ;  /* 0x0003004401007387 */ /* 0x0001e20000100800 */
[----:B-1----:R-:W-:Y:S02]  /*16840*/  @!P1 IMAD.MOV.U32 R20, RZ, RZ, R68 ;  /* 0x000000ffff149224 */ /* 0x002fe400078e0044 */
[----:B------:R-:W-:Y:S01]  /*16850*/  @!P1 IMAD.MOV.U32 R21, RZ, RZ, R77 ;  /* 0x000000ffff159224 */ /* 0x000fe200078e004d */
[----:B------:R-:W-:Y:S04]  /*16860*/  STL [R1+0x2fc], R77 ;  /* 0x0002fc4d01007387 */ /* 0x000fe80000100800 */
[----:B------:R1:W2:Y:S04]  /*16870*/  @!P1 LDG.E.U8 R18, desc[UR18][R20.64] ;  /* 0x0000001214129981 */ /* 0x0002a8000c1e1100 */
[----:B0-----:R-:W2:Y:S04]  /*16880*/  LDL.LU R68, [R1+0x3c0] ;  /* 0x0003c00001447983 */ /* 0x001ea80000300800 */
[----:B------:R-:W-:Y:S04]  /*16890*/  STS.U8 [R2+UR9+0x5800], R23 ;  /* 0x0058001702007988 */ /* 0x000fe80008000009 */
[----:B------:R-:W-:Y:S01]  /*168a0*/  STS.U8 [R2+UR9+0x5c00], R22 ;  /* 0x005c001602007988 */ /* 0x000fe20008000009 */
[----:B----4-:R-:W-:-:S05]  /*168b0*/  IADD3 R0, P2, PT, R4, R0, RZ ;  /* 0x0000000004007210 */ /* 0x010fca0007f5e0ff */
[----:B---3--:R-:W-:Y:S01]  /*168c0*/  IMAD.X R72, R88, 0x1, R72, P2 ;  /* 0x0000000158487824 */ /* 0x008fe200010e0648 */
[----:B------:R-:W-:Y:S03]  /*168d0*/  STL [R1+0x340], R0 ;  /* 0x0003400001007387 */ /* 0x000fe60000100800 */
[----:B-1----:R-:W-:Y:S01]  /*168e0*/  @!P1 IMAD.MOV.U32 R21, RZ, RZ, R72 ;  /* 0x000000ffff159224 */ /* 0x002fe200078e0048 */
[----:B------:R0:W-:Y:S01]  /*168f0*/  STL [R1+0x33c], R72 ;  /* 0x00033c4801007387 */ /* 0x0001e20000100800 */
[----:B------:R-:W-:-:S03]  /*16900*/  @!P1 IMAD.MOV.U32 R20, RZ, RZ, R0 ;  /* 0x000000ffff149224 */ /* 0x000fc600078e0000 */
[----:B0-----:R-:W3:Y:S01]  /*16910*/  LDL.LU R72, [R1+0x3bc] ;  /* 0x0003bc0001487983 */ /* 0x001ee20000300800 */
[----:B--2---:R-:W-:-:S03]  /*16920*/  IADD3 R71, P2, PT, R4, R71, RZ ;  /* 0x0000004704477210 */ /* 0x004fc60007f5e0ff */
[----:B------:R-:W2:Y:S02]  /*16930*/  LDL.LU R77, [R1+0x1e8] ;  /* 0x0001e800014d7983 */ /* 0x000ea40000300800 */
[----:B------:R-:W-:Y:S02]  /*16940*/  IMAD.X R76, R88, 0x1, R76, P2 ;  /* 0x00000001584c7824 */ /* 0x000fe400010e064c */
[----:B------:R-:W4:Y:S01]  /*16950*/  LDL.LU R0, [R1+0x1ec] ;  /* 0x0001ec0001007983 */ /* 0x000f220000300800 */
[----:B------:R-:W-:Y:S02]  /*16960*/  @!P1 IMAD.MOV.U32 R22, RZ, RZ, R71 ;  /* 0x000000ffff169224 */ /* 0x000fe400078e0047 */
[----:B------:R-:W-:Y:S01]  /*16970*/  @!P1 IMAD.MOV.U32 R23, RZ, RZ, R76 ;  /* 0x000000ffff179224 */ /* 0x000fe200078e004c */
[----:B------:R-:W-:Y:S04]  /*16980*/  STL [R1+0x380], R71 ;  /* 0x0003804701007387 */ /* 0x000fe80000100800 */
[----:B------:R0:W-:Y:S04]  /*16990*/  STL [R1+0x37c], R76 ;  /* 0x00037c4c01007387 */ /* 0x0001e80000100800 */
[----:B0-----:R-:W2:Y:S04]  /*169a0*/  LDL.LU R76, [R1+0x244] ;  /* 0x00024400014c7983 */ /* 0x001ea80000300800 */
[----:B------:R-:W2:Y:S01]  /*169b0*/  LDL.LU R71, [R1+0x248] ;  /* 0x0002480001477983 */ /* 0x000ea20000300800 */
[----:B------:R-:W-:-:S06]  /*169c0*/  PRMT R19, RZ, 0x7610, R19 ;  /* 0x00007610ff137816 */ /* 0x000fcc0000000013 */
[----:B------:R0:W2:Y:S02]  /*169d0*/  @!P1 LDG.E.U8 R19, desc[UR18][R20.64] ;  /* 0x0000001214139981 */ /* 0x0000a4000c1e1100 */
[----:B0-----:R-:W-:Y:S02]  /*169e0*/  PRMT R20, RZ, 0x7610, R20 ;  /* 0x00007610ff147816 */ /* 0x001fe40000000014 */
[----:B------:R-:W-:-:S04]  /*169f0*/  IADD3 R68, P2, PT, R4, R68, RZ ;  /* 0x0000004404447210 */ /* 0x000fc80007f5e0ff */
[----:B------:R0:W2:Y:S01]  /*16a00*/  @!P1 LDG.E.U8 R20, desc[UR18][R22.64] ;  /* 0x0000001216149981 */ /* 0x0000a2000c1e1100 */
[----:B------:R-:W-:-:S03]  /*16a10*/  PRMT R21, RZ, 0x7610, R21 ;  /* 0x00007610ff157816 */ /* 0x000fc60000000015 */
[----:B------:R-:W-:Y:S01]  /*16a20*/  STL [R1+0x3c0], R68 ;  /* 0x0003c04401007387 */ /* 0x000fe20000100800 */
[----:B0-----:R-:W-:-:S03]  /*16a30*/  @!P1 IMAD.MOV.U32 R22, RZ, RZ, R68 ;  /* 0x000000ffff169224 */ /* 0x001fc600078e0044 */
[----:B------:R-:W-:Y:S04]  /*16a40*/  STS.U8 [R2+UR9+0x6000], R25 ;  /* 0x0060001902007988 */ /* 0x000fe80008000009 */
[----:B------:R-:W-:Y:S01]  /*16a50*/  STS.U8 [R2+UR9+0x6400], R24 ;  /* 0x0064001802007988 */ /* 0x000fe20008000009 */
[----:B---3--:R-:W-:-:S04]  /*16a60*/  IMAD.X R72, R88, 0x1, R72, P2 ;  /* 0x0000000158487824 */ /* 0x008fc800010e0648 */
[----:B------:R-:W-:Y:S01]  /*16a70*/  @!P1 IMAD.MOV.U32 R23, RZ, RZ, R72 ;  /* 0x000000ffff179224 */ /* 0x000fe200078e0048 */
[----:B------:R0:W-:Y:S01]  /*16a80*/  STL [R1+0x3bc], R72 ;  /* 0x0003bc4801007387 */ /* 0x0001e20000100800 */
[----:B----4-:R-:W-:-:S03]  /*16a90*/  IADD3 R0, P2, PT, R4, R0, RZ ;  /* 0x0000000004007210 */ /* 0x010fc60007f5e0ff */
[----:B------:R1:W3:Y:S02]  /*16aa0*/  @!P1 LDG.E.U8 R21, desc[UR18][R22.64] ;  /* 0x0000001216159981 */ /* 0x0002e4000c1e1100 */
[----:B--2---:R-:W-:Y:S02]  /*16ab0*/  IMAD.X R77, R88, 0x1, R77, P2 ;  /* 0x00000001584d7824 */ /* 0x004fe400010e064d */
[----:B0-----:R-:W2:Y:S04]  /*16ac0*/  LDL.LU R72, [R1+0x284] ;  /* 0x0002840001487983 */ /* 0x001ea80000300800 */
[----:B------:R-:W4:Y:S01]  /*16ad0*/  LDL.LU R68, [R1+0x288] ;  /* 0x0002880001447983 */ /* 0x000f220000300800 */
[----:B-1----:R-:W-:Y:S01]  /*16ae0*/  PRMT R22, RZ, 0x7610, R22 ;  /* 0x00007610ff167816 */ /* 0x002fe20000000016 */
[----:B------:R-:W-:-:S02]  /*16af0*/  @!P1 IMAD.MOV.U32 R24, RZ, RZ, R0 ;  /* 0x000000ffff189224 */ /* 0x000fc400078e0000 */
[----:B------:R0:W-:Y:S01]  /*16b00*/  STL [R1+0x1ec], R0 ;  /* 0x0001ec0001007387 */ /* 0x0001e20000100800 */
[----:B------:R-:W-:Y:S01]  /*16b10*/  @!P1 IMAD.MOV.U32 R25, RZ, RZ, R77 ;  /* 0x000000ffff199224 */ /* 0x000fe200078e004d */
[----:B------:R-:W-:Y:S02]  /*16b20*/  IADD3 R71, P2, PT, R4, R71, RZ ;  /* 0x0000004704477210 */ /* 0x000fe40007f5e0ff */
[----:B------:R-:W-:Y:S03]  /*16b30*/  STL [R1+0x1e8], R77 ;  /* 0x0001e84d01007387 */ /* 0x000fe60000100800 */
[----:B------:R-:W-:Y:S01]  /*16b40*/  IMAD.X R76, R88, 0x1, R76, P2 ;  /* 0x00000001584c7824 */ /* 0x000fe200010e064c */
[----:B0-----:R-:W3:Y:S04]  /*16b50*/  LDL.LU R0, [R1+0x2c8] ;  /* 0x0002c80001007983 */ /* 0x001ee80000300800 */
[----:B------:R0:W3:Y:S04]  /*16b60*/  @!P1 LDG.E.U8 R22, desc[UR18][R24.64] ;  /* 0x0000001218169981 */ /* 0x0000e8000c1e1100 */
[----:B------:R-:W-:Y:S04]  /*16b70*/  STL [R1+0x248], R71 ;  /* 0x0002484701007387 */ /* 0x000fe80000100800 */
[----:B------:R1:W-:Y:S01]  /*16b80*/  STL [R1+0x244], R76 ;  /* 0x0002444c01007387 */ /* 0x0003e20000100800 */
[----:B0-----:R-:W-:-:S03]  /*16b90*/  @!P1 IMAD.MOV.U32 R25, RZ, RZ, R76 ;  /* 0x000000ffff199224 */ /* 0x001fc600078e004c */
[----:B-1----:R-:W3:Y:S01]  /*16ba0*/  LDL.LU R76, [R1+0x2c4] ;  /* 0x0002c400014c7983 */ /* 0x002ee20000300800 */
[----:B------:R-:W-:Y:S01]  /*16bb0*/  PRMT R23, RZ, 0x7610, R23 ;  /* 0x00007610ff177816 */ /* 0x000fe20000000017 */
[----:B------:R-:W-:Y:S02]  /*16bc0*/  @!P1 IMAD.MOV.U32 R24, RZ, RZ, R71 ;  /* 0x000000ffff189224 */ /* 0x000fe400078e0047 */
[----:B------:R-:W3:Y:S04]  /*16bd0*/  LDL.LU R71, [R1+0x308] ;  /* 0x0003080001477983 */ /* 0x000ee80000300800 */
[----:B------:R-:W-:Y:S04]  /*16be0*/  STS.U8 [R2+UR9+0x6800], R27 ;  /* 0x0068001b02007988 */ /* 0x000fe80008000009 */
[----:B------:R0:W3:Y:S04]  /*16bf0*/  @!P1 LDG.E.U8 R23, desc[UR18][R24.64] ;  /* 0x0000001218179981 */ /* 0x0000e8000c1e1100 */
[----:B------:R1:W-:Y:S01]  /*16c00*/  STS.U8 [R2+UR9+0x6c00], R26 ;  /* 0x006c001a02007988 */ /* 0x0003e20008000009 */
[----:B0-----:R-:W-:-:S02]  /*16c10*/  PRMT R24, RZ, 0x7610, R24 ;  /* 0x00007610ff187816 */ /* 0x001fc40000000018 */
[----:B----4-:R-:W-:-:S05]  /*16c20*/  IADD3 R68, P2, PT, R4, R68, RZ ;  /* 0x0000004404447210 */ /* 0x010fca0007f5e0ff */
[----:B--2---:R-:W-:Y:S01]  /*16c30*/  IMAD.X R72, R88, 0x1, R72, P2 ;  /* 0x0000000158487824 */ /* 0x004fe200010e0648 */
[----:B------:R-:W-:Y:S01]  /*16c40*/  STL [R1+0x288], R68 ;  /* 0x0002884401007387 */ /* 0x000fe20000100800 */
[----:B-1----:R-:W-:Y:S02]  /*16c50*/  @!P1 IMAD.MOV.U32 R26, RZ, RZ, R68 ;  /* 0x000000ffff1a9224 */ /* 0x002fe400078e0044 */
[----:B------:R-:W-:Y:S01]  /*16c60*/  @!P1 IMAD.MOV.U32 R27, RZ, RZ, R72 ;  /* 0x000000ffff1b9224 */ /* 0x000fe200078e0048 */
[----:B------:R0:W-:Y:S04]  /*16c70*/  STL [R1+0x284], R72 ;  /* 0x0002844801007387 */ /* 0x0001e80000100800 */
[----:B------:R-:W2:Y:S01]  /*16c80*/  LDL.LU R77, [R1+0x304] ;  /* 0x00030400014d7983 */ /* 0x000ea20000300800 */
[----:B---3--:R-:W-:-:S03]  /*16c90*/  IADD3 R0, P2, PT, R4, R0, RZ ;  /* 0x0000000004007210 */ /* 0x008fc60007f5e0ff */
[----:B------:R1:W3:Y:S04]  /*16ca0*/  @!P1 LDG.E.U8 R24, desc[UR18][R26.64] ;  /* 0x000000121a189981 */ /* 0x0002e8000c1e1100 */
[----:B0-----:R-:W4:Y:S04]  /*16cb0*/  LDL.LU R72, [R1+0x344] ;  /* 0x0003440001487983 */ /* 0x001f280000300800 */
[----:B------:R-:W3:Y:S01]  /*16cc0*/  LDL.LU R68, [R1+0x348] ;  /* 0x0003480001447983 */ /* 0x000ee20000300800 */
[----:B-1----:R-:W-:-:S03]  /*16cd0*/  @!P1 IMAD.MOV.U32 R26, RZ, RZ, R0 ;  /* 0x000000ffff1a9224 */ /* 0x002fc600078e0000 */
[----:B------:R-:W-:Y:S01]  /*16ce0*/  STL [R1+0x2c8], R0 ;  /* 0x0002c80001007387 */ /* 0x000fe20000100800 */
[----:B------:R-:W-:-:S04]  /*16cf0*/  IMAD.X R76, R88, 0x1, R76, P2 ;  /* 0x00000001584c7824 */ /* 0x000fc800010e064c */
[----:B------:R-:W-:Y:S01]  /*16d00*/  @!P1 IMAD.MOV.U32 R27, RZ, RZ, R76 ;  /* 0x000000ffff1b9224 */ /* 0x000fe200078e004c */
[----:B------:R0:W-:Y:S04]  /*16d10*/  STL [R1+0x2c4], R76 ;  /* 0x0002c44c01007387 */ /* 0x0001e80000100800 */
[----:B0-----:R-:W4:Y:S04]  /*16d20*/  LDL.LU R76, [R1+0x384] ;  /* 0x00038400014c7983 */ /* 0x001f280000300800 */
[----:B------:R-:W4:Y:S01]  /*16d30*/  LDL.LU R0, [R1+0x388] ;  /* 0x0003880001007983 */ /* 0x000f220000300800 */
[----:B------:R-:W-:-:S02]  /*16d40*/  IADD3 R71, P2, PT, R4, R71, RZ ;  /* 0x0000004704477210 */ /* 0x000fc40007f5e0ff */
[----:B------:R-:W-:Y:S01]  /*16d50*/  PRMT R25, RZ, 0x7610, R25 ;  /* 0x00007610ff197816 */ /* 0x000fe20000000019 */
[----:B------:R-:W-:Y:S04]  /*16d60*/  STS.U8 [R2+UR9+0x7000], R29 ;  /* 0x0070001d02007988 */ /* 0x000fe80008000009 */
[----:B------:R0:W-:Y:S04]  /*16d70*/  STS.U8 [R2+UR9+0x7400], R28 ;  /* 0x0074001c02007988 */ /* 0x0001e80008000009 */
[----:B------:R1:W-:Y:S04]  /*16d80*/  STL [R1+0x308], R71 ;  /* 0x0003084701007387 */ /* 0x0003e80000100800 */
[----:B------:R1:W4:Y:S01]  /*16d90*/  @!P1 LDG.E.U8 R25, desc[UR18][R26.64] ;  /* 0x000000121a199981 */ /* 0x000322000c1e1100 */
[----:B0-----:R-:W-:Y:S01]  /*16da0*/  @!P1 IMAD.MOV.U32 R28, RZ, RZ, R71 ;  /* 0x000000ffff1c9224 */ /* 0x001fe200078e0047 */
[----:B-1----:R-:W-:-:S02]  /*16db0*/  PRMT R26, RZ, 0x7610, R26 ;  /* 0x00007610ff1a7816 */ /* 0x002fc4000000001a */
[----:B------:R-:W-:Y:S04]  /*16dc0*/  STS.U8 [R2+UR9+0x7800], R31 ;  /* 0x0078001f02007988 */ /* 0x000fe80008000009 */
[----:B------:R-:W-:Y:S01]  /*16dd0*/  STS.U8 [R2+UR9+0x7c00], R30 ;  /* 0x007c001e02007988 */ /* 0x000fe20008000009 */
[----:B--2---:R-:W-:-:S05]  /*16de0*/  IMAD.X R77, R88, 0x1, R77, P2 ;  /* 0x00000001584d7824 */ /* 0x004fca00010e064d */
[----:B------:R0:W-:Y:S01]  /*16df0*/  STL [R1+0x304], R77 ;  /* 0x0003044d01007387 */ /* 0x0001e20000100800 */
[----:B---3--:R-:W-:-:S03]  /*16e00*/  IADD3 R68, P2, PT, R4, R68, RZ ;  /* 0x0000004404447210 */ /* 0x008fc60007f5e0ff */
[----:B------:R-:W2:Y:S01]  /*16e10*/  LDL.LU R71, [R1+0x3c4] ;  /* 0x0003c40001477983 */ /* 0x000ea20000300800 */
[----:B------:R-:W-:Y:S02]  /*16e20*/  @!P1 IMAD.MOV.U32 R29, RZ, RZ, R77 ;  /* 0x000000ffff1d9224 */ /* 0x000fe400078e004d */
[----:B----4-:R-:W-:Y:S01]  /*16e30*/  IMAD.X R72, R88, 0x1, R72, P2 ;  /* 0x0000000158487824 */ /* 0x010fe200010e0648 */
[----:B------:R-:W-:Y:S04]  /*16e40*/  STL [R1+0x348], R68 ;  /* 0x0003484401007387 */ /* 0x000fe80000100800 */
[----:B------:R1:W-:Y:S04]  /*16e50*/  STL [R1+0x344], R72 ;  /* 0x0003444801007387 */ /* 0x0003e80000100800 */
[----:B0-----:R-:W3:Y:S04]  /*16e60*/  LDL.LU R77, [R1+0x1f4] ;  /* 0x0001f400014d7983 */ /* 0x001ee80000300800 */
[----:B------:R0:W4:Y:S01]  /*16e70*/  @!P1 LDG.E.U8 R26, desc[UR18][R28.64] ;  /* 0x000000121c1a9981 */ /* 0x000122000c1e1100 */
[----:B------:R-:W-:Y:S01]  /*16e80*/  IADD3 R0, P2, PT, R4, R0, RZ ;  /* 0x0000000004007210 */ /* 0x000fe20007f5e0ff */
[----:B0-----:R-:W-:-:S02]  /*16e90*/  @!P1 IMAD.MOV.U32 R29, RZ, RZ, R72 ;  /* 0x000000ffff1d9224 */ /* 0x001fc400078e0048 */
[----:B-1----:R-:W4:Y:S02]  /*16ea0*/  LDL.LU R72, [R1+0x210] ;  /* 0x0002100001487983 */ /* 0x002f240000300800 */
[----:B------:R-:W-:Y:S02]  /*16eb0*/  IMAD.X R76, R88, 0x1, R76, P2 ;  /* 0x00000001584c7824 */ /* 0x000fe400010e064c */
[----:B------:R-:W-:Y:S01]  /*16ec0*/  STL [R1+0x388], R0 ;  /* 0x0003880001007387 */ /* 0x000fe20000100800 */
[----:B------:R-:W-:Y:S02]  /*16ed0*/  @!P1 IMAD.MOV.U32 R30, RZ, RZ, R0 ;  /* 0x000000ffff1e9224 */ /* 0x000fe400078e0000 */
[----:B------:R-:W-:Y:S01]  /*16ee0*/  @!P1 IMAD.MOV.U32 R31, RZ, RZ, R76 ;  /* 0x000000ffff1f9224 */ /* 0x000fe200078e004c */
[----:B------:R0:W-:Y:S04]  /*16ef0*/  STL [R1+0x384], R76 ;  /* 0x0003844c01007387 */ /* 0x0001e80000100800 */
[----:B------:R-:W4:Y:S04]  /*16f00*/  LDL.LU R78, [R1+0x1f0] ;  /* 0x0001f000014e7983 */ /* 0x000f280000300800 */
[----:B0-----:R-:W4:Y:S04]  /*16f10*/  LDL.LU R76, [R1+0x24c] ;  /* 0x00024c00014c7983 */ /* 0x001f280000300800 */
[----:B------:R-:W4:Y:S01]  /*16f20*/  LDL.LU R0, [R1+0x250] ;  /* 0x0002500001007983 */ /* 0x000f220000300800 */
[----:B------:R-:W-:-:S02]  /*16f30*/  @!P1 IMAD.MOV.U32 R28, RZ, RZ, R68 ;  /* 0x000000ffff1c9224 */ /* 0x000fc400078e0044 */
[----:B------:R-:W0:Y:S01]  /*16f40*/  S2R R68, SR_TID.X ;  /* 0x0000000000447919 */ /* 0x000e220000002100 */
[----:B------:R-:W-:-:S06]  /*16f50*/  PRMT R27, RZ, 0x7610, R27 ;  /* 0x00007610ff1b7816 */ /* 0x000fcc000000001b */
[----:B------:R1:W4:Y:S02]  /*16f60*/  @!P1 LDG.E.U8 R27, desc[UR18][R28.64] ;  /* 0x000000121c1b9981 */ /* 0x000324000c1e1100 */
[----:B-1----:R-:W-:Y:S02]  /*16f70*/  PRMT R28, RZ, 0x7610, R28 ;  /* 0x00007610ff1c7816 */ /* 0x002fe4000000001c */
[----:B------:R-:W-:-:S04]  /*16f80*/  PRMT R29, RZ, 0x7610, R29 ;  /* 0x00007610ff1d7816 */ /* 0x000fc8000000001d */
[----:B------:R1:W4:Y:S01]  /*16f90*/  @!P1 LDG.E.U8 R28, desc[UR18][R30.64] ;  /* 0x000000121e1c9981 */ /* 0x000322000c1e1100 */
[----:B0-----:R-:W-:-:S04]  /*16fa0*/  LOP3.LUT R68, R68, 0x7f, RZ, 0xc0, !PT ;  /* 0x0000007f44447812 */ /* 0x001fc800078ec0ff */
[----:B------:R-:W-:-:S05]  /*16fb0*/  LOP3.LUT R68, R68, 0x10, RZ, 0x3c, !PT ;  /* 0x0000001044447812 */ /* 0x000fca00078e3cff */
[----:B------:R-:W-:Y:S04]  /*16fc0*/  STS.U8 [R68+UR9+0x4080], R33 ;  /* 0x0040802144007988 */ /* 0x000fe80008000009 */
[----:B------:R-:W-:Y:S01]  /*16fd0*/  STS.U8 [R68+UR9+0x4480], R32 ;  /* 0x0044802044007988 */ /* 0x000fe20008000009 */
[----:B--2---:R-:W-:-:S05]  /*16fe0*/  IADD3 R71, P2, PT, R4, R71, RZ ;  /* 0x0000004704477210 */ /* 0x004fca0007f5e0ff */
[----:B------:R-:W-:Y:S01]  /*16ff0*/  STL [R1+0x3c4], R71 ;  /* 0x0003c44701007387 */ /* 0x000fe20000100800 */
[----:B-1----:R-:W-:Y:S02]  /*17000*/  @!P1 IMAD.MOV.U32 R30, RZ, RZ, R71 ;  /* 0x000000ffff1e9224 */ /* 0x002fe400078e0047 */
[----:B---3--:R-:W-:-:S04]  /*17010*/  IMAD.X R77, R88, 0x1, R77, P2 ;  /* 0x00000001584d7824 */ /* 0x008fc800010e064d */
[----:B------:R-:W-:Y:S01]  /*17020*/  @!P1 IMAD.MOV.U32 R31, RZ, RZ, R77 ;  /* 0x000000ffff1f9224 */ /* 0x000fe200078e004d */
[----:B------:R0:W-:Y:S04]  /*17030*/  STL [R1+0x1f4], R77 ;  /* 0x0001f44d01007387 */ /* 0x0001e80000100800 */
[----:B------:R1:W2:Y:S04]  /*17040*/  @!P1 LDG.E.U8 R29, desc[UR18][R30.64] ;  /* 0x000000121e1d9981 */ /* 0x0002a8000c1e1100 */
[----:B0-----:R-:W3:Y:S04]  /*17050*/  LDL.LU R77, [R1+0x28c] ;  /* 0x00028c00014d7983 */ /* 0x001ee80000300800 */
[----:B------:R-:W2:Y:S01]  /*17060*/  LDL.LU R71, [R1+0x290] ;  /* 0x0002900001477983 */ /* 0x000ea20000300800 */
[----:B----4-:R-:W-:-:S02]  /*17070*/  IADD3 R72, P2, PT, R4, R72, RZ ;  /* 0x0000004804487210 */ /* 0x010fc40007f5e0ff */
[----:B-1----:R-:W-:-:S03]  /*17080*/  PRMT R30, RZ, 0x7610, R30 ;  /* 0x00007610ff1e7816 */ /* 0x002fc6000000001e */
[----:B------:R0:W-:Y:S01]  /*17090*/  STL [R1+0x210], R72 ;  /* 0x0002104801007387 */ /* 0x0001e20000100800 */
[----:B------:R-:W-:Y:S02]  /*170a0*/  @!P1 IMAD.MOV.U32 R32, RZ, RZ, R72 ;  /* 0x000000ffff209224 */ /* 0x000fe400078e0048 */
[----:B------:R-:W-:-:S04]  /*170b0*/  IMAD.X R78, R88, 0x1, R78, P2 ;  /* 0x00000001584e7824 */ /* 0x000fc800010e064e */
[----:B------:R-:W-:Y:S01]  /*170c0*/  @!P1 IMAD.MOV.U32 R33, RZ, RZ, R78 ;  /* 0x000000ffff219224 */ /* 0x000fe200078e004e */
[----:B------:R-:W-:Y:S04]  /*170d0*/  STL [R1+0x1f0], R78 ;  /* 0x0001f04e01007387 */ /* 0x000fe80000100800 */
[----:B0-----:R-:W4:Y:S01]  /*170e0*/  LDL.LU R72, [R1+0x2d0] ;  /* 0x0002d00001487983 */ /* 0x001f220000300800 */
[----:B------:R-:W-:-:S03]  /*170f0*/  IADD3 R0, P2, PT, R4, R0, RZ ;  /* 0x0000000004007210 */ /* 0x000fc60007f5e0ff */
[----:B------:R0:W4:Y:S02]  /*17100*/  @!P1 LDG.E.U8 R30, desc[UR18][R32.64] ;  /* 0x00000012201e9981 */ /* 0x000124000c1e1100 */
[----:B------:R-:W-:Y:S02]  /*17110*/  IMAD.X R76, R88, 0x1, R76, P2 ;  /* 0x00000001584c7824 */ /* 0x000fe400010e064c */
[----:B------:R-:W-:Y:S04]  /*17120*/  STL [R1+0x250], R0 ;  /* 0x0002500001007387 */ /* 0x000fe80000100800 */
[----:B------:R1:W-:Y:S01]  /*17130*/  STL [R1+0x24c], R76 ;  /* 0x00024c4c01007387 */ /* 0x0003e20000100800 */
[----:B0-----:R-:W-:-:S03]  /*17140*/  @!P1 IMAD.MOV.U32 R33, RZ, RZ, R76 ;  /* 0x000000ffff219224 */ /* 0x001fc600078e004c */
[----:B-1----:R-:W4:Y:S01]  /*17150*/  LDL.LU R76, [R1+0x2cc] ;  /* 0x0002cc00014c7983 */ /* 0x002f220000300800 */
[----:B------:R-:W-:Y:S01]  /*17160*/  PRMT R31, RZ, 0x7610, R31 ;  /* 0x00007610ff1f7816 */ /* 0x000fe2000000001f */
[----:B------:R-:W-:Y:S02]  /*17170*/  @!P1 IMAD.MOV.U32 R32, RZ, RZ, R0 ;  /* 0x000000ffff209224 */ /* 0x000fe400078e0000 */
[----:B------:R-:W4:Y:S04]  /*17180*/  LDL.LU R0, [R1+0x310] ;  /* 0x0003100001007983 */ /* 0x000f280000300800 */
[----:B------:R-:W-:Y:S04]  /*17190*/  STS.U8 [R68+UR9+0x4880], R35 ;  /* 0x0048802344007988 */ /* 0x000fe80008000009 */
[----:B------:R0:W4:Y:S04]  /*171a0*/  @!P1 LDG.E.U8 R31, desc[UR18][R32.64] ;  /* 0x00000012201f9981 */ /* 0x000128000c1e1100 */
[----:B------:R1:W-:Y:S01]  /*171b0*/  STS.U8 [R68+UR9+0x4c80], R34 ;  /* 0x004c802244007988 */ /* 0x0003e20008000009 */
[----:B0-----:R-:W-:-:S02]  /*171c0*/  PRMT R32, RZ, 0x7610, R32 ;  /* 0x00007610ff207816 */ /* 0x001fc40000000020 */
[----:B--2---:R-:W-:-:S05]  /*171d0*/  IADD3 R71, P2, PT, R4, R71, RZ ;  /* 0x0000004704477210 */ /* 0x004fca0007f5e0ff */
[----:B---3--:R-:W-:Y:S01]  /*171e0*/  IMAD.X R77, R88, 0x1, R77, P2 ;  /* 0x00000001584d7824 */ /* 0x008fe200010e064d */
[----:B------:R-:W-:Y:S01]  /*171f0*/  STL [R1+0x290], R71 ;  /* 0x0002904701007387 */ /* 0x000fe20000100800 */
[----:B-1----:R-:W-:Y:S02]  /*17200*/  @!P1 IMAD.MOV.U32 R34, RZ, RZ, R71 ;  /* 0x000000ffff229224 */ /* 0x002fe400078e0047 */
[----:B------:R-:W-:Y:S01]  /*17210*/  @!P1 IMAD.MOV.U32 R35, RZ, RZ, R77 ;  /* 0x000000ffff239224 */ /* 0x000fe200078e004d */
[----:B------:R0:W-:Y:S04]  /*17220*/  STL [R1+0x28c], R77 ;  /* 0x00028c4d01007387 */ /* 0x0001e80000100800 */
[----:B------:R1:W2:Y:S04]  /*17230*/  @!P1 LDG.E.U8 R32, desc[UR18][R34.64] ;  /* 0x0000001222209981 */ /* 0x0002a8000c1e1100 */
[----:B0-----:R-:W3:Y:S01]  /*17240*/  LDL.LU R77, [R1+0x30c] ;  /* 0x00030c00014d7983 */ /* 0x001ee20000300800 */
[----:B----4-:R-:W-:-:S03]  /*17250*/  IADD3 R72, P2, PT, R4, R72, RZ ;  /* 0x0000004804487210 */ /* 0x010fc60007f5e0ff */
[----:B------:R-:W4:Y:S04]  /*17260*/  LDL.LU R78, [R1+0x34c] ;  /* 0x00034c00014e7983 */ /* 0x000f280000300800 */
[----:B------:R-:W2:Y:S01]  /*17270*/  LDL.LU R71, [R1+0x350] ;  /* 0x0003500001477983 */ /* 0x000ea20000300800 */
        /* <DEDUP_REMOVED lines=10> */
[----:B------:R-:W-:Y:S04]  /*17320*/  STL [R1+0x310], R0 ;  /* 0x0003100001007387 */ /* 0x000fe80000100800 */
[----:B------:R0:W-:Y:S04]  /*17330*/  STS.U8 [R68+UR9+0x5480], R36 ;  /* 0x0054802444007988 */ /* 0x0001e80008000009 */
[----:B------:R1:W4:Y:S01]  /*17340*/  @!P1 LDG.E.U8 R33, desc[UR18][R34.64] ;  /* 0x0000001222219981 */ /* 0x000322000c1e1100 */
[----:B0-----:R-:W-:Y:S01]  /*17350*/  @!P1 IMAD.MOV.U32 R36, RZ, RZ, R0 ;  /* 0x000000ffff249224 */ /* 0x001fe200078e0000 */
[----:B-1----:R-:W-:-:S02]  /*17360*/  PRMT R34, RZ, 0x7610, R34 ;  /* 0x00007610ff227816 */ /* 0x002fc40000000022 */
[----:B------:R-:W-:Y:S01]  /*17370*/  STS.U8 [R68+UR9+0x5880], R39 ;  /* 0x0058802744007988 */ /* 0x000fe20008000009 */
[----:B---3--:R-:W-:-:S04]  /*17380*/  IMAD.X R77, R88, 0x1, R77, P2 ;  /* 0x00000001584d7824 */ /* 0x008fc800010e064d */
[----:B------:R-:W-:Y:S01]  /*17390*/  @!P1 IMAD.MOV.U32 R37, RZ, RZ, R77 ;  /* 0x000000ffff259224 */ /* 0x000fe200078e004d */
[----:B------:R0:W-:Y:S01]  /*173a0*/  STL [R1+0x30c], R77 ;  /* 0x00030c4d01007387 */ /* 0x0001e20000100800 */
[----:B--2---:R-:W-:-:S03]  /*173b0*/  IADD3 R71, P2, PT, R4, R71, RZ ;  /* 0x0000004704477210 */ /* 0x004fc60007f5e0ff */
[----:B------:R1:W2:Y:S02]  /*173c0*/  @!P1 LDG.E.U8 R34, desc[UR18][R36.64] ;  /* 0x0000001224229981 */ /* 0x0002a4000c1e1100 */
[----:B----4-:R-:W-:Y:S02]  /*173d0*/  IMAD.X R78, R88, 0x1, R78, P2 ;  /* 0x00000001584e7824 */ /* 0x010fe400010e064e */
[----:B0-----:R-:W3:Y:S04]  /*173e0*/  LDL.LU R77, [R1+0x1fc] ;  /* 0x0001fc00014d7983 */ /* 0x001ee80000300800 */
[----:B------:R-:W4:Y:S01]  /*173f0*/  LDL.LU R0, [R1+0x3c8] ;  /* 0x0003c80001007983 */ /* 0x000f220000300800 */
[----:B-1----:R-:W-:-:S03]  /*17400*/  @!P1 IMAD.MOV.U32 R36, RZ, RZ, R71 ;  /* 0x000000ffff249224 */ /* 0x002fc600078e0047 */
[----:B------:R0:W-:Y:S04]  /*17410*/  STL [R1+0x350], R71 ;  /* 0x0003504701007387 */ /* 0x0001e80000100800 */
[----:B------:R-:W-:Y:S04]  /*17420*/  STL [R1+0x34c], R78 ;  /* 0x00034c4e01007387 */ /* 0x000fe80000100800 */
[----:B0-----:R-:W2:Y:S01]  /*17430*/  LDL.LU R71, [R1+0x218] ;  /* 0x0002180001477983 */ /* 0x001ea20000300800 */
[----:B------:R-:W-:-:S05]  /*17440*/  IADD3 R72, P2, PT, R4, R72, RZ ;  /* 0x0000004804487210 */ /* 0x000fca0007f5e0ff */
[----:B------:R-:W-:Y:S01]  /*17450*/  IMAD.X R76, R88, 0x1, R76, P2 ;  /* 0x00000001584c7824 */ /* 0x000fe200010e064c */
[----:B------:R-:W-:Y:S03]  /*17460*/  STL [R1+0x390], R72 ;  /* 0x0003904801007387 */ /* 0x000fe60000100800 */
[----:B------:R-:W-:Y:S01]  /*17470*/  @!P1 IMAD.MOV.U32 R39, RZ, RZ, R76 ;  /* 0x000000ffff279224 */ /* 0x000fe200078e004c */
[----:B------:R0:W-:Y:S04]  /*17480*/  STL [R1+0x38c], R76 ;  /* 0x00038c4c01007387 */ /* 0x0001e80000100800 */
[----:B0-----:R-:W2:Y:S01]  /*17490*/  LDL.LU R76, [R1+0x214] ;  /* 0x00021400014c7983 */ /* 0x001ea20000300800 */
[----:B------:R-:W-:Y:S01]  /*174a0*/  PRMT R35, RZ, 0x7610, R35 ;  /* 0x00007610ff237816 */ /* 0x000fe20000000023 */
[----:B------:R-:W-:-:S02]  /*174b0*/  @!P1 IMAD.MOV.U32 R37, RZ, RZ, R78 ;  /* 0x000000ffff259224 */ /* 0x000fc400078e004e */
[----:B------:R0:W-:Y:S04]  /*174c0*/  STS.U8 [R68+UR9+0x5c80], R38 ;  /* 0x005c802644007988 */ /* 0x0001e80008000009 */
[----:B------:R1:W2:Y:S01]  /*174d0*/  @!P1 LDG.E.U8 R35, desc[UR18][R36.64] ;  /* 0x0000001224239981 */ /* 0x0002a2000c1e1100 */
[----:B0-----:R-:W-:-:S03]  /*174e0*/  @!P1 IMAD.MOV.U32 R38, RZ, RZ, R72 ;  /* 0x000000ffff269224 */ /* 0x001fc600078e0048 */
[----:B------:R-:W2:Y:S01]  /*174f0*/  LDL.LU R72, [R1+0x258] ;  /* 0x0002580001487983 */ /* 0x000ea20000300800 */
[----:B-1----:R-:W-:-:S06]  /*17500*/  PRMT R36, RZ, 0x7610, R36 ;  /* 0x00007610ff247816 */ /* 0x002fcc0000000024 */
[----:B------:R0:W2:Y:S04]  /*17510*/  @!P1 LDG.E.U8 R36, desc[UR18][R38.64] ;  /* 0x0000001226249981 */ /* 0x0000a8000c1e1100 */
[----:B------:R-:W-:Y:S04]  /*17520*/  STS.U8 [R68+UR9+0x6080], R41 ;  /* 0x0060802944007988 */ /* 0x000fe80008000009 */
[----:B------:R-:W-:Y:S01]  /*17530*/  STS.U8 [R68+UR9+0x6480], R40 ;  /* 0x0064802844007988 */ /* 0x000fe20008000009 */
[----:B----4-:R-:W-:-:S05]  /*17540*/  IADD3 R0, P2, PT, R4, R0, RZ ;  /* 0x0000000004007210 */ /* 0x010fca0007f5e0ff */
[----:B---3--:R-:W-:Y:S01]  /*17550*/  IMAD.X R77, R88, 0x1, R77, P2 ;  /* 0x00000001584d7824 */ /* 0x008fe200010e064d */
[----:B------:R-:W-:Y:S03]  /*17560*/  STL [R1+0x3c8], R0 ;  /* 0x0003c80001007387 */ /* 0x000fe60000100800 */
[----:B0-----:R-:W-:Y:S01]  /*17570*/  @!P1 IMAD.MOV.U32 R39, RZ, RZ, R77 ;  /* 0x000000ffff279224 */ /* 0x001fe200078e004d */
[----:B------:R0:W-:Y:S01]  /*17580*/  STL [R1+0x1fc], R77 ;  /* 0x0001fc4d01007387 */ /* 0x0001e20000100800 */
[----:B--2---:R-:W-:Y:S01]  /*17590*/  IADD3 R71, P2, PT, R4, R71, RZ ;  /* 0x0000004704477210 */ /* 0x004fe20007f5e0ff */
[----:B------:R-:W-:Y:S02]  /*175a0*/  @!P1 IMAD.MOV.U32 R38, RZ, RZ, R0 ;  /* 0x000000ffff269224 */ /* 0x000fe400078e0000 */
[----:B0-----:R-:W2:Y:S04]  /*175b0*/  LDL.LU R77, [R1+0x254] ;  /* 0x00025400014d7983 */ /* 0x001ea80000300800 */
[----:B------:R-:W3:Y:S04]  /*175c0*/  LDL.LU R78, [R1+0x294] ;  /* 0x00029400014e7983 */ /* 0x000ee80000300800 */
[----:B------:R-:W4:Y:S01]  /*175d0*/  LDL.LU R0, [R1+0x298] ;  /* 0x0002980001007983 */ /* 0x000f220000300800 */
[----:B------:R-:W-:-:S03]  /*175e0*/  @!P1 IMAD.MOV.U32 R40, RZ, RZ, R71 ;  /* 0x000000ffff289224 */ /* 0x000fc600078e0047 */
[----:B------:R-:W-:Y:S01]  /*175f0*/  STL [R1+0x218], R71 ;  /* 0x0002184701007387 */ /* 0x000fe20000100800 */
[----:B------:R-:W-:-:S04]  /*17600*/  IMAD.X R76, R88, 0x1, R76, P2 ;  /* 0x00000001584c7824 */ /* 0x000fc800010e064c */
[----:B------:R-:W-:Y:S01]  /*17610*/  @!P1 IMAD.MOV.U32 R41, RZ, RZ, R76 ;  /* 0x000000ffff299224 */ /* 0x000fe200078e004c */
[----:B------:R0:W-:Y:S04]  /*17620*/  STL [R1+0x214], R76 ;  /* 0x0002144c01007387 */ /* 0x0001e80000100800 */
[----:B0-----:R-:W3:Y:S04]  /*17630*/  LDL.LU R76, [R1+0x2d4] ;  /* 0x0002d400014c7983 */ /* 0x001ee80000300800 */
[----:B------:R-:W3:Y:S01]  /*17640*/  LDL.LU R71, [R1+0x2d8] ;  /* 0x0002d80001477983 */ /* 0x000ee20000300800 */
[----:B------:R-:W-:-:S02]  /*17650*/  PRMT R37, RZ, 0x7610, R37 ;  /* 0x00007610ff257816 */ /* 0x000fc40000000025 */
[----:B------:R-:W-:-:S04]  /*17660*/  IADD3 R72, P2, PT, R4, R72, RZ ;  /* 0x0000004804487210 */ /* 0x000fc80007f5e0ff */
[----:B------:R0:W3:Y:S04]  /*17670*/  @!P1 LDG.E.U8 R37, desc[UR18][R38.64] ;  /* 0x0000001226259981 */ /* 0x0000e8000c1e1100 */
[----:B------:R-:W-:Y:S01]  /*17680*/  STL [R1+0x258], R72 ;  /* 0x0002584801007387 */ /* 0x000fe20000100800 */
[----:B0-----:R-:W-:Y:S02]  /*17690*/  PRMT R38, RZ, 0x7610, R38 ;  /* 0x00007610ff267816 */ /* 0x001fe40000000026 */
[----:B------:R-:W-:-:S04]  /*176a0*/  PRMT R39, RZ, 0x7610, R39 ;  /* 0x00007610ff277816 */ /* 0x000fc80000000027 */
[----:B------:R0:W3:Y:S04]  /*176b0*/  @!P1 LDG.E.U8 R38, desc[UR18][R40.64] ;  /* 0x0000001228269981 */ /* 0x0000e8000c1e1100 */
[----:B------:R-:W-:Y:S01]  /*176c0*/  STS.U8 [R68+UR9+0x6880], R43 ;  /* 0x0068802b44007988 */ /* 0x000fe20008000009 */
[----:B0-----:R-:W-:-:S03]  /*176d0*/  @!P1 IMAD.MOV.U32 R40, RZ, RZ, R72 ;  /* 0x000000ffff289224 */ /* 0x001fc600078e0048 */
[----:B------:R-:W-:Y:S01]  /*176e0*/  STS.U8 [R68+UR9+0x6c80], R42 ;  /* 0x006c802a44007988 */ /* 0x000fe20008000009 */
[----:B--2---:R-:W-:-:S04]  /*176f0*/  IMAD.X R77, R88, 0x1, R77, P2 ;  /* 0x00000001584d7824 */ /* 0x004fc800010e064d */
[----:B------:R-:W-:Y:S01]  /*17700*/  @!P1 IMAD.MOV.U32 R41, RZ, RZ, R77 ;  /* 0x000000ffff299224 */ /* 0x000fe200078e004d */
[----:B------:R0:W-:Y:S01]  /*17710*/  STL [R1+0x254], R77 ;  /* 0x0002544d01007387 */ /* 0x0001e20000100800 */
[----:B----4-:R-:W-:-:S03]  /*17720*/  IADD3 R0, P2, PT, R4, R0, RZ ;  /* 0x0000000004007210 */ /* 0x010fc60007f5e0ff */
[----:B------:R1:W2:Y:S02]  /*17730*/  @!P1 LDG.E.U8 R39, desc[UR18][R40.64] ;  /* 0x0000001228279981 */ /* 0x0002a4000c1e1100 */
[----:B---3--:R-:W-:Y:S02]  /*17740*/  IMAD.X R78, R88, 0x1, R78, P2 ;  /* 0x00000001584e7824 */ /* 0x008fe400010e064e */
[----:B0-----:R-:W3:Y:S04]  /*17750*/  LDL.LU R77, [R1+0x314] ;  /* 0x00031400014d7983 */ /* 0x001ee80000300800 */
[----:B------:R-:W4:Y:S01]  /*17760*/  LDL.LU R72, [R1+0x318] ;  /* 0x0003180001487983 */ /* 0x000f220000300800 */
[----:B-1----:R-:W-:Y:S01]  /*17770*/  PRMT R40, RZ, 0x7610, R40 ;  /* 0x00007610ff287816 */ /* 0x002fe20000000028 */
[----:B------:R-:W-:-:S02]  /*17780*/  @!P1 IMAD.MOV.U32 R42, RZ, RZ, R0 ;  /* 0x000000ffff2a9224 */ /* 0x000fc400078e0000 */
[----:B------:R0:W-:Y:S01]  /*17790*/  STL [R1+0x298], R0 ;  /* 0x0002980001007387 */ /* 0x0001e20000100800 */
[----:B------:R-:W-:-:S03]  /*177a0*/  @!P1 IMAD.MOV.U32 R43, RZ, RZ, R78 ;  /* 0x000000ffff2b9224 */ /* 0x000fc600078e004e */
[----:B------:R-:W-:Y:S04]  /*177b0*/  STL [R1+0x294], R78 ;  /* 0x0002944e01007387 */ /* 0x000fe80000100800 */
[----:B------:R1:W2:Y:S04]  /*177c0*/  @!P1 LDG.E.U8 R40, desc[UR18][R42.64] ;  /* 0x000000122a289981 */ /* 0x0002a8000c1e1100 */
[----:B0-----:R-:W2:Y:S01]  /*177d0*/  LDL.LU R0, [R1+0x358] ;  /* 0x0003580001007983 */ /* 0x001ea20000300800 */
[----:B------:R-:W-:-:S05]  /*177e0*/  IADD3 R71, P2, PT, R4, R71, RZ ;  /* 0x0000004704477210 */ /* 0x000fca0007f5e0ff */
[----:B------:R-:W-:Y:S01]  /*177f0*/  IMAD.X R76, R88, 0x1, R76, P2 ;  /* 0x00000001584c7824 */ /* 0x000fe200010e064c */
[----:B------:R-:W-:Y:S03]  /*17800*/  STL [R1+0x2d8], R71 ;  /* 0x0002d84701007387 */ /* 0x000fe60000100800 */
[----:B-1----:R-:W-:Y:S01]  /*17810*/  @!P1 IMAD.MOV.U32 R43, RZ, RZ, R76 ;  /* 0x000000ffff2b9224 */ /* 0x002fe200078e004c */
[----:B------:R0:W-:Y:S04]  /*17820*/  STL [R1+0x2d4], R76 ;  /* 0x0002d44c01007387 */ /* 0x0001e80000100800 */
[----:B0-----:R-:W2:Y:S01]  /*17830*/  LDL.LU R76, [R1+0x354] ;  /* 0x00035400014c7983 */ /* 0x001ea20000300800 */
[----:B------:R-:W-:Y:S01]  /*17840*/  PRMT R41, RZ, 0x7610, R41 ;  /* 0x00007610ff297816 */ /* 0x000fe20000000029 */
[----:B------:R-:W-:-:S02]  /*17850*/  @!P1 IMAD.MOV.U32 R42, RZ, RZ, R71 ;  /* 0x000000ffff2a9224 */ /* 0x000fc400078e0047 */
[----:B------:R-:W2:Y:S04]  /*17860*/  LDL.LU R71, [R1+0x398] ;  /* 0x0003980001477983 */ /* 0x000ea80000300800 */
[----:B------:R-:W-:Y:S04]  /*17870*/  STS.U8 [R68+UR9+0x7080], R45 ;  /* 0x0070802d44007988 */ /* 0x000fe80008000009 */
[----:B------:R0:W2:Y:S04]  /*17880*/  @!P1 LDG.E.U8 R41, desc[UR18][R42.64] ;  /* 0x000000122a299981 */ /* 0x0000a8000c1e1100 */
[----:B------:R1:W-:Y:S01]  /*17890*/  STS.U8 [R68+UR9+0x7480], R44 ;  /* 0x0074802c44007988 */ /* 0x0003e20008000009 */
[----:B0-----:R-:W-:-:S02]  /*178a0*/  PRMT R42, RZ, 0x7610, R42 ;  /* 0x00007610ff2a7816 */ /* 0x001fc4000000002a */
[----:B----4-:R-:W-:-:S05]  /*178b0*/  IADD3 R72, P2, PT, R4, R72, RZ ;  /* 0x0000004804487210 */ /* 0x010fca0007f5e0ff */
[----:B---3--:R-:W-:Y:S01]  /*178c0*/  IMAD.X R77, R88, 0x1, R77, P2 ;  /* 0x00000001584d7824 */ /* 0x008fe200010e064d */
[----:B------:R-:W-:Y:S01]  /*178d0*/  STL [R1+0x318], R72 ;  /* 0x0003184801007387 */ /* 0x000fe20000100800 */
[----:B-1----:R-:W-:Y:S02]  /*178e0*/  @!P1 IMAD.MOV.U32 R44, RZ, RZ, R72 ;  /* 0x000000ffff2c9224 */ /* 0x002fe400078e0048 */
[----:B------:R-:W-:Y:S01]  /*178f0*/  @!P1 IMAD.MOV.U32 R45, RZ, RZ, R77 ;  /* 0x000000ffff2d9224 */ /* 0x000fe200078e004d */
[----:B------:R0:W-:Y:S04]  /*17900*/  STL [R1+0x314], R77 ;  /* 0x0003144d01007387 */ /* 0x0001e80000100800 */
[----:B------:R-:W3:Y:S01]  /*17910*/  LDL.LU R78, [R1+0x394] ;  /* 0x00039400014e7983 */ /* 0x000ee20000300800 */
[----:B--2---:R-:W-:-:S03]  /*17920*/  IADD3 R0, P2, PT, R4, R0, RZ ;  /* 0x0000000004007210 */ /* 0x004fc60007f5e0ff */
[----:B------:R1:W2:Y:S04]  /*17930*/  @!P1 LDG.E.U8 R42, desc[UR18][R44.64] ;  /* 0x000000122c2a9981 */ /* 0x0002a8000c1e1100 */
[----:B0-----:R-:W4:Y:S04]  /*17940*/  LDL.LU R77, [R1+0x200] ;  /* 0x00020000014d7983 */ /* 0x001f280000300800 */
[----:B------:R-:W2:Y:S01]  /*17950*/  LDL.LU R72, [R1+0x3cc] ;  /* 0x0003cc0001487983 */ /* 0x000ea20000300800 */
[----:B-1----:R-:W-:-:S03]  /*17960*/  @!P1 IMAD.MOV.U32 R44, RZ, RZ, R0 ;  /* 0x000000ffff2c9224 */ /* 0x002fc600078e0000 */
[----:B------:R0:W-:Y:S01]  /*17970*/  STL [R1+0x358], R0 ;  /* 0x0003580001007387 */ /* 0x0001e20000100800 */
[----:B------:R-:W-:-:S05]  /*17980*/  IMAD.X R76, R88, 0x1, R76, P2 ;  /* 0x00000001584c7824 */ /* 0x000fca00010e064c */
[----:B------:R1:W-:Y:S04]  /*17990*/  STL [R1+0x354], R76 ;  /* 0x0003544c01007387 */ /* 0x0003e80000100800 */
[----:B0-----:R-:W4:Y:S01]  /*179a0*/  LDL.LU R0, [R1+0x220] ;  /* 0x0002200001007983 */ /* 0x001f220000300800 */
[----:B------:R-:W-:-:S03]  /*179b0*/  @!P1 IMAD.MOV.U32 R45, RZ, RZ, R76 ;  /* 0x000000ffff2d9224 */ /* 0x000fc600078e004c */
[----:B-1----:R-:W4:Y:S01]  /*179c0*/  LDL.LU R76, [R1+0x21c] ;  /* 0x00021c00014c7983 */ /* 0x002f220000300800 */
[----:B------:R-:W-:Y:S02]  /*179d0*/  IADD3 R71, P2, PT, R4, R71, RZ ;  /* 0x0000004704477210 */ /* 0x000fe40007f5e0ff */
[----:B------:R-:W-:Y:S01]  /*179e0*/  PRMT R43, RZ, 0x7610, R43 ;  /* 0x00007610ff2b7816 */ /* 0x000fe2000000002b */
[----:B------:R-:W-:Y:S04]  /*179f0*/  STS.U8 [R68+UR9+0x7880], R47 ;  /* 0x0078802f44007988 */ /* 0x000fe80008000009 */
[----:B------:R0:W-:Y:S04]  /*17a00*/  STS.U8 [R68+UR9+0x7c80], R46 ;  /* 0x007c802e44007988 */ /* 0x0001e80008000009 */
[----:B------:R1:W4:Y:S04]  /*17a10*/  @!P1 LDG.E.U8 R43, desc[UR18][R44.64] ;  /* 0x000000122c2b9981 */ /* 0x000328000c1e1100 */
[----:B------:R3:W-:Y:S01]  /*17a20*/  STL [R1+0x398], R71 ;  /* 0x0003984701007387 */ /* 0x0007e20000100800 */
[----:B0-----:R-:W-:Y:S01]  /*17a30*/  @!P1 IMAD.MOV.U32 R46, RZ, RZ, R71 ;  /* 0x000000ffff2e9224 */ /* 0x001fe200078e0047 */
[----:B-1----:R-:W-:-:S02]  /*17a40*/  PRMT R44, RZ, 0x7610, R44 ;  /* 0x00007610ff2c7816 */ /* 0x002fc4000000002c */
[----:B------:R-:W-:Y:S01]  /*17a50*/  PRMT R45, RZ, 0x7610, R45 ;  /* 0x00007610ff2d7816 */ /* 0x000fe2000000002d */
[----:B---3--:R-:W-:-:S04]  /*17a60*/  IMAD.X R78, R88, 0x1, R78, P2 ;  /* 0x00000001584e7824 */ /* 0x008fc800010e064e */
[----:B------:R-:W-:Y:S01]  /*17a70*/  @!P1 IMAD.MOV.U32 R47, RZ, RZ, R78 ;  /* 0x000000ffff2f9224 */ /* 0x000fe200078e004e */
[----:B------:R-:W-:Y:S04]  /*17a80*/  STL [R1+0x394], R78 ;  /* 0x0003944e01007387 */ /* 0x000fe80000100800 */
[----:B------:R-:W3:Y:S01]  /*17a90*/  LDL.LU R71, [R1+0x260] ;  /* 0x0002600001477983 */ /* 0x000ee20000300800 */
[----:B--2---:R-:W-:-:S03]  /*17aa0*/  IADD3 R72, P2, PT, R4, R72, RZ ;  /* 0x0000004804487210 */ /* 0x004fc60007f5e0ff */
[----:B------:R0:W2:Y:S02]  /*17ab0*/  @!P1 LDG.E.U8 R44, desc[UR18][R46.64] ;  /* 0x000000122e2c9981 */ /* 0x0000a4000c1e1100 */
[----:B----4-:R-:W-:Y:S02]  /*17ac0*/  IMAD.X R77, R88, 0x1, R77, P2 ;  /* 0x00000001584d7824 */ /* 0x010fe400010e064d */
[----:B------:R-:W-:Y:S04]  /*17ad0*/  STL [R1+0x3cc], R72 ;  /* 0x0003cc4801007387 */ /* 0x000fe80000100800 */
[----:B------:R1:W-:Y:S01]  /*17ae0*/  STL [R1+0x200], R77 ;  /* 0x0002004d01007387 */ /* 0x0003e20000100800 */
[----:B0-----:R-:W-:Y:S02]  /*17af0*/  @!P1 IMAD.MOV.U32 R46, RZ, RZ, R72 ;  /* 0x000000ffff2e9224 */ /* 0x001fe400078e0048 */
[----:B------:R-:W-:-:S05]  /*17b00*/  @!P1 IMAD.MOV.U32 R47, RZ, RZ, R77 ;  /* 0x000000ffff2f9224 */ /* 0x000fca00078e004d */
[----:B------:R0:W4:Y:S04]  /*17b10*/  @!P1 LDG.E.U8 R45, desc[UR18][R46.64] ;  /* 0x000000122e2d9981 */ /* 0x000128000c1e1100 */
[----:B-1----:R-:W2:Y:S04]  /*17b20*/  LDL.LU R77, [R1+0x25c] ;  /* 0x00025c00014d7983 */ /* 0x002ea80000300800 */
[----:B------:R-:W4:Y:S01]  /*17b30*/  LDL.LU R72, [R1+0x2a0] ;  /* 0x0002a00001487983 */ /* 0x000f220000300800 */
[----:B------:R-:W-:-:S05]  /*17b40*/  IADD3 R0, P2, PT, R4, R0, RZ ;  /* 0x0000000004007210 */ /* 0x000fca0007f5e0ff */
[----:B------:R-:W-:Y:S01]  /*17b50*/  IMAD.X R76, R88, 0x1, R76, P2 ;  /* 0x00000001584c7824 */ /* 0x000fe200010e064c */
[----:B------:R-:W-:Y:S03]  /*17b60*/  STL [R1+0x220], R0 ;  /* 0x0002200001007387 */ /* 0x000fe60000100800 */
[----:B0-----:R-:W-:Y:S01]  /*17b70*/  @!P1 IMAD.MOV.U32 R47, RZ, RZ, R76 ;  /* 0x000000ffff2f9224 */ /* 0x001fe200078e004c */
[----:B------:R0:W-:Y:S04]  /*17b80*/  STL [R1+0x21c], R76 ;  /* 0x00021c4c01007387 */ /* 0x0001e80000100800 */
[----:B0-----:R-:W4:Y:S01]  /*17b90*/  LDL.LU R76, [R1+0x29c] ;  /* 0x00029c00014c7983 */ /* 0x001f220000300800 */
[----:B------:R-:W0:Y:S01]  /*17ba0*/  S2R R68, SR_TID.X ;  /* 0x0000000000447919 */ /* 0x000e220000002100 */
[----:B------:R-:W-:-:S02]  /*17bb0*/  @!P1 IMAD.MOV.U32 R46, RZ, RZ, R0 ;  /* 0x000000ffff2e9224 */ /* 0x000fc400078e0000 */
[----:B------:R-:W4:Y:S04]  /*17bc0*/  LDL.LU R78, [R1+0x2dc] ;  /* 0x0002dc00014e7983 */ /* 0x000f280000300800 */
[----:B------:R-:W4:Y:S01]  /*17bd0*/  LDL.LU R0, [R1+0x2e0] ;  /* 0x0002e00001007983 */ /* 0x000f220000300800 */
[----:B0-----:R-:W-:-:S04]  /*17be0*/  LOP3.LUT R68, R68, 0x7f, RZ, 0xc0, !PT ;  /* 0x0000007f44447812 */ /* 0x001fc800078ec0ff */
[----:B------:R-:W-:-:S05]  /*17bf0*/  LOP3.LUT R68, R68, 0x20, RZ, 0x3c, !PT ;  /* 0x0000002044447812 */ /* 0x000fca00078e3cff */
[----:B------:R-:W-:Y:S04]  /*17c00*/  STS.U8 [R68+UR9+0x4100], R59 ;  /* 0x0041003b44007988 */ /* 0x000fe80008000009 */
[----:B------:R0:W-:Y:S04]  /*17c10*/  STS.U8 [R68+UR9+0x4500], R49 ;  /* 0x0045003144007988 */ /* 0x0001e80008000009 */
[----:B------:R1:W-:Y:S01]  /*17c20*/  STS.U8 [R68+UR9+0x4900], R50 ;  /* 0x0049003244007988 */ /* 0x0003e20008000009 */
[----:B0-----:R-:W-:Y:S02]  /*17c30*/  PRMT R49, RZ, 0x7610, R49 ;  /* 0x00007610ff317816 */ /* 0x001fe40000000031 */
[----:B-1----:R-:W-:-:S04]  /*17c40*/  PRMT R50, RZ, 0x7610, R50 ;  /* 0x00007610ff327816 */ /* 0x002fc80000000032 */
[----:B------:R0:W4:Y:S01]  /*17c50*/  @!P1 LDG.E.U8 R49, desc[UR18][R46.64] ;  /* 0x000000122e319981 */ /* 0x000122000c1e1100 */
[----:B---3--:R-:W-:-:S05]  /*17c60*/  IADD3 R71, P2, PT, R4, R71, RZ ;  /* 0x0000004704477210 */ /* 0x008fca0007f5e0ff */
[----:B------:R-:W-:Y:S01]  /*17c70*/  STL [R1+0x260], R71 ;  /* 0x0002604701007387 */ /* 0x000fe20000100800 */
[----:B0-----:R-:W-:Y:S02]  /*17c80*/  @!P1 IMAD.MOV.U32 R46, RZ, RZ, R71 ;  /* 0x000000ffff2e9224 */ /* 0x001fe400078e0047 */
[----:B--2---:R-:W-:Y:S01]  /*17c90*/  IMAD.X R77, R88, 0x1, R77, P2 ;  /* 0x00000001584d7824 */ /* 0x004fe200010e064d */
[----:B----4-:R-:W-:-:S04]  /*17ca0*/  IADD3 R72, P2, PT, R4, R72, RZ ;  /* 0x0000004804487210 */ /* 0x010fc80007f5e0ff */
[----:B------:R0:W-:Y:S01]  /*17cb0*/  STL [R1+0x25c], R77 ;  /* 0x00025c4d01007387 */ /* 0x0001e20000100800 */
[----:B------:R-:W-:-:S05]  /*17cc0*/  @!P1 IMAD.MOV.U32 R47, RZ, RZ, R77 ;  /* 0x000000ffff2f9224 */ /* 0x000fca00078e004d */
[----:B------:R1:W2:Y:S04]  /*17cd0*/  @!P1 LDG.E.U8 R50, desc[UR18][R46.64] ;  /* 0x000000122e329981 */ /* 0x0002a8000c1e1100 */
[----:B0-----:R-:W3:Y:S04]  /*17ce0*/  LDL.LU R77, [R1+0x31c] ;  /* 0x00031c00014d7983 */ /* 0x001ee80000300800 */
[----:B------:R-:W4:Y:S01]  /*17cf0*/  LDL.LU R71, [R1+0x320] ;  /* 0x0003200001477983 */ /* 0x000f220000300800 */
[----:B-1----:R-:W-:-:S03]  /*17d00*/  @!P1 IMAD.MOV.U32 R46, RZ, RZ, R72 ;  /* 0x000000ffff2e9224 */ /* 0x002fc600078e0048 */
[----:B------:R-:W-:Y:S01]  /*17d10*/  STL [R1+0x2a0], R72 ;  /* 0x0002a04801007387 */ /* 0x000fe20000100800 */
[----:B------:R-:W-:-:S04]  /*17d20*/  IMAD.X R76, R88, 0x1, R76, P2 ;  /* 0x00000001584c7824 */ /* 0x000fc800010e064c */
[----:B------:R-:W-:Y:S01]  /*17d30*/  @!P1 IMAD.MOV.U32 R47, RZ, RZ, R76 ;  /* 0x000000ffff2f9224 */ /* 0x000fe200078e004c */
[----:B------:R0:W-:Y:S04]  /*17d40*/  STL [R1+0x29c], R76 ;  /* 0x00029c4c01007387 */ /* 0x0001e80000100800 */
[----:B0-----:R-:W2:Y:S04]  /*17d50*/  LDL.LU R76, [R1+0x35c] ;  /* 0x00035c00014c7983 */ /* 0x001ea80000300800 */
[----:B------:R-:W2:Y:S01]  /*17d60*/  LDL.LU R72, [R1+0x360] ;  /* 0x0003600001487983 */ /* 0x000ea20000300800 */
[----:B------:R-:W-:-:S03]  /*17d70*/  IADD3 R0, P2, PT, R4, R0, RZ ;  /* 0x0000000004007210 */ /* 0x000fc60007f5e0ff */
[----:B------:R0:W-:Y:S02]  /*17d80*/  STS.U8 [R68+UR9+0x4d00], R51 ;  /* 0x004d003344007988 */ /* 0x0001e40008000009 */
[----:B------:R-:W-:Y:S02]  /*17d90*/  IMAD.X R78, R88, 0x1, R78, P2 ;  /* 0x00000001584e7824 */ /* 0x000fe400010e064e */
[----:B------:R1:W-:Y:S01]  /*17da0*/  STS.U8 [R68+UR9+0x5100], R52 ;  /* 0x0051003444007988 */ /* 0x0003e20008000009 */
[----:B0-----:R-:W-:-:S03]  /*17db0*/  PRMT R51, RZ, 0x7610, R51 ;  /* 0x00007610ff337816 */ /* 0x001fc60000000033 */
[----:B------:R0:W-:Y:S01]  /*17dc0*/  STL [R1+0x2e0], R0 ;  /* 0x0002e00001007387 */ /* 0x0001e20000100800 */
[----:B-1----:R-:W-:-:S03]  /*17dd0*/  PRMT R52, RZ, 0x7610, R52 ;  /* 0x00007610ff347816 */ /* 0x002fc60000000034 */
[----:B------:R1:W2:Y:S04]  /*17de0*/  @!P1 LDG.E.U8 R51, desc[UR18][R46.64] ;  /* 0x000000122e339981 */ /* 0x0002a8000c1e1100 */
[----:B------:R-:W-:Y:S01]  /*17df0*/  STL [R1+0x2dc], R78 ;  /* 0x0002dc4e01007387 */ /* 0x000fe20000100800 */
[----:B-1----:R-:W-:Y:S02]  /*17e00*/  @!P1 IMAD.MOV.U32 R46, RZ, RZ, R0 ;  /* 0x000000ffff2e9224 */ /* 0x002fe400078e0000 */
[----:B------:R-:W-:Y:S01]  /*17e10*/  @!P1 IMAD.MOV.U32 R47, RZ, RZ, R78 ;  /* 0x000000ffff2f9224 */ /* 0x000fe200078e004e */
[----:B0-----:R-:W2:Y:S04]  /*17e20*/  LDL.LU R0, [R1+0x3a0] ;  /* 0x0003a00001007983 */ /* 0x001ea80000300800 */
[----:B------:R0:W-:Y:S04]  /*17e30*/  STS.U8 [R68+UR9+0x5500], R53 ;  /* 0x0055003544007988 */ /* 0x0001e80008000009 */
[----:B------:R1:W2:Y:S01]  /*17e40*/  @!P1 LDG.E.U8 R52, desc[UR18][R46.64] ;  /* 0x000000122e349981 */ /* 0x0002a2000c1e1100 */
[----:B0-----:R-:W-:-:S02]  /*17e50*/  PRMT R53, RZ, 0x7610, R53 ;  /* 0x00007610ff357816 */ /* 0x001fc40000000035 */
[----:B----4-:R-:W-:-:S05]  /*17e60*/  IADD3 R71, P2, PT, R4, R71, RZ ;  /* 0x0000004704477210 */ /* 0x010fca0007f5e0ff */
[----:B---3--:R-:W-:Y:S01]  /*17e70*/  IMAD.X R77, R88, 0x1, R77, P2 ;  /* 0x00000001584d7824 */ /* 0x008fe200010e064d */
[----:B------:R-:W-:Y:S01]  /*17e80*/  STL [R1+0x320], R71 ;  /* 0x0003204701007387 */ /* 0x000fe20000100800 */
[----:B-1----:R-:W-:Y:S02]  /*17e90*/  @!P1 IMAD.MOV.U32 R46, RZ, RZ, R71 ;  /* 0x000000ffff2e9224 */ /* 0x002fe400078e0047 */
[----:B------:R-:W-:Y:S01]  /*17ea0*/  @!P1 IMAD.MOV.U32 R47, RZ, RZ, R77 ;  /* 0x000000ffff2f9224 */ /* 0x000fe200078e004d */
[----:B------:R0:W-:Y:S04]  /*17eb0*/  STL [R1+0x31c], R77 ;  /* 0x00031c4d01007387 */ /* 0x0001e80000100800 */
[----:B------:R1:W3:Y:S04]  /*17ec0*/  @!P1 LDG.E.U8 R53, desc[UR18][R46.64] ;  /* 0x000000122e359981 */ /* 0x0002e8000c1e1100 */
[----:B0-----:R-:W4:Y:S04]  /*17ed0*/  LDL.LU R77, [R1+0x39c] ;  /* 0x00039c00014d7983 */ /* 0x001f280000300800 */
[----:B------:R-:W3:Y:S01]  /*17ee0*/  LDL.LU R71, [R1+0x3d0] ;  /* 0x0003d00001477983 */ /* 0x000ee20000300800 */
[----:B--2---:R-:W-:-:S05]  /*17ef0*/  IADD3 R72, P2, PT, R4, R72, RZ ;  /* 0x0000004804487210 */ /* 0x004fca0007f5e0ff */
[----:B------:R-:W-:Y:S01]  /*17f00*/  IMAD.X R76, R88, 0x1, R76, P2 ;  /* 0x00000001584c7824 */ /* 0x000fe200010e064c */
[----:B------:R-:W-:Y:S03]  /*17f10*/  STL [R1+0x360], R72 ;  /* 0x0003604801007387 */ /* 0x000fe60000100800 */
[----:B-1----:R-:W-:Y:S01]  /*17f20*/  @!P1 IMAD.MOV.U32 R47, RZ, RZ, R76 ;  /* 0x000000ffff2f9224 */ /* 0x002fe200078e004c */
[----:B------:R0:W-:Y:S04]  /*17f30*/  STL [R1+0x35c], R76 ;  /* 0x00035c4c01007387 */ /* 0x0001e80000100800 */
[----:B0-----:R-:W2:Y:S01]  /*17f40*/  LDL.LU R76, [R1+0x204] ;  /* 0x00020400014c7983 */ /* 0x001ea20000300800 */
[----:B------:R-:W-:-:S03]  /*17f50*/  @!P1 IMAD.MOV.U32 R46, RZ, RZ, R72 ;  /* 0x000000ffff2e9224 */ /* 0x000fc600078e0048 */
[----:B------:R0:W-:Y:S04]  /*17f60*/  STS.U8 [R68+UR9+0x5900], R58 ;  /* 0x0059003a44007988 */ /* 0x0001e80008000009 */
[----:B------:R-:W2:Y:S04]  /*17f70*/  LDL.LU R78, [R1+0x224] ;  /* 0x00022400014e7983 */ /* 0x000ea80000300800 */
[----:B------:R-:W2:Y:S01]  /*17f80*/  LDL.LU R72, [R1+0x228] ;  /* 0x0002280001487983 */ /* 0x000ea20000300800 */
[----:B------:R-:W-:Y:S02]  /*17f90*/  IADD3 R0, P2, PT, R4, R0, RZ ;  /* 0x0000000004007210 */ /* 0x000fe40007f5e0ff */
[----:B0-----:R-:W-:Y:S01]  /*17fa0*/  PRMT R58, RZ, 0x7610, R58 ;  /* 0x00007610ff3a7816 */ /* 0x001fe2000000003a */
[----:B------:R0:W-:Y:S04]  /*17fb0*/  STS.U8 [R68+UR9+0x5d00], R57 ;  /* 0x005d003944007988 */ /* 0x0001e80008000009 */
[----:B------:R-:W-:Y:S04]  /*17fc0*/  STL [R1+0x3a0], R0 ;  /* 0x0003a00001007387 */ /* 0x000fe80000100800 */
[----:B------:R1:W2:Y:S01]  /*17fd0*/  @!P1 LDG.E.U8 R58, desc[UR18][R46.64] ;  /* 0x000000122e3a9981 */ /* 0x0002a2000c1e1100 */
[----:B0-----:R-:W-:Y:S01]  /*17fe0*/  PRMT R57, RZ, 0x7610, R57 ;  /* 0x00007610ff397816 */ /* 0x001fe20000000039 */
[----:B-1----:R-:W-:-:S02]  /*17ff0*/  @!P1 IMAD.MOV.U32 R46, RZ, RZ, R0 ;  /* 0x000000ffff2e9224 */ /* 0x002fc400078e0000 */
[----:B----4-:R-:W-:Y:S01]  /*18000*/  IMAD.X R77, R88, 0x1, R77, P2 ;  /* 0x00000001584d7824 */ /* 0x010fe200010e064d */
[----:B---3--:R-:W-:-:S04]  /*18010*/  IADD3 R71, P2, PT, R4, R71, RZ ;  /* 0x0000004704477210 */ /* 0x008fc80007f5e0ff */
[----:B------:R0:W-:Y:S01]  /*18020*/  STL [R1+0x39c], R77 ;  /* 0x00039c4d01007387 */ /* 0x0001e20000100800 */
[----:B------:R-:W-:-:S05]  /*18030*/  @!P1 IMAD.MOV.U32 R47, RZ, RZ, R77 ;  /* 0x000000ffff2f9224 */ /* 0x000fca00078e004d */
[----:B------:R1:W3:Y:S04]  /*18040*/  @!P1 LDG.E.U8 R57, desc[UR18][R46.64] ;  /* 0x000000122e399981 */ /* 0x0002e8000c1e1100 */
[----:B0-----:R-:W4:Y:S04]  /*18050*/  LDL.LU R77, [R1+0x264] ;  /* 0x00026400014d7983 */ /* 0x001f280000300800 */
[----:B------:R-:W3:Y:S01]  /*18060*/  LDL.LU R0, [R1+0x268] ;  /* 0x0002680001007983 */ /* 0x000ee20000300800 */
[----:B-1----:R-:W-:-:S03]  /*18070*/  @!P1 IMAD.MOV.U32 R46, RZ, RZ, R71 ;  /* 0x000000ffff2e9224 */ /* 0x002fc600078e0047 */
[----:B------:R-:W-:Y:S01]  /*18080*/  STL [R1+0x3d0], R71 ;  /* 0x0003d04701007387 */ /* 0x000fe20000100800 */
[----:B--2---:R-:W-:-:S04]  /*18090*/  IMAD.X R76, R88, 0x1, R76, P2 ;  /* 0x00000001584c7824 */ /* 0x004fc800010e064c */
        /* <DEDUP_REMOVED lines=13> */
[----:B------:R-:W-:Y:S01]  /*18170*/  PRMT R59, RZ, 0x7610, R59 ;  /* 0x00007610ff3b7816 */ /* 0x000fe2000000003b */
[----:B-1----:R-:W-:Y:S02]  /*18180*/  @!P1 IMAD.MOV.U32 R46, RZ, RZ, R72 ;  /* 0x000000ffff2e9224 */ /* 0x002fe400078e0048 */
[----:B------:R-:W-:Y:S01]  /*18190*/  @!P1 IMAD.MOV.U32 R47, RZ, RZ, R78 ;  /* 0x000000ffff2f9224 */ /* 0x000fe200078e004e */
[----:B0-----:R-:W2:Y:S04]  /*181a0*/  LDL.LU R72, [R1+0x2e8] ;  /* 0x0002e80001487983 */ /* 0x001ea80000300800 */
[----:B------:R0:W2:Y:S01]  /*181b0*/  @!P1 LDG.E.U8 R55, desc[UR18][R46.64] ;  /* 0x000000122e379981 */ /* 0x0000a2000c1e1100 */
[----:B---3--:R-:W-:-:S05]  /*181c0*/  IADD3 R0, P2, PT, R4, R0, RZ ;  /* 0x0000000004007210 */ /* 0x008fca0007f5e0ff */
[----:B----4-:R-:W-:Y:S01]  /*181d0*/  IMAD.X R77, R88, 0x1, R77, P2 ;  /* 0x00000001584d7824 */ /* 0x010fe200010e064d */
[----:B------:R-:W-:Y:S01]  /*181e0*/  STL [R1+0x268], R0 ;  /* 0x0002680001007387 */ /* 0x000fe20000100800 */
[----:B0-----:R-:W-:Y:S02]  /*181f0*/  @!P1 IMAD.MOV.U32 R46, RZ, RZ, R0 ;  /* 0x000000ffff2e9224 */ /* 0x001fe400078e0000 */
[----:B------:R-:W-:Y:S01]  /*18200*/  @!P1 IMAD.MOV.U32 R47, RZ, RZ, R77 ;  /* 0x000000ffff2f9224 */ /* 0x000fe200078e004d */
[----:B------:R0:W-:Y:S04]  /*18210*/  STL [R1+0x264], R77 ;  /* 0x0002644d01007387 */ /* 0x0001e80000100800 */
[----:B------:R1:W3:Y:S04]  /*18220*/  @!P1 LDG.E.U8 R59, desc[UR18][R46.64] ;  /* 0x000000122e3b9981 */ /* 0x0002e8000c1e1100 */
[----:B0-----:R-:W4:Y:S04]  /*18230*/  LDL.LU R77, [R1+0x2e4] ;  /* 0x0002e400014d7983 */ /* 0x001f280000300800 */
[----:B------:R-:W3:Y:S01]  /*18240*/  LDL.LU R0, [R1+0x328] ;  /* 0x0003280001007983 */ /* 0x000ee20000300800 */
[----:B--2---:R-:W-:-:S05]  /*18250*/  IADD3 R71, P2, PT, R4, R71, RZ ;  /* 0x0000004704477210 */ /* 0x004fca0007f5e0ff */
[----:B------:R-:W-:Y:S01]  /*18260*/  IMAD.X R76, R88, 0x1, R76, P2 ;  /* 0x00000001584c7824 */ /* 0x000fe200010e064c */
[----:B------:R-:W-:Y:S01]  /*18270*/  STL [R1+0x2a8], R71 ;  /* 0x0002a84701007387 */ /* 0x000fe20000100800 */
[----:B-1----:R-:W-:Y:S02]  /*18280*/  @!P1 IMAD.MOV.U32 R46, RZ, RZ, R71 ;  /* 0x000000ffff2e9224 */ /* 0x002fe400078e0047 */
[----:B------:R-:W-:Y:S01]  /*18290*/  @!P1 IMAD.MOV.U32 R47, RZ, RZ, R76 ;  /* 0x000000ffff2f9224 */ /* 0x000fe200078e004c */
[----:B------:R0:W-:Y:S04]  /*182a0*/  STL [R1+0x2a4], R76 ;  /* 0x0002a44c01007387 */ /* 0x0001e80000100800 */
[----:B------:R-:W2:Y:S04]  /*182b0*/  LDL.LU R78, [R1+0x324] ;  /* 0x00032400014e7983 */ /* 0x000ea80000300800 */
[----:B0-----:R-:W2:Y:S04]  /*182c0*/  LDL.LU R76, [R1+0x364] ;  /* 0x00036400014c7983 */ /* 0x001ea80000300800 */
[----:B------:R-:W2:Y:S04]  /*182d0*/  LDL.LU R71, [R1+0x368] ;  /* 0x0003680001477983 */ /* 0x000ea80000300800 */
[----:B------:R0:W-:Y:S01]  /*182e0*/  STS.U8 [R68+UR9+0x6900], R62 ;  /* 0x0069003e44007988 */ /* 0x0001e20008000009 */
[----:B------:R-:W-:-:S02]  /*182f0*/  IADD3 R72, P2, PT, R4, R72, RZ ;  /* 0x0000004804487210 */ /* 0x000fc40007f5e0ff */
[----:B0-----:R-:W-:Y:S01]  /*18300*/  PRMT R62, RZ, 0x7610, R62 ;  /* 0x00007610ff3e7816 */ /* 0x001fe2000000003e */
[----:B------:R0:W-:Y:S04]  /*18310*/  STS.U8 [R68+UR9+0x6d00], R70 ;  /* 0x006d004644007988 */ /* 0x0001e80008000009 */
[----:B------:R-:W-:Y:S04]  /*18320*/  STL [R1+0x2e8], R72 ;  /* 0x0002e84801007387 */ /* 0x000fe80000100800 */
[----:B------:R1:W2:Y:S01]  /*18330*/  @!P1 LDG.E.U8 R62, desc[UR18][R46.64] ;  /* 0x000000122e3e9981 */ /* 0x0002a2000c1e1100 */
[----:B0-----:R-:W-:-:S03]  /*18340*/  PRMT R70, RZ, 0x7610, R70 ;  /* 0x00007610ff467816 */ /* 0x001fc60000000046 */
[----:B------:R-:W-:Y:S01]  /*18350*/  STS.U8 [R68+UR9+0x7100], R74 ;  /* 0x0071004a44007988 */ /* 0x000fe20008000009 */
[----:B-1----:R-:W-:-:S03]  /*18360*/  @!P1 IMAD.MOV.U32 R46, RZ, RZ, R72 ;  /* 0x000000ffff2e9224 */ /* 0x002fc600078e0048 */
[----:B------:R0:W-:Y:S02]  /*18370*/  STS.U8 [R68+UR9+0x7500], R73 ;  /* 0x0075004944007988 */ /* 0x0001e40008000009 */
[----:B0-----:R-:W-:Y:S01]  /*18380*/  PRMT R73, RZ, 0x7610, R73 ;  /* 0x00007610ff497816 */ /* 0x001fe20000000049 */
[----:B----4-:R-:W-:Y:S01]  /*18390*/  IMAD.X R77, R88, 0x1, R77, P2 ;  /* 0x00000001584d7824 */ /* 0x010fe200010e064d */
[----:B---3--:R-:W-:-:S04]  /*183a0*/  IADD3 R0, P2, PT, R4, R0, RZ ;  /* 0x0000000004007210 */ /* 0x008fc80007f5e0ff */
[----:B------:R0:W-:Y:S01]  /*183b0*/  STL [R1+0x2e4], R77 ;  /* 0x0002e44d01007387 */ /* 0x0001e20000100800 */
[----:B------:R-:W-:-:S05]  /*183c0*/  @!P1 IMAD.MOV.U32 R47, RZ, RZ, R77 ;  /* 0x000000ffff2f9224 */ /* 0x000fca00078e004d */
[----:B------:R1:W3:Y:S04]  /*183d0*/  @!P1 LDG.E.U8 R70, desc[UR18][R46.64] ;  /* 0x000000122e469981 */ /* 0x0002e8000c1e1100 */
[----:B0-----:R-:W4:Y:S04]  /*183e0*/  LDL.LU R77, [R1+0x3a4] ;  /* 0x0003a400014d7983 */ /* 0x001f280000300800 */
[----:B------:R-:W3:Y:S01]  /*183f0*/  LDL.LU R72, [R1+0x3a8] ;  /* 0x0003a80001487983 */ /* 0x000ee20000300800 */
[----:B--2---:R-:W-:-:S03]  /*18400*/  IMAD.X R78, R88, 0x1, R78, P2 ;  /* 0x00000001584e7824 */ /* 0x004fc600010e064e */
[----:B------:R0:W-:Y:S01]  /*18410*/  STL [R1+0x328], R0 ;  /* 0x0003280001007387 */ /* 0x0001e20000100800 */
[----:B-1----:R-:W-:Y:S02]  /*18420*/  @!P1 IMAD.MOV.U32 R46, RZ, RZ, R0 ;  /* 0x000000ffff2e9224 */ /* 0x002fe400078e0000 */
[----:B------:R-:W-:Y:S01]  /*18430*/  @!P1 IMAD.MOV.U32 R47, RZ, RZ, R78 ;  /* 0x000000ffff2f9224 */ /* 0x000fe200078e004e */
[----:B------:R-:W-:Y:S01]  /*18440*/  IADD3 R71, P2, PT, R4, R71, RZ ;  /* 0x0000004704477210 */ /* 0x000fe20007f5e0ff */
[----:B------:R-:W-:Y:S04]  /*18450*/  STL [R1+0x324], R78 ;  /* 0x0003244e01007387 */ /* 0x000fe80000100800 */
[----:B------:R-:W-:Y:S01]  /*18460*/  IMAD.X R76, R88, 0x1, R76, P2 ;  /* 0x00000001584c7824 */ /* 0x000fe200010e064c */
[----:B0-----:R-:W2:Y:S04]  /*18470*/  LDL.LU R0, [R1+0x3d4] ;  /* 0x0003d40001007983 */ /* 0x001ea80000300800 */
[----:B------:R0:W2:Y:S04]  /*18480*/  @!P1 LDG.E.U8 R73, desc[UR18][R46.64] ;  /* 0x000000122e499981 */ /* 0x0000a8000c1e1100 */
[----:B------:R1:W-:Y:S04]  /*18490*/  STL [R1+0x368], R71 ;  /* 0x0003684701007387 */ /* 0x0003e80000100800 */
[----:B------:R1:W-:Y:S01]  /*184a0*/  STL [R1+0x364], R76 ;  /* 0x0003644c01007387 */ /* 0x0003e20000100800 */
[----:B0-----:R-:W-:-:S03]  /*184b0*/  @!P1 IMAD.MOV.U32 R46, RZ, RZ, R71 ;  /* 0x000000ffff2e9224 */ /* 0x001fc600078e0047 */
[----:B-1----:R-:W2:Y:S01]  /*184c0*/  LDL.LU R71, [R1+0x208] ;  /* 0x0002080001477983 */ /* 0x002ea20000300800 */
[----:B------:R-:W-:-:S03]  /*184d0*/  @!P1 IMAD.MOV.U32 R47, RZ, RZ, R76 ;  /* 0x000000ffff2f9224 */ /* 0x000fc600078e004c */
[----:B------:R0:W-:Y:S04]  /*184e0*/  STS.U8 [R68+UR9+0x7900], R65 ;  /* 0x0079004144007988 */ /* 0x0001e80008000009 */
[----:B------:R-:W2:Y:S01]  /*184f0*/  LDL.LU R76, [R1+0x230] ;  /* 0x00023000014c7983 */ /* 0x000ea20000300800 */
[----:B0-----:R-:W-:-:S03]  /*18500*/  PRMT R65, RZ, 0x7610, R65 ;  /* 0x00007610ff417816 */ /* 0x001fc60000000041 */
[----:B------:R0:W-:Y:S04]  /*18510*/  STS.U8 [R68+UR9+0x7d00], R54 ;  /* 0x007d003644007988 */ /* 0x0001e80008000009 */
[----:B------:R1:W2:Y:S01]  /*18520*/  @!P1 LDG.E.U8 R65, desc[UR18][R46.64] ;  /* 0x000000122e419981 */ /* 0x0002a2000c1e1100 */
[----:B0-----:R-:W-:Y:S02]  /*18530*/  PRMT R54, RZ, 0x7610, R54 ;  /* 0x00007610ff367816 */ /* 0x001fe40000000036 */
[----:B---3--:R-:W-:-:S05]  /*18540*/  IADD3 R72, P2, PT, R4, R72, RZ ;  /* 0x0000004804487210 */ /* 0x008fca0007f5e0ff */
[----:B----4-:R-:W-:Y:S01]  /*18550*/  IMAD.X R77, R88, 0x1, R77, P2 ;  /* 0x00000001584d7824 */ /* 0x010fe200010e064d */
[----:B------:R0:W-:Y:S01]  /*18560*/  STL [R1+0x3a8], R72 ;  /* 0x0003a84801007387 */ /* 0x0001e20000100800 */
[----:B-1----:R-:W-:Y:S02]  /*18570*/  @!P1 IMAD.MOV.U32 R46, RZ, RZ, R72 ;  /* 0x000000ffff2e9224 */ /* 0x002fe400078e0048 */
[----:B------:R-:W-:Y:S01]  /*18580*/  @!P1 IMAD.MOV.U32 R47, RZ, RZ, R77 ;  /* 0x000000ffff2f9224 */ /* 0x000fe200078e004d */
[----:B------:R1:W-:Y:S04]  /*18590*/  STL [R1+0x3a4], R77 ;  /* 0x0003a44d01007387 */ /* 0x0003e80000100800 */
[----:B------:R-:W3:Y:S01]  /*185a0*/  LDL.LU R78, [R1+0x22c] ;  /* 0x00022c00014e7983 */ /* 0x000ee20000300800 */
[----:B--2---:R-:W-:-:S03]  /*185b0*/  IADD3 R0, P2, PT, R4, R0, RZ ;  /* 0x0000000004007210 */ /* 0x004fc60007f5e0ff */
[----:B0-----:R-:W2:Y:S04]  /*185c0*/  LDL.LU R72, [R1+0x270] ;  /* 0x0002700001487983 */ /* 0x001ea80000300800 */
[----:B------:R-:W-:Y:S04]  /*185d0*/  STL [R1+0x3d4], R0 ;  /* 0x0003d40001007387 */ /* 0x000fe80000100800 */
[----:B------:R0:W4:Y:S04]  /*185e0*/  @!P1 LDG.E.U8 R54, desc[UR18][R46.64] ;  /* 0x000000122e369981 */ /* 0x000128000c1e1100 */
[----:B-1----:R-:W4:Y:S01]  /*185f0*/  LDL.LU R77, [R1+0x26c] ;  /* 0x00026c00014d7983 */ /* 0x002f220000300800 */
[----:B------:R-:W-:-:S02]  /*18600*/  IMAD.X R71, R88, 0x1, R71, P2 ;  /* 0x0000000158477824 */ /* 0x000fc400010e0647 */
[----:B0-----:R-:W-:Y:S02]  /*18610*/  @!P1 IMAD.MOV.U32 R46, RZ, RZ, R0 ;  /* 0x000000ffff2e9224 */ /* 0x001fe400078e0000 */
[----:B------:R-:W-:Y:S01]  /*18620*/  @!P1 IMAD.MOV.U32 R47, RZ, RZ, R71 ;  /* 0x000000ffff2f9224 */ /* 0x000fe200078e0047 */
[----:B------:R0:W-:Y:S04]  /*18630*/  STL [R1+0x208], R71 ;  /* 0x0002084701007387 */ /* 0x0001e80000100800 */
[----:B0-----:R-:W4:Y:S04]  /*18640*/  LDL.LU R71, [R1+0x2ac] ;  /* 0x0002ac0001477983 */ /* 0x001f280000300800 */
[----:B------:R-:W4:Y:S01]  /*18650*/  LDL.LU R0, [R1+0x2b0] ;  /* 0x0002b00001007983 */ /* 0x000f220000300800 */
[----:B------:R-:W0:Y:S01]  /*18660*/  S2R R68, SR_TID.X ;  /* 0x0000000000447919 */ /* 0x000e220000002100 */
[----:B------:R-:W-:-:S02]  /*18670*/  IADD3 R76, P2, PT, R4, R76, RZ ;  /* 0x0000004c044c7210 */ /* 0x000fc40007f5e0ff */
[----:B------:R-:W-:-:S03]  /*18680*/  PRMT R74, RZ, 0x7610, R74 ;  /* 0x00007610ff4a7816 */ /* 0x000fc6000000004a */
[----:B------:R-:W-:Y:S04]  /*18690*/  STL [R1+0x230], R76 ;  /* 0x0002304c01007387 */ /* 0x000fe80000100800 */
[----:B------:R1:W4:Y:S02]  /*186a0*/  @!P1 LDG.E.U8 R74, desc[UR18][R46.64] ;  /* 0x000000122e4a9981 */ /* 0x000324000c1e1100 */
[----:B-1----:R-:W-:Y:S01]  /*186b0*/  @!P1 IMAD.MOV.U32 R46, RZ, RZ, R76 ;  /* 0x000000ffff2e9224 */ /* 0x002fe200078e004c */
[----:B0-----:R-:W-:-:S04]  /*186c0*/  LOP3.LUT R68, R68, 0x7f, RZ, 0xc0, !PT ;  /* 0x0000007f44447812 */ /* 0x001fc800078ec0ff */
[----:B------:R-:W-:-:S05]  /*186d0*/  LOP3.LUT R68, R68, 0x30, RZ, 0x3c, !PT ;  /* 0x0000003044447812 */ /* 0x000fca00078e3cff */
[----:B------:R-:W-:Y:S04]  /*186e0*/  STS.U8 [R68+UR9+0x4180], R86 ;  /* 0x0041805644007988 */ /* 0x000fe80008000009 */
[----:B------:R0:W-:Y:S02]  /*186f0*/  STS.U8 [R68+UR9+0x4580], R81 ;  /* 0x0045805144007988 */ /* 0x0001e40008000009 */
[----:B0-----:R-:W-:Y:S01]  /*18700*/  PRMT R81, RZ, 0x7610, R81 ;  /* 0x00007610ff517816 */ /* 0x001fe20000000051 */
[----:B---3--:R-:W-:Y:S01]  /*18710*/  IMAD.X R78, R88, 0x1, R78, P2 ;  /* 0x00000001584e7824 */ /* 0x008fe200010e064e */
[----:B--2---:R-:W-:-:S04]  /*18720*/  IADD3 R72, P2, PT, R4, R72, RZ ;  /* 0x0000004804487210 */ /* 0x004fc80007f5e0ff */
[----:B------:R0:W-:Y:S01]  /*18730*/  STL [R1+0x22c], R78 ;  /* 0x00022c4e01007387 */ /* 0x0001e20000100800 */
[----:B------:R-:W-:-:S05]  /*18740*/  @!P1 IMAD.MOV.U32 R47, RZ, RZ, R78 ;  /* 0x000000ffff2f9224 */ /* 0x000fca00078e004e */
[----:B------:R1:W2:Y:S04]  /*18750*/  @!P1 LDG.E.U8 R81, desc[UR18][R46.64] ;  /* 0x000000122e519981 */ /* 0x0002a8000c1e1100 */
[----:B0-----:R-:W3:Y:S01]  /*18760*/  LDL.LU R78, [R1+0x2ec] ;  /* 0x0002ec00014e7983 */ /* 0x001ee20000300800 */
[----:B----4-:R-:W-:-:S03]  /*18770*/  IMAD.X R77, R88, 0x1, R77, P2 ;  /* 0x00000001584d7824 */ /* 0x010fc600010e064d */
[----:B------:R-:W4:Y:S01]  /*18780*/  LDL.LU R76, [R1+0x2f0] ;  /* 0x0002f000014c7983 */ /* 0x000f220000300800 */
[----:B-1----:R-:W-:-:S03]  /*18790*/  @!P1 IMAD.MOV.U32 R46, RZ, RZ, R72 ;  /* 0x000000ffff2e9224 */ /* 0x002fc600078e0048 */
[----:B------:R0:W-:Y:S04]  /*187a0*/  STL [R1+0x270], R72 ;  /* 0x0002704801007387 */ /* 0x0001e80000100800 */
[----:B------:R1:W-:Y:S01]  /*187b0*/  STL [R1+0x26c], R77 ;  /* 0x00026c4d01007387 */ /* 0x0003e20000100800 */
[----:B------:R-:W-:-:S03]  /*187c0*/  @!P1 IMAD.MOV.U32 R47, RZ, RZ, R77 ;  /* 0x000000ffff2f9224 */ /* 0x000fc600078e004d */
[----:B0-----:R-:W2:Y:S01]  /*187d0*/  LDL.LU R72, [R1+0x330] ;  /* 0x0003300001487983 */ /* 0x001ea20000300800 */
[----:B------:R-:W-:-:S05]  /*187e0*/  IADD3 R0, P2, PT, R4, R0, RZ ;  /* 0x0000000004007210 */ /* 0x000fca0007f5e0ff */
[----:B------:R-:W-:Y:S01]  /*187f0*/  IMAD.X R71, R88, 0x1, R71, P2 ;  /* 0x0000000158477824 */ /* 0x000fe200010e0647 */
[----:B------:R-:W-:Y:S04]  /*18800*/  STL [R1+0x2b0], R0 ;  /* 0x0002b00001007387 */ /* 0x000fe80000100800 */
[----:B------:R-:W-:Y:S04]  /*18810*/  STL [R1+0x2ac], R71 ;  /* 0x0002ac4701007387 */ /* 0x000fe80000100800 */
[----:B-1----:R-:W2:Y:S04]  /*18820*/  LDL.LU R77, [R1+0x32c] ;  /* 0x00032c00014d7983 */ /* 0x002ea80000300800 */
[----:B------:R0:W-:Y:S04]  /*18830*/  STS.U8 [R68+UR9+0x4980], R83 ;  /* 0x0049805344007988 */ /* 0x0001e80008000009 */
[----:B------:R1:W-:Y:S01]  /*18840*/  STS.U8 [R68+UR9+0x4d80], R85 ;  /* 0x004d805544007988 */ /* 0x0003e20008000009 */
[----:B0-----:R-:W-:-:S02]  /*18850*/  PRMT R83, RZ, 0x7610, R83 ;  /* 0x00007610ff537816 */ /* 0x001fc40000000053 */
[----:B-1----:R-:W-:-:S04]  /*18860*/  PRMT R85, RZ, 0x7610, R85 ;  /* 0x00007610ff557816 */ /* 0x002fc80000000055 */
[----:B------:R0:W2:Y:S04]  /*18870*/  @!P1 LDG.E.U8 R83, desc[UR18][R46.64] ;  /* 0x000000122e539981 */ /* 0x0000a8000c1e1100 */
[----:B------:R1:W-:Y:S01]  /*18880*/  STS.U8 [R68+UR9+0x5180], R87 ;  /* 0x0051805744007988 */ /* 0x0003e20008000009 */
[----:B0-----:R-:W-:Y:S02]  /*18890*/  @!P1 IMAD.MOV.U32 R47, RZ, RZ, R71 ;  /* 0x000000ffff2f9224 */ /* 0x001fe400078e0047 */
[----:B------:R-:W-:Y:S01]  /*188a0*/  @!P1 IMAD.MOV.U32 R46, RZ, RZ, R0 ;  /* 0x000000ffff2e9224 */ /* 0x000fe200078e0000 */
[----:B------:R-:W2:Y:S04]  /*188b0*/  LDL.LU R71, [R1+0x36c] ;  /* 0x00036c0001477983 */ /* 0x000ea80000300800 */
[----:B------:R-:W2:Y:S01]  /*188c0*/  LDL.LU R0, [R1+0x370] ;  /* 0x0003700001007983 */ /* 0x000ea20000300800 */
[----:B-1----:R-:W-:-:S03]  /*188d0*/  PRMT R87, RZ, 0x7610, R87 ;  /* 0x00007610ff577816 */ /* 0x002fc60000000057 */
[----:B------:R0:W2:Y:S01]  /*188e0*/  @!P1 LDG.E.U8 R85, desc[UR18][R46.64] ;  /* 0x000000122e559981 */ /* 0x0000a2000c1e1100 */
[----:B------:R-:W-:Y:S01]  /*188f0*/  IMAD.MOV.U32 R90, RZ, RZ, R84 ;  /* 0x000000ffff5a7224 */ /* 0x000fe200078e0054 */
[----:B----4-:R-:W-:-:S05]  /*18900*/  IADD3 R76, P2, PT, R4, R76, RZ ;  /* 0x0000004c044c7210 */ /* 0x010fca0007f5e0ff */
[----:B---3--:R-:W-:Y:S01]  /*18910*/  IMAD.X R78, R88, 0x1, R78, P2 ;  /* 0x00000001584e7824 */ /* 0x008fe200010e064e */
[----:B------:R1:W-:Y:S01]  /*18920*/  STL [R1+0x2f0], R76 ;  /* 0x0002f04c01007387 */ /* 0x0003e20000100800 */
[----:B0-----:R-:W-:Y:S02]  /*18930*/  @!P1 IMAD.MOV.U32 R46, RZ, RZ, R76 ;  /* 0x000000ffff2e9224 */ /* 0x001fe400078e004c */
[----:B------:R-:W-:Y:S01]  /*18940*/  @!P1 IMAD.MOV.U32 R47, RZ, RZ, R78 ;  /* 0x000000ffff2f9224 */ /* 0x000fe200078e004e */
[----:B--2---:R-:W-:Y:S01]  /*18950*/  IADD3 R72, P2, PT, R4, R72, RZ ;  /* 0x0000004804487210 */ /* 0x004fe20007f5e0ff */
[----:B------:R-:W-:Y:S04]  /*18960*/  STL [R1+0x2ec], R78 ;  /* 0x0002ec4e01007387 */ /* 0x000fe80000100800 */
[----:B-1----:R-:W2:Y:S04]  /*18970*/  LDL.LU R76, [R1+0x3b0] ;  /* 0x0003b000014c7983 */ /* 0x002ea80000300800 */
[----:B------:R-:W3:Y:S04]  /*18980*/  LDL.LU R84, [R1+0x70] ;  /* 0x0000700001547983 */ /* 0x000ee80000300800 */
[----:B------:R-:W4:Y:S04]  /*18990*/  LDL.LU R86, [R1+0x50] ;  /* 0x0000500001567983 */ /* 0x000f280000300800 */
[----:B------:R0:W4:Y:S01]  /*189a0*/  @!P1 LDG.E.U8 R87, desc[UR18][R46.64] ;  /* 0x000000122e579981 */ /* 0x000122000c1e1100 */
[----:B------:R-:W-:-:S03]  /*189b0*/  IMAD.X R77, R88, 0x1, R77, P2 ;  /* 0x00000001584d7824 */ /* 0x000fc600010e064d */
[----:B------:R-:W-:Y:S04]  /*189c0*/  STL [R1+0x330], R72 ;  /* 0x0003304801007387 */ /* 0x000fe80000100800 */
[----:B------:R1:W-:Y:S01]  /*189d0*/  STL [R1+0x32c], R77 ;  /* 0x00032c4d01007387 */ /* 0x0003e20000100800 */
[----:B0-----:R-:W-:-:S03]  /*189e0*/  @!P1 IMAD.MOV.U32 R47, RZ, RZ, R77 ;  /* 0x000000ffff2f9224 */ /* 0x001fc600078e004d */
[----:B-1----:R-:W4:Y:S01]  /*189f0*/  LDL.LU R77, [R1+0x3ac] ;  /* 0x0003ac00014d7983 */ /* 0x002f220000300800 */
[----:B------:R-:W-:-:S03]  /*18a00*/  @!P1 IMAD.MOV.U32 R46, RZ, RZ, R72 ;  /* 0x000000ffff2e9224 */ /* 0x000fc600078e0048 */
[----:B------:R0:W-:Y:S04]  /*18a10*/  STS.U8 [R68+UR9+0x5580], R89 ;  /* 0x0055805944007988 */ /* 0x0001e80008000009 */
[----:B------:R1:W-:Y:S01]  /*18a20*/  STS.U8 [R68+UR9+0x5980], R91 ;  /* 0x0059805b44007988 */ /* 0x0003e20008000009 */
[----:B0-----:R-:W-:Y:S02]  /*18a30*/  PRMT R89, RZ, 0x7610, R89 ;  /* 0x00007610ff597816 */ /* 0x001fe40000000059 */
[----:B------:R-:W-:-:S04]  /*18a40*/  IADD3 R0, P2, PT, R4, R0, RZ ;  /* 0x0000000004007210 */ /* 0x000fc80007f5e0ff */
[----:B------:R0:W4:Y:S01]  /*18a50*/  @!P1 LDG.E.U8 R89, desc[UR18][R46.64] ;  /* 0x000000122e599981 */ /* 0x000122000c1e1100 */
[----:B------:R-:W-:Y:S01]  /*18a60*/  IMAD.X R71, R88, 0x1, R71, P2 ;  /* 0x0000000158477824 */ /* 0x000fe200010e0647 */
[----:B-1----:R-:W-:Y:S02]  /*18a70*/  PRMT R91, RZ, 0x7610, R91 ;  /* 0x00007610ff5b7816 */ /* 0x002fe4000000005b */
[----:B------:R-:W-:Y:S04]  /*18a80*/  STL [R1+0x370], R0 ;  /* 0x0003700001007387 */ /* 0x000fe80000100800 */
[----:B------:R1:W-:Y:S01]  /*18a90*/  STL [R1+0x36c], R71 ;  /* 0x00036c4701007387 */ /* 0x0003e20000100800 */
[----:B0-----:R-:W-:Y:S02]  /*18aa0*/  @!P1 IMAD.MOV.U32 R46, RZ, RZ, R0 ;  /* 0x000000ffff2e9224 */ /* 0x001fe400078e0000 */
[----:B------:R-:W-:Y:S01]  /*18ab0*/  @!P1 IMAD.MOV.U32 R47, RZ, RZ, R71 ;  /* 0x000000ffff2f9224 */ /* 0x000fe200078e0047 */
[----:B------:R-:W4:Y:S04]  /*18ac0*/  LDL.LU R72, [R1+0x6c8] ;  /* 0x0006c80001487983 */ /* 0x000f280000300800 */
[----:B------:R-:W4:Y:S04]  /*18ad0*/  LDL.LU R79, [R1+0x6b4] ;  /* 0x0006b400014f7983 */ /* 0x000f280000300800 */
[----:B-1----:R-:W4:Y:S04]  /*18ae0*/  LDL.LU R71, [R1+0x100] ;  /* 0x0001000001477983 */ /* 0x002f280000300800 */
[----:B------:R-:W4:Y:S04]  /*18af0*/  LDL.LU R0, [R1+0xe4] ;  /* 0x0000e40001007983 */ /* 0x000f280000300800 */
[----:B------:R0:W-:Y:S04]  /*18b00*/  STS.U8 [R68+UR9+0x5d80], R93 ;  /* 0x005d805d44007988 */ /* 0x0001e80008000009 */
[----:B------:R-:W4:Y:S04]  /*18b10*/  LDL.LU R78, [R1+0xc8] ;  /* 0x0000c800014e7983 */ /* 0x000f280000300800 */
[----:B------:R1:W4:Y:S01]  /*18b20*/  @!P1 LDG.E.U8 R91, desc[UR18][R46.64] ;  /* 0x000000122e5b9981 */ /* 0x000322000c1e1100 */
[----:B0-----:R-:W-:-:S03]  /*18b30*/  PRMT R93, RZ, 0x7610, R93 ;  /* 0x00007610ff5d7816 */ /* 0x001fc6000000005d */
[----:B------:R-:W4:Y:S04]  /*18b40*/  LDL.LU R92, [R1+0xac] ;  /* 0x0000ac00015c7983 */ /* 0x000f280000300800 */
[----:B------:R-:W-:Y:S01]  /*18b50*/  STS.U8 [R68+UR9+0x6180], R90 ;  /* 0x0061805a44007988 */ /* 0x000fe20008000009 */
[----:B--2---:R-:W-:-:S05]  /*18b60*/  IADD3 R76, P2, PT, R4, R76, RZ ;  /* 0x0000004c044c7210 */ /* 0x004fca0007f5e0ff */
[----:B-1----:R-:W-:Y:S01]  /*18b70*/  @!P1 IMAD.MOV.U32 R46, RZ, RZ, R76 ;  /* 0x000000ffff2e9224 */ /* 0x002fe200078e004c */
[----:B------:R0:W-:Y:S04]  /*18b80*/  STL [R1+0x3b0], R76 ;  /* 0x0003b04c01007387 */ /* 0x0001e80000100800 */
[----:B---3--:R-:W-:Y:S01]  /*18b90*/  STS.U8 [R68+UR9+0x6580], R84 ;  /* 0x0065805444007988 */ /* 0x008fe20008000009 */
[----:B----4-:R-:W-:-:S04]  /*18ba0*/  IMAD.X R77, R88, 0x1, R77, P2 ;  /* 0x00000001584d7824 */ /* 0x010fc800010e064d */
[----:B------:R-:W-:Y:S01]  /*18bb0*/  @!P1 IMAD.MOV.U32 R47, RZ, RZ, R77 ;  /* 0x000000ffff2f9224 */ /* 0x000fe200078e004d */
[----:B------:R1:W-:Y:S04]  /*18bc0*/  STL [R1+0x3ac], R77 ;  /* 0x0003ac4d01007387 */ /* 0x0003e80000100800 */
[----:B0-----:R-:W2:Y:S04]  /*18bd0*/  LDL.LU R76, [R1+0x6c] ;  /* 0x00006c00014c7983 */ /* 0x001ea80000300800 */
[----:B------:R0:W3:Y:S04]  /*18be0*/  @!P1 LDG.E.U8 R93, desc[UR18][R46.64] ;  /* 0x000000122e5d9981 */ /* 0x0000e8000c1e1100 */
[----:B-1----:R-:W4:Y:S04]  /*18bf0*/  LDL.LU R77, [R1+0x4c] ;  /* 0x00004c00014d7983 */ /* 0x002f280000300800 */
[----:B------:R-:W2:Y:S04]  /*18c00*/  LDL.LU R88, [R1+0x28] ;  /* 0x0000280001587983 */ /* 0x000ea80000300800 */
[----:B------:R-:W2:Y:S04]  /*18c10*/  LDL.LU R46, [R1+0x11c] ;  /* 0x00011c00012e7983 */ /* 0x000ea80000300800 */
[----:B------:R-:W2:Y:S04]  /*18c20*/  LDL.LU R47, [R1+0x8c] ;  /* 0x00008c00012f7983 */ /* 0x000ea80000300800 */
[----:B------:R-:W2:Y:S04]  /*18c30*/  LDL.LU R90, [R1+0x4] ;  /* 0x00000400015a7983 */ /* 0x000ea80000300800 */
[----:B------:R-:W2:Y:S04]  /*18c40*/  LDL.LU R84, [R1+0x84c] ;  /* 0x00084c0001547983 */ /* 0x000ea80000300800 */
[----:B------:R-:W-:Y:S04]  /*18c50*/  STS.U8 [R68+UR9+0x6980], R86 ;  /* 0x0069805644007988 */ /* 0x000fe80008000009 */
[----:B--2---:R-:W-:Y:S04]  /*18c60*/  STS.U8 [R68+UR9+0x6d80], R84 ;  /* 0x006d805444007988 */ /* 0x004fe80008000009 */
[----:B------:R-:W-:Y:S04]  /*18c70*/  STS.U8 [R68+UR9+0x7180], R82 ;  /* 0x0071805244007988 */ /* 0x000fe80008000009 */
[----:B------:R-:W-:Y:S04]  /*18c80*/  STS.U8 [R68+UR9+0x7580], R80 ;  /* 0x0075805044007988 */ /* 0x000fe80008000009 */
[----:B------:R1:W-:Y:S02]  /*18c90*/  STS.U8 [R68+UR9+0x7980], R75 ;  /* 0x0079804b44007988 */ /* 0x0003e40008000009 */
[----:B-1----:R-:W-:-:S02]  /*18ca0*/  LOP3.LUT R75, R2, 0x30, RZ, 0x3c, !PT ;  /* 0x00000030024b7812 */ /* 0x002fc400078e3cff */
[----:B------:R-:W2:Y:S04]  /*18cb0*/  LDL.LU R68, [R1+0x6c4] ;  /* 0x0006c40001447983 */ /* 0x000ea80000300800 */
[----:B------:R-:W2:Y:S04]  /*18cc0*/  LDL.LU R86, [R1+0x6b0] ;  /* 0x0006b00001567983 */ /* 0x000ea80000300800 */
[----:B------:R-:W2:Y:S04]  /*18cd0*/  LDL.LU R82, [R1+0x69c] ;  /* 0x00069c0001527983 */ /* 0x000ea80000300800 */
[----:B------:R-:W2:Y:S04]  /*18ce0*/  LDL.LU R84, [R1+0x118] ;  /* 0x0001180001547983 */ /* 0x000ea80000300800 */
[----:B------:R1:W-:Y:S04]  /*18cf0*/  STS.U8 [R75+UR9+0x7d80], R66 ;  /* 0x007d80424b007988 */ /* 0x0003e80008000009 */
[----:B-1----:R-:W2:Y:S01]  /*18d00*/  LDL.LU R66, [R1+0x6a0] ;  /* 0x0006a00001427983 */ /* 0x002ea20000300800 */
[----:B------:R-:W-:-:S05]  /*18d10*/  LOP3.LUT R80, R2, 0x40, RZ, 0x3c, !PT ;  /* 0x0000004002507812 */ /* 0x000fca00078e3cff */
[----:B------:R1:W-:Y:S04]  /*18d20*/  STS.U8 [R80+UR9+0x4200], R72 ;  /* 0x0042004850007988 */ /* 0x0003e80008000009 */
[----:B------:R0:W-:Y:S04]  /*18d30*/  STS.U8 [R80+UR9+0x4600], R79 ;  /* 0x0046004f50007988 */ /* 0x0001e80008000009 */
[----:B-1----:R-:W3:Y:S04]  /*18d40*/  LDL.LU R72, [R1+0x848] ;  /* 0x0008480001487983 */ /* 0x002ee80000300800 */
[----:B0-----:R-:W3:Y:S04]  /*18d50*/  LDL.LU R79, [R1+0x844] ;  /* 0x00084400014f7983 */ /* 0x001ee80000300800 */
[----:B--2---:R-:W-:Y:S04]  /*18d60*/  STS.U8 [R80+UR9+0x4a00], R66 ;  /* 0x004a004250007988 */ /* 0x004fe80008000009 */
[----:B------:R-:W-:Y:S04]  /*18d70*/  STS.U8 [R80+UR9+0x4e00], R46 ;  /* 0x004e002e50007988 */ /* 0x000fe80008000009 */
[----:B------:R0:W-:Y:S04]  /*18d80*/  STS.U8 [R80+UR9+0x5200], R71 ;  /* 0x0052004750007988 */ /* 0x0001e80008000009 */
[----:B------:R1:W-:Y:S04]  /*18d90*/  STS.U8 [R80+UR9+0x5600], R0 ;  /* 0x0056000050007988 */ /* 0x0003e80008000009 */
[----:B------:R2:W-:Y:S04]  /*18da0*/  STS.U8 [R80+UR9+0x5a00], R78 ;  /* 0x005a004e50007988 */ /* 0x0005e80008000009 */
[----:B0-----:R-:W3:Y:S04]  /*18db0*/  LDL.LU R71, [R1+0xfc] ;  /* 0x0000fc0001477983 */ /* 0x001ee80000300800 */
[----:B-1----:R-:W3:Y:S04]  /*18dc0*/  LDL.LU R0, [R1+0xe0] ;  /* 0x0000e00001007983 */ /* 0x002ee80000300800 */
[----:B------:R0:W-:Y:S04]  /*18dd0*/  STS.U8 [R80+UR9+0x5e00], R92 ;  /* 0x005e005c50007988 */ /* 0x0001e80008000009 */
[----:B--2---:R-:W2:Y:S04]  /*18de0*/  LDL.LU R78, [R1+0xc4] ;  /* 0x0000c400014e7983 */ /* 0x004ea80000300800 */
[----:B0-----:R-:W2:Y:S04]  /*18df0*/  LDL.LU R92, [R1+0xa8] ;  /* 0x0000a800015c7983 */ /* 0x001ea80000300800 */
[----:B------:R0:W-:Y:S04]  /*18e00*/  STS.U8 [R80+UR9+0x6200], R47 ;  /* 0x0062002f50007988 */ /* 0x0001e80008000009 */
[----:B------:R-:W-:Y:S04]  /*18e10*/  STS.U8 [R80+UR9+0x6600], R76 ;  /* 0x0066004c50007988 */ /* 0x000fe80008000009 */
[----:B----4-:R-:W-:Y:S04]  /*18e20*/  STS.U8 [R80+UR9+0x6a00], R77 ;  /* 0x006a004d50007988 */ /* 0x010fe80008000009 */
[----:B------:R-:W-:Y:S04]  /*18e30*/  STS.U8 [R80+UR9+0x6e00], R88 ;  /* 0x006e005850007988 */ /* 0x000fe80008000009 */
[----:B------:R-:W-:Y:S04]  /*18e40*/  STS.U8 [R80+UR9+0x7200], R90 ;  /* 0x0072005a50007988 */ /* 0x000fe80008000009 */
[----:B0-----:R-:W4:Y:S04]  /*18e50*/  LDL.LU R47, [R1+0x20] ;  /* 0x00002000012f7983 */ /* 0x001f280000300800 */
[----:B---3--:R0:W-:Y:S04]  /*18e60*/  STS.U8 [R80+UR9+0x7600], R79 ;  /* 0x0076004f50007988 */ /* 0x0081e80008000009 */
[----:B------:R1:W-:Y:S04]  /*18e70*/  STS.U8 [R80+UR9+0x7a00], R72 ;  /* 0x007a004850007988 */ /* 0x0003e80008000009 */
[----:B------:R3:W-:Y:S04]  /*18e80*/  STS.U8 [R80+UR9+0x7e00], R64 ;  /* 0x007e004050007988 */ /* 0x0007e80008000009 */
[----:B0-----:R-:W4:Y:S04]  /*18e90*/  LDL.LU R79, [R1+0x68] ;  /* 0x00006800014f7983 */ /* 0x001f280000300800 */
[----:B-1----:R-:W4:Y:S04]  /*18ea0*/  LDL.LU R72, [R1+0x44] ;  /* 0x0000440001487983 */ /* 0x002f280000300800 */
[----:B---3--:R-:W3:Y:S01]  /*18eb0*/  LDL.LU R64, [R1+0x84] ;  /* 0x0000840001407983 */ /* 0x008ee20000300800 */
[----:B------:R-:W-:-:S03]  /*18ec0*/  LOP3.LUT R66, R2, 0x50, RZ, 0x3c, !PT ;  /* 0x0000005002427812 */ /* 0x000fc600078e3cff */
[----:B------:R-:W4:Y:S04]  /*18ed0*/  LDL.LU R2, [R1+0x6c0] ;  /* 0x0006c00001027983 */ /* 0x000f280000300800 */
[----:B------:R-:W4:Y:S04]  /*18ee0*/  LDL.LU R76, [R1+0x6ac] ;  /* 0x0006ac00014c7983 */ /* 0x000f280000300800 */
[----:B------:R-:W4:Y:S04]  /*18ef0*/  LDL.LU R77, [R1+0x698] ;  /* 0x00069800014d7983 */ /* 0x000f280000300800 */
[----:B------:R-:W4:Y:S04]  /*18f00*/  LDL.LU R88, [R1+0x114] ;  /* 0x0001140001587983 */ /* 0x000f280000300800 */
[----:B------:R0:W-:Y:S04]  /*18f10*/  STS.U8 [R66+UR9+0x4280], R68 ;  /* 0x0042804442007988 */ /* 0x0001e80008000009 */
[----:B------:R-:W4:Y:S04]  /*18f20*/  LDL.LU R90, [R1+0xf8] ;  /* 0x0000f800015a7983 */ /* 0x000f280000300800 */
[----:B------:R1:W-:Y:S04]  /*18f30*/  STS.U8 [R66+UR9+0x4680], R86 ;  /* 0x0046805642007988 */ /* 0x0003e80008000009 */
[----:B0-----:R-:W4:Y:S04]  /*18f40*/  LDL.LU R68, [R1+0xdc] ;  /* 0x0000dc0001447983 */ /* 0x001f280000300800 */
[----:B------:R0:W-:Y:S04]  /*18f50*/  STS.U8 [R66+UR9+0x4a80], R82 ;  /* 0x004a805242007988 */ /* 0x0001e80008000009 */
[----:B-1----:R-:W4:Y:S04]  /*18f60*/  LDL.LU R86, [R1+0xc0] ;  /* 0x0000c00001567983 */ /* 0x002f280000300800 */
[----:B------:R1:W-:Y:S04]  /*18f70*/  STS.U8 [R66+UR9+0x4e80], R84 ;  /* 0x004e805442007988 */ /* 0x0003e80008000009 */
[----:B0-----:R-:W4:Y:S04]  /*18f80*/  LDL.LU R82, [R1+0xa4] ;  /* 0x0000a40001527983 */ /* 0x001f280000300800 */
[----:B-1----:R-:W4:Y:S04]  /*18f90*/  LDL.LU R84, [R1+0x80] ;  /* 0x0000800001547983 */ /* 0x002f280000300800 */
[----:B------:R-:W4:Y:S04]  /*18fa0*/  LDL.LU R46, [R1+0x5c] ;  /* 0x00005c00012e7983 */ /* 0x000f280000300800 */
[----:B------:R0:W-:Y:S04]  /*18fb0*/  STS.U8 [R66+UR9+0x5280], R71 ;  /* 0x0052804742007988 */ /* 0x0001e80008000009 */
[----:B------:R1:W-:Y:S04]  /*18fc0*/  STS.U8 [R66+UR9+0x5680], R0 ;  /* 0x0056800042007988 */ /* 0x0003e80008000009 */
[----:B0-----:R-:W4:Y:S04]  /*18fd0*/  LDL.LU R71, [R1+0x840] ;  /* 0x0008400001477983 */ /* 0x001f280000300800 */
[----:B-1----:R0:W5:Y:S04]  /*18fe0*/  LDL.LU R0, [R1+0x83c] ;  /* 0x00083c0001007983 */ /* 0x0021680000300800 */
[----:B--2---:R1:W-:Y:S04]  /*18ff0*/  STS.U8 [R66+UR9+0x5a80], R78 ;  /* 0x005a804e42007988 */ /* 0x0043e80008000009 */
[----:B------:R2:W-:Y:S04]  /*19000*/  STS.U8 [R66+UR9+0x5e80], R92 ;  /* 0x005e805c42007988 */ /* 0x0005e80008000009 */
[----:B-1----:R-:W4:Y:S04]  /*19010*/  LDL.LU R78, [R1+0x838] ;  /* 0x00083800014e7983 */ /* 0x002f280000300800 */
[----:B--2---:R-:W2:Y:S04]  /*19020*/  LDL.LU R92, [R1+0x834] ;  /* 0x00083400015c7983 */ /* 0x004ea80000300800 */
[----:B---3--:R1:W-:Y:S04]  /*19030*/  STS.U8 [R66+UR9+0x6280], R64 ;  /* 0x0062804042007988 */ /* 0x0083e80008000009 */
[----:B----4-:R3:W-:Y:S04]  /*19040*/  STS.U8 [R66+UR9+0x6680], R79 ;  /* 0x0066804f42007988 */ /* 0x0107e80008000009 */
[----:B-1----:R-:W4:Y:S01]  /*19050*/  LDL.LU R64, [R1+0xbc] ;  /* 0x0000bc0001407983 */ /* 0x002f220000300800 */
[----:B---3--:R-:W1:Y:S03]  /*19060*/  S2R R79, SR_TID.X ;  /* 0x00000000004f7919 */ /* 0x008e660000002100 */
[----:B------:R3:W-:Y:S04]  /*19070*/  STS.U8 [R66+UR9+0x6a80], R72 ;  /* 0x006a804842007988 */ /* 0x0007e80008000009 */
[----:B------:R0:W-:Y:S04]  /*19080*/  STS.U8 [R66+UR9+0x6e80], R47 ;  /* 0x006e802f42007988 */ /* 0x0001e80008000009 */
[----:B---3--:R-:W3:Y:S01]  /*19090*/  LDL.LU R72, [R1+0x9c] ;  /* 0x00009c0001487983 */ /* 0x008ee20000300800 */
[----:B-1----:R-:W-:-:S04]  /*190a0*/  LOP3.LUT R79, R79, 0x7f, RZ, 0xc0, !PT ;  /* 0x0000007f4f4f7812 */ /* 0x002fc800078ec0ff */
[C---:B0-----:R-:W-:Y:S01]  /*190b0*/  LOP3.LUT R47, R79.reuse, 0x60, RZ, 0x3c, !PT ;  /* 0x000000604f2f7812 */ /* 0x041fe200078e3cff */
[----:B--2---:R0:W-:Y:S04]  /*190c0*/  STS.U8 [R66+UR9+0x7280], R92 ;  /* 0x0072805c42007988 */ /* 0x0041e80008000009 */
[----:B------:R1:W-:Y:S04]  /*190d0*/  STS.U8 [R66+UR9+0x7680], R78 ;  /* 0x0076804e42007988 */ /* 0x0003e80008000009 */
[----:B------:R2:W-:Y:S04]  /*190e0*/  STS.U8 [R66+UR9+0x7a80], R71 ;  /* 0x007a804742007988 */ /* 0x0005e80008000009 */
[----:B0-----:R-:W3:Y:S04]  /*190f0*/  LDL.LU R92, [R1+0xd8] ;  /* 0x0000d800015c7983 */ /* 0x001ee80000300800 */
[----:B-1----:R-:W3:Y:S04]  /*19100*/  LDL.LU R78, [R1+0xf4] ;  /* 0x0000f400014e7983 */ /* 0x002ee80000300800 */
[----:B--2---:R-:W2:Y:S04]  /*19110*/  LDL.LU R71, [R1+0x110] ;  /* 0x0001100001477983 */ /* 0x004ea80000300800 */
[----:B------:R0:W-:Y:S04]  /*19120*/  STS.U8 [R66+UR9+0x7e80], R63 ;  /* 0x007e803f42007988 */ /* 0x0001e80008000009 */
[----:B------:R1:W-:Y:S04]  /*19130*/  STS.U8 [R47+UR9+0x4300], R2 ;  /* 0x004300022f007988 */ /* 0x0003e80008000009 */
[----:B------:R4:W-:Y:S04]  /*19140*/  STS.U8 [R47+UR9+0x4700], R76 ;  /* 0x0047004c2f007988 */ /* 0x0009e80008000009 */
[----:B0-----:R-:W2:Y:S04]  /*19150*/  LDL.LU R63, [R1+0x694] ;  /* 0x00069400013f7983 */ /* 0x001ea80000300800 */
[----:B-1----:R0:W5:Y:S04]  /*19160*/  LDL.LU R2, [R1+0x830] ;  /* 0x0008300001027983 */ /* 0x0021680000300800 */
[----:B----4-:R-:W4:Y:S04]  /*19170*/  LDL.LU R76, [R1+0x82c] ;  /* 0x00082c00014c7983 */ /* 0x010f280000300800 */
[----:B------:R1:W-:Y:S04]  /*19180*/  STS.U8 [R47+UR9+0x4b00], R77 ;  /* 0x004b004d2f007988 */ /* 0x0003e80008000009 */
[----:B------:R0:W-:Y:S04]  /*19190*/  STS.U8 [R47+UR9+0x4f00], R88 ;  /* 0x004f00582f007988 */ /* 0x0001e80008000009 */
[----:B------:R0:W-:Y:S04]  /*191a0*/  STS.U8 [R47+UR9+0x5300], R90 ;  /* 0x0053005a2f007988 */ /* 0x0001e80008000009 */
[----:B-1----:R-:W2:Y:S04]  /*191b0*/  LDL.LU R77, [R1+0x828] ;  /* 0x00082800014d7983 */ /* 0x002ea80000300800 */
[----:B0-----:R-:W2:Y:S04]  /*191c0*/  LDL.LU R88, [R1+0x824] ;  /* 0x0008240001587983 */ /* 0x001ea80000300800 */
[----:B------:R-:W2:Y:S04]  /*191d0*/  LDL.LU R90, [R1+0x820] ;  /* 0x00082000015a7983 */ /* 0x000ea80000300800 */
[----:B------:R0:W-:Y:S04]  /*191e0*/  STS.U8 [R47+UR9+0x5700], R68 ;  /* 0x005700442f007988 */ /* 0x0001e80008000009 */
[----:B------:R1:W-:Y:S04]  /*191f0*/  STS.U8 [R47+UR9+0x5b00], R86 ;  /* 0x005b00562f007988 */ /* 0x0003e80008000009 */
[----:B------:R1:W-:Y:S04]  /*19200*/  STS.U8 [R47+UR9+0x5f00], R82 ;  /* 0x005f00522f007988 */ /* 0x0003e80008000009 */
[----:B0-----:R-:W2:Y:S04]  /*19210*/  LDL.LU R68, [R1+0x81c] ;  /* 0x00081c0001447983 */ /* 0x001ea80000300800 */
[----:B-1----:R-:W2:Y:S04]  /*19220*/  LDL.LU R86, [R1+0x818] ;  /* 0x0008180001567983 */ /* 0x002ea80000300800 */
[----:B------:R-:W2:Y:S04]  /*19230*/  LDL.LU R82, [R1+0x814] ;  /* 0x0008140001527983 */ /* 0x000ea80000300800 */
[----:B------:R0:W-:Y:S04]  /*19240*/  STS.U8 [R47+UR9+0x6300], R84 ;  /* 0x006300542f007988 */ /* 0x0001e80008000009 */
[----:B0-----:R-:W2:Y:S04]  /*19250*/  LDL.LU R84, [R1+0x810] ;  /* 0x0008100001547983 */ /* 0x001ea80000300800 */
[----:B------:R-:W-:Y:S04]  /*19260*/  STS.U8 [R47+UR9+0x6700], R46 ;  /* 0x0067002e2f007988 */ /* 0x000fe80008000009 */
[----:B--2---:R0:W-:Y:S04]  /*19270*/  STS.U8 [R47+UR9+0x6b00], R84 ;  /* 0x006b00542f007988 */ /* 0x0041e80008000009 */
[----:B------:R1:W-:Y:S04]  /*19280*/  STS.U8 [R47+UR9+0x6f00], R86 ;  /* 0x006f00562f007988 */ /* 0x0003e80008000009 */
[----:B------:R2:W-:Y:S04]  /*19290*/  STS.U8 [R47+UR9+0x7300], R90 ;  /* 0x0073005a2f007988 */ /* 0x0005e80008000009 */
[----:B0-----:R-:W3:Y:S04]  /*192a0*/  LDL.LU R84, [R1+0x80c] ;  /* 0x00080c0001547983 */ /* 0x001ee80000300800 */
[----:B-1----:R-:W3:Y:S04]  /*192b0*/  LDL.LU R86, [R1+0x808] ;  /* 0x0008080001567983 */ /* 0x002ee80000300800 */
[----:B--2---:R-:W2:Y:S04]  /*192c0*/  LDL.LU R90, [R1+0x6a4] ;  /* 0x0006a400015a7983 */ /* 0x004ea80000300800 */
[----:B------:R0:W-:Y:S04]  /*192d0*/  STS.U8 [R47+UR9+0x7700], R77 ;  /* 0x0077004d2f007988 */ /* 0x0001e80008000009 */
[----:B0-----:R-:W2:Y:S01]  /*192e0*/  LDL.LU R77, [R1+0x6bc] ;  /* 0x0006bc00014d7983 */ /* 0x001ea20000300800 */
[----:B------:R-:W-:-:S03]  /*192f0*/  LOP3.LUT R46, R79, 0x70, RZ, 0x3c, !PT ;  /* 0x000000704f2e7812 */ /* 0x000fc600078e3cff */
[----:B------:R-:W-:Y:S04]  /*19300*/  STS.U8 [R47+UR9+0x7b00], R69 ;  /* 0x007b00452f007988 */ /* 0x000fe80008000009 */
[----:B------:R-:W-:Y:S04]  /*19310*/  STS.U8 [R47+UR9+0x7f00], R61 ;  /* 0x007f003d2f007988 */ /* 0x000fe80008000009 */
[----:B--2---:R-:W-:Y:S04]  /*19320*/  STS.U8 [R46+UR9+0x4380], R77 ;  /* 0x0043804d2e007988 */ /* 0x004fe80008000009 */
[----:B------:R-:W-:Y:S04]  /*19330*/  STS.U8 [R46+UR9+0x4780], R90 ;  /* 0x0047805a2e007988 */ /* 0x000fe80008000009 */
[----:B------:R-:W-:Y:S04]  /*19340*/  STS.U8 [R46+UR9+0x4b80], R63 ;  /* 0x004b803f2e007988 */ /* 0x000fe80008000009 */
[----:B------:R-:W-:Y:S04]  /*19350*/  STS.U8 [R46+UR9+0x4f80], R71 ;  /* 0x004f80472e007988 */ /* 0x000fe80008000009 */
[----:B---3--:R-:W-:Y:S04]  /*19360*/  STS.U8 [R46+UR9+0x5380], R78 ;  /* 0x0053804e2e007988 */ /* 0x008fe80008000009 */
[----:B------:R-:W-:Y:S04]  /*19370*/  STS.U8 [R46+UR9+0x5780], R92 ;  /* 0x0057805c2e007988 */ /* 0x000fe80008000009 */
[----:B------:R-:W-:Y:S04]  /*19380*/  STS.U8 [R46+UR9+0x5b80], R64 ;  /* 0x005b80402e007988 */ /* 0x000fe80008000009 */
[----:B------:R-:W-:Y:S04]  /*19390*/  STS.U8 [R46+UR9+0x5f80], R72 ;  /* 0x005f80482e007988 */ /* 0x000fe80008000009 */
[----:B------:R0:W-:Y:S04]  /*193a0*/  STS.U8 [R46+UR9+0x6380], R86 ;  /* 0x006380562e007988 */ /* 0x0001e80008000009 */
[----:B------:R1:W-:Y:S04]  /*193b0*/  STS.U8 [R46+UR9+0x6780], R84 ;  /* 0x006780542e007988 */ /* 0x0003e80008000009 */
[----:B------:R2:W-:Y:S04]  /*193c0*/  STS.U8 [R46+UR9+0x6b80], R82 ;  /* 0x006b80522e007988 */ /* 0x0005e80008000009 */
[----:B0-----:R0:W5:Y:S04]  /*193d0*/  LDL.LU R86, [R1+0x804] ;  /* 0x0008040001567983 */ /* 0x0011680000300800 */
[----:B-1----:R0:W5:Y:S04]  /*193e0*/  LDL.LU R84, [R1+0x800] ;  /* 0x0008000001547983 */ /* 0x0021680000300800 */
[----:B--2---:R0:W5:Y:S04]  /*193f0*/  LDL.LU R82, [R1+0x7fc] ;  /* 0x0007fc0001527983 */ /* 0x0041680000300800 */
[----:B------:R1:W-:Y:S04]  /*19400*/  STS.U8 [R46+UR9+0x6f80], R68 ;  /* 0x006f80442e007988 */ /* 0x0003e80008000009 */
[----:B-1----:R0:W5:Y:S04]  /*19410*/  LDL.LU R68, [R1+0x7f8] ;  /* 0x0007f80001447983 */ /* 0x0021680000300800 */
[----:B------:R-:W-:Y:S04]  /*19420*/  STS.U8 [R46+UR9+0x7380], R88 ;  /* 0x007380582e007988 */ /* 0x000fe80008000009 */
[----:B----4-:R-:W-:Y:S04]  /*19430*/  STS.U8 [R46+UR9+0x7780], R76 ;  /* 0x0077804c2e007988 */ /* 0x010fe80008000009 */
[----:B------:R-:W-:Y:S04]  /*19440*/  STS.U8 [R46+UR9+0x7b80], R67 ;  /* 0x007b80432e007988 */ /* 0x000fe80008000009 */
[----:B------:R-:W-:Y:S01]  /*19450*/  STS.U8 [R46+UR9+0x7f80], R60 ;  /* 0x007f803c2e007988 */ /* 0x000fe20008000009 */
[----:B------:R-:W-:-:S03]  /*19460*/  LOP3.LUT R72, R79, 0x10, RZ, 0x3c, !PT ;  /* 0x000000104f487812 */ /* 0x000fc600078e3cff */
        /* <DEDUP_REMOVED lines=8> */
[----:B------:R0:W-:Y:S04]  /*194f0*/  STS.U8 [R72+UR9+0xa080], R14 ;  /* 0x00a0800e48007988 */ /* 0x0001e80008000009 */
[----:B------:R0:W-:Y:S01]  /*19500*/  STS.U8 [R72+UR9+0xa480], R15 ;  /* 0x00a4800f48007988 */ /* 0x0001e20008000009 */
[----:B-1----:R-:W-:-:S03]  /*19510*/  LOP3.LUT R79, R79, 0x20, RZ, 0x3c, !PT ;  /* 0x000000204f4f7812 */ /* 0x002fc600078e3cff */
[----:B------:R0:W-:Y:S04]  /*19520*/  STS.U8 [R72+UR9+0xa880], R16 ;  /* 0x00a8801048007988 */ /* 0x0001e80008000009 */
        /* <DEDUP_REMOVED lines=52> */
[----:B------:R0:W-:Y:S01]  /*19870*/  STS.U8 [R46+UR9+0xbb80], R93 ;  /* 0x00bb805d2e007988 */ /* 0x0001e20008000009 */
[----:B------:R1:W-:Y:S06]  /*19880*/  MEMBAR.ALL.CTA ;  /* 0x0000000000007992 */ /* 0x0003ec0000008000 */
[----:B-1----:R-:W1:Y:S01]  /*19890*/  FENCE.VIEW.ASYNC.S ;  /* 0x00000000000073c6 */ /* 0x002e620000000000 */
[----:B------:R-:W-:Y:S01]  /*198a0*/  ULEA UR6, UR11, UR9, 0x3 ;  /* 0x000000090b067291 */ /* 0x000fe2000f8e18ff */
[----:B------:R-:W-:-:S03]  /*198b0*/  UMOV UR4, UR5 ;  /* 0x0000000500047c82 */ /* 0x000fc60008000000 */
[----:B------:R-:W-:Y:S01]  /*198c0*/  UIADD3 UR6, UPT, UPT, UR6, 0xc000, URZ ;  /* 0x0000c00006067890 */ /* 0x000fe2000fffe0ff */
[----:B-1----:R-:W-:Y:S06]  /*198d0*/  BAR.SYNC.DEFER_BLOCKING 0x0 ;  /* 0x0000000000007b1d */ /* 0x002fec0000010000 */
[----:B0-----:R-:W-:Y:S05]  /*198e0*/  @P0 BRA `(.L_x_9) ;  /* 0x0000000000480947 */ /* 0x001fea0003800000 */
[----:B------:R-:W-:Y:S01]  /*198f0*/  UMOV UR13, 0x40004040 ;  /* 0x40004040000d7882 */ /* 0x000fe20000000000 */
[----:B------:R-:W-:Y:S01]  /*19900*/  UMOV UR15, 0x40004040 ;  /* 0x40004040000f7882 */ /* 0x000fe20000000000 */
[----:B------:R-:W-:Y:S01]  /*19910*/  UMOV UR16, 0x0 ;  /* 0x0000000000107882 */ /* 0x000fe20000000000 */
[----:B------:R-:W-:Y:S01]  /*19920*/  UMOV UR17, 0x8108490 ;  /* 0x0810849000117882 */ /* 0x000fe20000000000 */
[----:B------:R-:W-:Y:S01]  /*19930*/  UMOV UR32, 0x0 ;  /* 0x0000000000207882 */ /* 0x000fe20000000000 */
[----:B------:R-:W-:Y:S01]  /*19940*/  UMOV UR33, 0x8108490 ;  /* 0x0810849000217882 */ /* 0x000fe20000000000 */
[----:B------:R-:W-:Y:S01]  /*19950*/  UMOV UR34, 0x0 ;  /* 0x0000000000227882 */ /* 0x000fe20000000000 */
[----:B------:R-:W-:Y:S01]  /*19960*/  UMOV UR35, 0x8108490 ;  /* 0x0810849000237882 */ /* 0x000fe20000000000 */
[----:B------:R-:W-:Y:S01]  /*19970*/  UMOV UR7, URZ ;  /* 0x000000ff00077c82 */ /* 0x000fe20008000000 */
[----:B------:R0:W-:Y:S01]  /*19980*/  UTCQMMA gdesc[UR12], gdesc[UR14], tmem[UR8], tmem[UR16], idesc[UR17], UPT ;  /* 0x00ff100e0c0075ea */ /* 0x0001e2000b800308 */
        /* <DEDUP_REMOVED lines=8> */
.L_x_9:
[----:B------:R-:W2:Y:S04]  /*19a10*/  LDL R7, [R1+0x6f4] ;  /* 0x0006f40001077983 */ /* 0x000ea80000100800 */
[----:B------:R-:W2:Y:S01]  /*19a20*/  LDL.LU R6, [R1+0x6b8] ;  /* 0x0006b80001067983 */ /* 0x000ea20000300800 */
[----:B------:R-:W-:-:S04]  /*19a30*/  UIADD3 UR11, UPT, UPT, UR11, 0x1, URZ ;  /* 0x000000010b0b7890 */ /* 0x000fc8000fffe0ff */
[----:B------:R-:W-:-:S04]  /*19a40*/  UISETP.GT.AND UP1, UPT, UR11, 0x1, UPT ;  /* 0x000000010b00788c */ /* 0x000fc8000bf24270 */
[----:B0-----:R-:W-:Y:S02]  /*19a50*/  USEL UR5, URZ, 0x1, !UP1 ;  /* 0x00000001ff057887 */ /* 0x001fe4000c800000 */
[----:B------:R-:W-:Y:S02]  /*19a60*/  USEL UR11, UR11, URZ, !UP1 ;  /* 0x000000ff0b0b7287 */ /* 0x000fe4000c800000 */
[----:B------:R-:W-:Y:S01]  /*19a70*/  ULOP3.LUT UR5, UR4, UR5, URZ, 0x3c, !UPT ;  /* 0x0000000504057292 */ /* 0x000fe2000f8e3cff */
[----:B--2---:R-:W-:Y:S02]  /*19a80*/  ISETP.NE.U32.AND P1, PT, R6, R7, PT ;  /* 0x000000070600720c */ /* 0x004fe40003f25070 */
[----:B------:R-:W2:Y:S01]  /*19a90*/  LDL.LU R7, [R1+0x6cc] ;  /* 0x0006cc0001077983 */ /* 0x000ea20000300800 */
[----:B------:R-:W-:-:S03]  /*19aa0*/  IMAD.U32 R6, RZ, RZ, UR4 ;  /* 0x00000004ff067e24 */ /* 0x000fc6000f8e00ff */
[----:B--2---:R1:W-:Y:S07]  /*19ab0*/  STL [R1+0x6b8], R7 ;  /* 0x0006b80701007387 */ /* 0x0043ee0000100800 */
[----:B------:R-:W-:Y:S05]  /*19ac0*/  @P1 BRA `(.L_x_10) ;  /* 0xffffff5c00a81947 */ /* 0x000fea000383ffff */
.L_x_7:
[----:B-1----:R-:W1:Y:S01]  /*19ad0*/  LDC R7, c[0x0][0x3a0] ;  /* 0x0000e800ff077b82 */ /* 0x002e620000000800 */
[----:B------:R-:W2:Y:S01]  /*19ae0*/  LDCU UR7, c[0x0][0x3b8] ;  /* 0x00007700ff0777ac */ /* 0x000ea20008000800 */
[----:B------:R-:W3:Y:S01]  /*19af0*/  LDCU UR5, c[0x0][0x3b4] ;  /* 0x00007680ff0577ac */ /* 0x000ee20008000800 */
[----:B------:R-:W4:Y:S01]  /*19b00*/  LDCU.128 UR12, c[0x0][0x390] ;  /* 0x00007200ff0c77ac */ /* 0x000f220008000c00 */
[----:B--2--5:R-:W-:Y:S02]  /*19b10*/  IMAD R69, R68, UR7, RZ ;  /* 0x0000000744457c24 */ /* 0x024fe4000f8e02ff */
[----:B-1----:R-:W-:-:S05]  /*19b20*/  VIADD R7, R7, 0x7f ;  /* 0x0000007f07077836 */ /* 0x002fca0000000000 */
[----:B------:R-:W-:-:S13]  /*19b30*/  ISETP.GE.AND P0, PT, R7, 0x80, PT ;  /* 0x000000800700780c */ /* 0x000fda0003f06270 */
[----:B---34-:R-:W-:Y:S05]  /*19b40*/  @!P0 BRA `(.L_x_11) ;  /* 0x0000000000108947 */ /* 0x018fea0003800000 */
[----:B------:R-:W-:-:S06]  /*19b50*/  USHF.L.U32 UR4, UR4, 0x1f, URZ ;  /* 0x0000001f04047899 */ /* 0x000fcc00080006ff */
[----:B------:R-:W-:-:S04]  /*19b60*/  IMAD.U32 R0, RZ, RZ, UR4 ;  /* 0x00000004ff007e24 */ /* 0x000fc8000f8e00ff */
[----:B------:R-:W1:Y:S02]  /*19b70*/  SYNCS.PHASECHK.TRANS64.TRYWAIT P0, [UR6], R0 ;  /* 0x00000000ff0075a7 */ /* 0x000e640008001106 */
[----:B-1----:R-:W-:Y:S05]  /*19b80*/  @!P0 BRA `(.L_x_12) ;  /* 0x00000020007c8947 */ /* 0x002fea0003800000 */
.L_x_11:
[----:B------:R-:W-:Y:S06]  /*19b90*/  BAR.SYNC.DEFER_BLOCKING 0x0 ;  /* 0x0000000000007b1d */ /* 0x000fec0000010000 */
[----:B------:R-:W2:Y:S04]  /*19ba0*/  LDL.LU R2, [R1+0x6f8] ;  /* 0x0006f80001027983 */ /* 0x000ea80000300800 */
[----:B------:R-:W3:Y:S04]  /*19bb0*/  LDL.LU R72, [R1+0x744] ;  /* 0x0007440001487983 */ /* 0x000ee80000300800 */
[----:B------:R-:W4:Y:S04]  /*19bc0*/  LDL.LU R71, [R1+0x740] ;  /* 0x0007400001477983 */ /* 0x000f280000300800 */
[----:B------:R-:W5:Y:S01]  /*19bd0*/  LDL.LU R70, [R1+0x748] ;  /* 0x0007480001467983 */ /* 0x000f620000300800 */
[----:B------:R-:W-:Y:S01]  /*19be0*/  VIADD R74, R69, UR7 ;  /* 0x00000007454a7c36 */ /* 0x000fe20008000000 */
[----:B------:R-:W1:Y:S02]  /*19bf0*/  @!P3 SYNCS.CCTL.IV [UR9+0xc000] ;  /* 0x00c00000ff00b9b1 */ /* 0x000e640008000009 */
[----:B-1----:R-:W-:Y:S01]  /*19c00*/  BAR.SYNC.DEFER_BLOCKING 0x0 ;  /* 0x0000000000007b1d */ /* 0x002fe20000010000 */
[----:B0-----:R-:W-:-:S04]  /*19c10*/  VIADD R3, R74, UR7 ;  /* 0x000000074a037c36 */ /* 0x001fc80008000000 */
[----:B------:R-:W-:Y:S01]  /*19c20*/  VIADD R73, R3, UR7 ;  /* 0x0000000703497c36 */ /* 0x000fe20008000000 */
[----:B------:R-:W0:Y:S01]  /*19c30*/  LDTM.x64 R4, tmem[UR10] ;  /* 0x0000000a000479ee */ /* 0x000e220008340000 */
[----:B------:R-:W1:Y:S01]  /*19c40*/  @!P3 SYNCS.CCTL.IV [UR9+0xc008] ;  /* 0x00c00800ff00b9b1 */ /* 0x000e620008000009 */
[----:B------:R-:W-:Y:S01]  /*19c50*/  NOP ;  /* 0x0000000000007918 */ /* 0x000fe20000000000 */
[----:B0-----:R0:W-:Y:S04]  /*19c60*/  STL [R1+0x7fc], R66 ;  /* 0x0007fc4201007387 */ /* 0x0011e80000100800 */
[----:B------:R1:W-:Y:S04]  /*19c70*/  STL [R1+0x7f8], R67 ;  /* 0x0007f84301007387 */ /* 0x0003e80000100800 */
[----:B0-----:R-:W5:Y:S04]  /*19c80*/  LDL.LU R66, [R1+0x74c] ;  /* 0x00074c0001427983 */ /* 0x001f680000300800 */
[----:B-1----:R-:W5:Y:S04]  /*19c90*/  LDL.LU R67, [R1+0x754] ;  /* 0x0007540001437983 */ /* 0x002f680000300800 */
[----:B------:R-:W5:Y:S01]  /*19ca0*/  LDL.LU R91, [R1+0x750] ;  /* 0x00075000015b7983 */ /* 0x000f620000300800 */
[----:B------:R-:W-:-:S04]  /*19cb0*/  F2FP.SATFINITE.E5M2.F32.PACK_AB_MERGE_C R92, R5, R4, RZ ;  /* 0x00000004055c723e */ /* 0x000fc800048060ff */
[----:B------:R-:W-:-:S04]  /*19cc0*/  PRMT R93, R92, 0x9910, RZ ;  /* 0x000099105c5d7816 */ /* 0x000fc800000000ff */
[----:B------:R-:W-:Y:S02]  /*19cd0*/  SHF.R.S32.HI R93, RZ, 0x8, R93 ;  /* 0x00000008ff5d7819 */ /* 0x000fe4000001145d */
[C---:B--2---:R-:W-:Y:S01]  /*19ce0*/  ISETP.GE.AND P0, PT, R2.reuse, UR14, PT ;  /* 0x0000000e02007c0c */ /* 0x044fe2000bf06270 */
[----:B------:R-:W-:-:S03]  /*19cf0*/  IMAD R2, R2, UR5, RZ ;  /* 0x0000000502027c24 */ /* 0x000fc6000f8e02ff */
[----:B---3--:R-:W-:Y:S02]  /*19d00*/  ISETP.LT.AND P1, PT, R72, UR15, !P0 ;  /* 0x0000000f48007c0c */ /* 0x008fe4000c721270 */
[----:B------:R-:W-:Y:S02]  /*19d10*/  IADD3 R0, P4, PT, R2, UR12, RZ ;  /* 0x0000000c02007c10 */ /* 0x000fe4000ff9e0ff */
[----:B----4-:R-:W-:Y:S01]  /*19d20*/  ISETP.LT.AND P2, PT, R71, UR15, !P0 ;  /* 0x0000000f47007c0c */ /* 0x010fe2000c741270 */
[----:B------:R-:W-:Y:S01]  /*19d30*/  VIADD R71, R73, UR7 ;  /* 0x0000000749477c36 */ /* 0x000fe20008000000 */
[----:B------:R-:W-:Y:S02]  /*19d40*/  ISETP.LT.AND P5, PT, R68, UR15, !P0 ;  /* 0x0000000f44007c0c */ /* 0x000fe4000c7a1270 */
[----:B------:R-:W-:Y:S01]  /*19d50*/  LEA.HI.X.SX32 R2, R2, UR13, 0x1, P4 ;  /* 0x0000000d02027c11 */ /* 0x000fe2000a0f0eff */
[----:B------:R-:W-:Y:S01]  /*19d60*/  VIADD R72, R71, UR7 ;  /* 0x0000000747487c36 */ /* 0x000fe20008000000 */
[----:B------:R-:W-:-:S02]  /*19d70*/  IADD3 R68, P3, PT, R69, R0, RZ ;  /* 0x0000000045447210 */ /* 0x000fc40007f7e0ff */
[----:B-----5:R-:W-:Y:S01]  /*19d80*/  ISETP.LT.AND P6, PT, R70, UR15, !P0 ;  /* 0x0000000f46007c0c */ /* 0x020fe2000c7c1270 */
[----:B------:R-:W-:Y:S01]  /*19d90*/  VIADD R70, R72, UR7 ;  /* 0x0000000748467c36 */ /* 0x000fe20008000000 */
[----:B------:R-:W-:Y:S02]  /*19da0*/  LEA.HI.X.SX32 R69, R69, R2, 0x1, P3 ;  /* 0x0000000245457211 */ /* 0x000fe400018f0eff */
[-C--:B------:R-:W-:Y:S02]  /*19db0*/  IADD3 R86, P4, PT, R74, R0.reuse, RZ ;  /* 0x000000004a567210 */ /* 0x080fe40007f9e0ff */
[C---:B------:R-:W-:Y:S01]  /*19dc0*/  IADD3 R84, P3, PT, R3.reuse, R0, RZ ;  /* 0x0000000003547210 */ /* 0x040fe20007f7e0ff */
[----:B------:R-:W-:Y:S01]  /*19dd0*/  VIADD R4, R70, UR7 ;  /* 0x0000000746047c36 */ /* 0x000fe20008000000 */
[-C--:B------:R-:W-:Y:S02]  /*19de0*/  LEA.HI.X.SX32 R87, R74, R2.reuse, 0x1, P4 ;  /* 0x000000024a577211 */ /* 0x080fe400020f0eff */
[----:B------:R-:W-:Y:S01]  /*19df0*/  LEA.HI.X.SX32 R85, R3, R2, 0x1, P3 ;  /* 0x0000000203557211 */ /* 0x000fe200018f0eff */
[----:B------:R-:W-:Y:S01]  /*19e00*/  VIADD R3, R4, UR7 ;  /* 0x0000000704037c36 */ /* 0x000fe20008000000 */
[----:B------:R-:W-:-:S02]  /*19e10*/  IADD3 R82, P4, PT, R73, R0, RZ ;  /* 0x0000000049527210 */ /* 0x000fc40007f9e0ff */
[----:B------:R-:W-:Y:S02]  /*19e20*/  IADD3 R80, P3, PT, R71, R0, RZ ;  /* 0x0000000047507210 */ /* 0x000fe40007f7e0ff */
[-C--:B------:R-:W-:Y:S02]  /*19e30*/  LEA.HI.X.SX32 R83, R73, R2.reuse, 0x1, P4 ;  /* 0x0000000249537211 */ /* 0x080fe400020f0eff */
[----:B------:R-:W-:Y:S01]  /*19e40*/  LEA.HI.X.SX32 R81, R71, R2, 0x1, P3 ;  /* 0x0000000247517211 */ /* 0x000fe200018f0eff */
[----:B------:R-:W-:Y:S01]  /*19e50*/  VIADD R71, R3, UR7 ;  /* 0x0000000703477c36 */ /* 0x000fe20008000000 */
[-C--:B------:R-:W-:Y:S02]  /*19e60*/  IADD3 R76, P4, PT, R72, R0.reuse, RZ ;  /* 0x00000000484c7210 */ /* 0x080fe40007f9e0ff */
[----:B------:R-:W-:Y:S01]  /*19e70*/  IADD3 R78, P3, PT, R70, R0, RZ ;  /* 0x00000000464e7210 */ /* 0x000fe20007f7e0ff */
[----:B------:R-:W-:Y:S01]  /*19e80*/  VIADD R5, R71, UR7 ;  /* 0x0000000747057c36 */ /* 0x000fe20008000000 */
[----:B------:R-:W-:-:S02]  /*19e90*/  LEA.HI.X.SX32 R77, R72, R2, 0x1, P4 ;  /* 0x00000002484d7211 */ /* 0x000fc400020f0eff */
[----:B------:R-:W-:Y:S02]  /*19ea0*/  IADD3 R72, P4, PT, R4, R0, RZ ;  /* 0x0000000004487210 */ /* 0x000fe40007f9e0ff */
[----:B------:R-:W-:Y:S01]  /*19eb0*/  LEA.HI.X.SX32 R79, R70, R2, 0x1, P3 ;  /* 0x00000002464f7211 */ /* 0x000fe200018f0eff */
[----:B------:R-:W-:Y:S01]  /*19ec0*/  VIADD R89, R5, UR7 ;  /* 0x0000000705597c36 */ /* 0x000fe20008000000 */
[----:B------:R-:W-:Y:S02]  /*19ed0*/  IADD3 R74, P3, PT, R3, R0, RZ ;  /* 0x00000000034a7210 */ /* 0x000fe40007f7e0ff */
[----:B------:R-:W-:Y:S02]  /*19ee0*/  LEA.HI.X.SX32 R73, R4, R2, 0x1, P4 ;  /* 0x0000000204497211 */ /* 0x000fe400020f0eff */
[----:B------:R-:W-:Y:S02]  /*19ef0*/  IADD3 R70, P4, PT, R71, R0, RZ ;  /* 0x0000000047467210 */ /* 0x000fe40007f9e0ff */
[----:B------:R-:W-:Y:S01]  /*19f00*/  LEA.HI.X.SX32 R75, R3, R2, 0x1, P3 ;  /* 0x00000002034b7211 */ /* 0x000fe200018f0eff */
[----:B------:R-:W-:Y:S01]  /*19f10*/  VIADD R3, R89, UR7 ;  /* 0x0000000759037c36 */ /* 0x000fe20008000000 */
[----:B------:R-:W-:-:S02]  /*19f20*/  IADD3 R4, P3, PT, R5, R0, RZ ;  /* 0x0000000005047210 */ /* 0x000fc40007f7e0ff */
[----:B------:R-:W-:Y:S02]  /*19f30*/  LEA.HI.X.SX32 R71, R71, R2, 0x1, P4 ;  /* 0x0000000247477211 */ /* 0x000fe400020f0eff */
[----:B------:R-:W-:Y:S02]  /*19f40*/  IADD3 R88, P4, PT, R89, R0, RZ ;  /* 0x0000000059587210 */ /* 0x000fe40007f9e0ff */
[----:B------:R-:W-:Y:S02]  /*19f50*/  LEA.HI.X.SX32 R5, R5, R2, 0x1, P3 ;  /* 0x0000000205057211 */ /* 0x000fe400018f0eff */
[----:B------:R-:W-:Y:S02]  /*19f60*/  IADD3 R90, P3, PT, R3, R0, RZ ;  /* 0x00000000035a7210 */ /* 0x000fe40007f7e0ff */
[----:B------:R-:W-:Y:S02]  /*19f70*/  LEA.HI.X.SX32 R89, R89, R2, 0x1, P4 ;  /* 0x0000000259597211 */ /* 0x000fe400020f0eff */
[----:B------:R-:W-:-:S02]  /*19f80*/  ISETP.LT.AND P4, PT, R91, UR15, !P0 ;  /* 0x0000000f5b007c0c */ /* 0x000fc4000c781270 */
[----:B------:R-:W-:Y:S01]  /*19f90*/  LEA.HI.X.SX32 R91, R3, R2, 0x1, P3 ;  /* 0x00000002035b7211 */ /* 0x000fe200018f0eff */
[----:B------:R0:W-:Y:S01]  /*19fa0*/  @P5 STG.E.U8 desc[UR18][R68.64], R92 ;  /* 0x0000005c44005986 */ /* 0x0001e2000c101112 */
[----:B------:R-:W-:-:S03]  /*19fb0*/  ISETP.LT.AND P3, PT, R66, UR15, !P0 ;  /* 0x0000000f42007c0c */ /* 0x000fc6000c761270 */
[----:B------:R-:W2:Y:S04]  /*19fc0*/  LDL.LU R66, [R1+0x7fc] ;  /* 0x0007fc0001427983 */ /* 0x000ea80000300800 */
[----:B0-----:R-:W3:Y:S01]  /*19fd0*/  LDL.LU R92, [R1+0x758] ;  /* 0x00075800015c7983 */ /* 0x001ee20000300800 */
[----:B------:R-:W-:-:S03]  /*19fe0*/  ISETP.LT.AND P5, PT, R67, UR15, !P0 ;  /* 0x0000000f43007c0c */ /* 0x000fc6000c7a1270 */
[----:B------:R-:W4:Y:S04]  /*19ff0*/  LDL.LU R69, [R1+0x75c] ;  /* 0x00075c0001457983 */ /* 0x000f280000300800 */
[----:B------:R-:W5:Y:S04]  /*1a000*/  LDL.LU R68, [R1+0x760] ;  /* 0x0007600001447983 */ /* 0x000f680000300800 */
[----:B------:R-:W2:Y:S04]  /*1a010*/  LDL.LU R67, [R1+0x7f8] ;  /* 0x0007f80001437983 */ /* 0x000ea80000300800 */
[----:B------:R0:W-:Y:S04]  /*1a020*/  @P1 STG.E.U8 desc[UR18][R86.64], R93 ;  /* 0x0000005d56001986 */ /* 0x0001e8000c101112 */
[----:B0-----:R-:W2:Y:S01]  /*1a030*/  LDL.LU R93, [R1+0x764] ;  /* 0x00076400015d7983 */ /* 0x001ea20000300800 */
[----:B------:R-:W-:-:S02]  /*1a040*/  F2FP.SATFINITE.E5M2.F32.PACK_AB_MERGE_C R6, R7, R6, RZ ;  /* 0x000000060706723e */ /* 0x000fc400048060ff */
[----:B------:R-:W-:Y:S02]  /*1a050*/  F2FP.SATFINITE.E5M2.F32.PACK_AB_MERGE_C R8, R9, R8, RZ ;  /* 0x000000080908723e */ /* 0x000fe400048060ff */
[----:B------:R-:W-:Y:S01]  /*1a060*/  PRMT R7, R6, 0x9910, RZ ;  /* 0x0000991006077816 */ /* 0x000fe200000000ff */
[----:B------:R0:W-:Y:S03]  /*1a070*/  @P2 STG.E.U8 desc[UR18][R84.64], R6 ;  /* 0x0000000654002986 */ /* 0x0001e6000c101112 */
[----:B------:R-:W-:Y:S02]  /*1a080*/  SHF.R.S32.HI R7, RZ, 0x8, R7 ;  /* 0x00000008ff077819 */ /* 0x000fe40000011407 */
[----:B------:R-:W-:Y:S02]  /*1a090*/  F2FP.SATFINITE.E5M2.F32.PACK_AB_MERGE_C R10, R11, R10, RZ ;  /* 0x0000000a0b0a723e */ /* 0x000fe400048060ff */
[----:B0-----:R-:W-:Y:S01]  /*1a0a0*/  PRMT R6, R8, 0x9910, RZ ;  /* 0x0000991008067816 */ /* 0x001fe200000000ff */
[----:B------:R0:W-:Y:S03]  /*1a0b0*/  @P6 STG.E.U8 desc[UR18][R82.64], R7 ;  /* 0x0000000752006986 */ /* 0x0001e6000c101112 */
[----:B------:R-:W-:Y:S01]  /*1a0c0*/  SHF.R.S32.HI R6, RZ, 0x8, R6 ;  /* 0x00000008ff067819 */ /* 0x000fe20000011406 */
[----:B------:R-:W-:Y:S01]  /*1a0d0*/  @P4 STG.E.U8 desc[UR18][R80.64], R8 ;  /* 0x0000000850004986 */ /* 0x000fe2000c101112 */
[----:B------:R-:W-:-:S03]  /*1a0e0*/  F2FP.SATFINITE.E5M2.F32.PACK_AB_MERGE_C R12, R13, R12, RZ ;  /* 0x0000000c0d0c723e */ /* 0x000fc600048060ff */
[----:B------:R1:W-:Y:S01]  /*1a0f0*/  @P3 STG.E.U8 desc[UR18][R76.64], R6 ;  /* 0x000000064c003986 */ /* 0x0003e2000c101112 */
[----:B0-----:R-:W-:-:S03]  /*1a100*/  PRMT R7, R10, 0x9910, RZ ;  /* 0x000099100a077816 */ /* 0x001fc600000000ff */
[----:B------:R0:W-:Y:S01]  /*1a110*/  @P5 STG.E.U8 desc[UR18][R78.64], R10 ;  /* 0x0000000a4e005986 */ /* 0x0001e2000c101112 */
[----:B------:R-:W-:Y:S02]  /*1a120*/  SHF.R.S32.HI R7, RZ, 0x8, R7 ;  /* 0x00000008ff077819 */ /* 0x000fe40000011407 */
[----:B-1----:R-:W-:Y:S02]  /*1a130*/  PRMT R6, R12, 0x9910, RZ ;  /* 0x000099100c067816 */ /* 0x002fe400000000ff */
[----:B------:R-:W-:Y:S02]  /*1a140*/  F2FP.SATFINITE.E5M2.F32.PACK_AB_MERGE_C R14, R15, R14, RZ ;  /* 0x0000000e0f0e723e */ /* 0x000fe400048060ff */
[----:B------:R-:W-:Y:S02]  /*1a150*/  SHF.R.S32.HI R6, RZ, 0x8, R6 ;  /* 0x00000008ff067819 */ /* 0x000fe40000011406 */
[----:B---3--:R-:W-:Y:S02]  /*1a160*/  ISETP.LT.AND P1, PT, R92, UR15, !P0 ;  /* 0x0000000f5c007c0c */ /* 0x008fe4000c721270 */
[----:B------:R-:W3:Y:S04]  /*1a170*/  LDL.LU R92, [R1+0x76c] ;  /* 0x00076c00015c7983 */ /* 0x000ee80000300800 */
[----:B------:R-:W3:Y:S04]  /*1a180*/  LDL.LU R87, [R1+0x77c] ;  /* 0x00077c0001577983 */ /* 0x000ee80000300800 */
[----:B------:R-:W3:Y:S04]  /*1a190*/  LDL.LU R86, [R1+0x778] ;  /* 0x0007780001567983 */ /* 0x000ee80000300800 */
[----:B------:R-:W3:Y:S01]  /*1a1a0*/  LDL.LU R84, [R1+0x774] ;  /* 0x0007740001547983 */ /* 0x000ee20000300800 */
[----:B----4-:R-:W-:-:S02]  /*1a1b0*/  ISETP.LT.AND P2, PT, R69, UR15, !P0 ;  /* 0x0000000f45007c0c */ /* 0x010fc4000c741270 */
[----:B-----5:R-:W-:Y:S01]  /*1a1c0*/  ISETP.LT.AND P6, PT, R68, UR15, !P0 ;  /* 0x0000000f44007c0c */ /* 0x020fe2000c7c1270 */
[----:B------:R-:W4:Y:S04]  /*1a1d0*/  LDL.LU R69, [R1+0x770] ;  /* 0x0007700001457983 */ /* 0x000f280000300800 */
[----:B------:R-:W5:Y:S04]  /*1a1e0*/  LDL.LU R68, [R1+0x768] ;  /* 0x0007680001447983 */ /* 0x000f680000300800 */
[----:B------:R-:W4:Y:S01]  /*1a1f0*/  LDL.LU R11, [R1+0x780] ;  /* 0x00078000010b7983 */ /* 0x000f220000300800 */
[----:B--2---:R-:W-:-:S03]  /*1a200*/  ISETP.LT.AND P4, PT, R93, UR15, !P0 ;  /* 0x0000000f5d007c0c */ /* 0x004fc6000c781270 */
[----:B0-----:R-:W2:Y:S04]  /*1a210*/  LDL.LU R10, [R1+0x790] ;  /* 0x00079000010a7983 */ /* 0x001ea80000300800 */
[----:B------:R-:W2:Y:S04]  /*1a220*/  LDL.LU R9, [R1+0x78c] ;  /* 0x00078c0001097983 */ /* 0x000ea80000300800 */
[----:B------:R0:W-:Y:S04]  /*1a230*/  @P1 STG.E.U8 desc[UR18][R72.64], R7 ;  /* 0x0000000748001986 */ /* 0x0001e8000c101112 */
[----:B------:R-:W-:Y:S04]  /*1a240*/  @P2 STG.E.U8 desc[UR18][R74.64], R12 ;  /* 0x0000000c4a002986 */ /* 0x000fe8000c101112 */
[----:B------:R-:W-:Y:S01]  /*1a250*/  @P6 STG.E.U8 desc[UR18][R70.64], R6 ;  /* 0x0000000646006986 */ /* 0x000fe2000c101112 */
[----:B0-----:R-:W-:-:S03]  /*1a260*/  PRMT R7, R14, 0x9910, RZ ;  /* 0x000099100e077816 */ /* 0x001fc600000000ff */
[----:B------:R0:W-:Y:S04]  /*1a270*/  @P4 STG.E.U8 desc[UR18][R4.64], R14 ;  /* 0x0000000e04004986 */ /* 0x0001e8000c101112 */
[----:B0-----:R-:W5:Y:S04]  /*1a280*/  LDL.LU R14, [R1+0x794] ;  /* 0x00079400010e7983 */ /* 0x001f680000300800 */
[----:B------:R-:W5:Y:S04]  /*1a290*/  LDL.LU R13, [R1+0x798] ;  /* 0x00079800010d7983 */ /* 0x000f680000300800 */
[----:B------:R-:W5:Y:S01]  /*1a2a0*/  LDL.LU R12, [R1+0x7a8] ;  /* 0x0007a800010c7983 */ /* 0x000f620000300800 */
[----:B------:R-:W-:Y:S01]  /*1a2b0*/  F2FP.SATFINITE.E5M2.F32.PACK_AB_MERGE_C R16, R17, R16, RZ ;  /* 0x000000101110723e */ /* 0x000fe200048060ff */
[----:B------:R-:W-:Y:S01]  /*1a2c0*/  VIADD R3, R3, UR7 ;  /* 0x0000000703037c36 */ /* 0x000fe20008000000 */
[----:B------:R-:W-:-:S02]  /*1a2d0*/  SHF.R.S32.HI R7, RZ, 0x8, R7 ;  /* 0x00000008ff077819 */ /* 0x000fc40000011407 */
[----:B------:R-:W-:Y:S01]  /*1a2e0*/  PRMT R4, R16, 0x9910, RZ ;  /* 0x0000991010047816 */ /* 0x000fe200000000ff */
[----:B------:R-:W-:-:S04]  /*1a2f0*/  VIADD R8, R3, UR7 ;  /* 0x0000000703087c36 */ /* 0x000fc80008000000 */
[----:B------:R-:W-:Y:S01]  /*1a300*/  IMAD.MOV.U32 R6, RZ, RZ, R4 ;  /* 0x000000ffff067224 */ /* 0x000fe200078e0004 */
[----:B------:R-:W-:Y:S02]  /*1a310*/  F2FP.SATFINITE.E5M2.F32.PACK_AB_MERGE_C R18, R19, R18, RZ ;  /* 0x000000121312723e */ /* 0x000fe400048060ff */
[----:B------:R-:W-:Y:S02]  /*1a320*/  F2FP.SATFINITE.E5M2.F32.PACK_AB_MERGE_C R20, R21, R20, RZ ;  /* 0x000000141514723e */ /* 0x000fe400048060ff */
[----:B---3--:R-:W-:Y:S02]  /*1a330*/  ISETP.LT.AND P3, PT, R92, UR15, !P0 ;  /* 0x0000000f5c007c0c */ /* 0x008fe4000c761270 */
[----:B------:R-:W-:Y:S02]  /*1a340*/  ISETP.LT.AND P5, PT, R87, UR15, !P0 ;  /* 0x0000000f57007c0c */ /* 0x000fe4000c7a1270 */
[----:B------:R-:W-:-:S09]  /*1a350*/  ISETP.LT.AND P1, PT, R86, UR15, !P0 ;  /* 0x0000000f56007c0c */ /* 0x000fd2000c721270 */
[----:B------:R0:W-:Y:S01]  /*1a360*/  @P3 STG.E.U8 desc[UR18][R88.64], R7 ;  /* 0x0000000758003986 */ /* 0x0001e2000c101112 */
[C---:B------:R-:W-:Y:S02]  /*1a370*/  IADD3 R4, P3, PT, R3.reuse, R0, RZ ;  /* 0x0000000003047210 */ /* 0x040fe40007f7e0ff */
[----:B------:R-:W-:Y:S02]  /*1a380*/  ISETP.LT.AND P2, PT, R84, UR15, !P0 ;  /* 0x0000000f54007c0c */ /* 0x000fe4000c741270 */
[----:B------:R-:W-:Y:S01]  /*1a390*/  LEA.HI.X.SX32 R5, R3, R2, 0x1, P3 ;  /* 0x0000000203057211 */ /* 0x000fe200018f0eff */
[----:B------:R-:W-:Y:S01]  /*1a3a0*/  @P5 STG.E.U8 desc[UR18][R90.64], R16 ;  /* 0x000000105a005986 */ /* 0x000fe2000c101112 */
[----:B------:R-:W-:Y:S02]  /*1a3b0*/  SHF.R.S32.HI R3, RZ, 0x8, R6 ;  /* 0x00000008ff037819 */ /* 0x000fe40000011406 */
[----:B------:R-:W-:-:S03]  /*1a3c0*/  IADD3 R6, P5, PT, R8, R0, RZ ;  /* 0x0000000008067210 */ /* 0x000fc60007fbe0ff */
[----:B------:R1:W-:Y:S01]  /*1a3d0*/  @P1 STG.E.U8 desc[UR18][R4.64], R3 ;  /* 0x0000000304001986 */ /* 0x0003e2000c101112 */
[C---:B0-----:R-:W-:Y:S01]  /*1a3e0*/  LEA.HI.X.SX32 R7, R8.reuse, R2, 0x1, P5 ;  /* 0x0000000208077211 */ /* 0x041fe200028f0eff */
[----:B------:R-:W-:-:S04]  /*1a3f0*/  VIADD R8, R8, UR7 ;  /* 0x0000000708087c36 */ /* 0x000fc80008000000 */
[----:B------:R0:W-:Y:S01]  /*1a400*/  @P2 STG.E.U8 desc[UR18][R6.64], R18 ;  /* 0x0000001206002986 */ /* 0x0001e2000c101112 */
[----:B--2---:R-:W-:Y:S02]  /*1a410*/  ISETP.LT.AND P5, PT, R9, UR15, !P0 ;  /* 0x0000000f09007c0c */ /* 0x004fe4000c7a1270 */
[----:B-1----:R-:W-:Y:S02]  /*1a420*/  PRMT R3, R18, 0x9910, RZ ;  /* 0x0000991012037816 */ /* 0x002fe400000000ff */
[----:B------:R-:W-:-:S03]  /*1a430*/  IADD3 R4, P2, PT, R8, R0, RZ ;  /* 0x0000000008047210 */ /* 0x000fc60007f5e0ff */
[----:B------:R-:W-:Y:S02]  /*1a440*/  IMAD.MOV.U32 R9, RZ, RZ, R3 ;  /* 0x000000ffff097224 */ /* 0x000fe400078e0003 */
[C---:B------:R-:W-:Y:S01]  /*1a450*/  VIADD R3, R8.reuse, UR7 ;  /* 0x0000000708037c36 */ /* 0x040fe20008000000 */
[----:B------:R-:W-:-:S04]  /*1a460*/  LEA.HI.X.SX32 R5, R8, R2, 0x1, P2 ;  /* 0x0000000208057211 */ /* 0x000fc800010f0eff */
[----:B0-----:R-:W-:Y:S02]  /*1a470*/  IADD3 R6, P2, PT, R3, R0, RZ ;  /* 0x0000000003067210 */ /* 0x001fe40007f5e0ff */
[----:B----4-:R-:W-:Y:S02]  /*1a480*/  ISETP.LT.AND P6, PT, R69, UR15, !P0 ;  /* 0x0000000f45007c0c */ /* 0x010fe4000c7c1270 */
[----:B------:R-:W-:Y:S02]  /*1a490*/  ISETP.LT.AND P3, PT, R11, UR15, !P0 ;  /* 0x0000000f0b007c0c */ /* 0x000fe4000c761270 */
[----:B------:R-:W-:Y:S01]  /*1a4a0*/  LEA.HI.X.SX32 R7, R3, R2, 0x1, P2 ;  /* 0x0000000203077211 */ /* 0x000fe200010f0eff */
[----:B------:R-:W2:Y:S01]  /*1a4b0*/  LDL.LU R11, [R1+0x7a4] ;  /* 0x0007a400010b7983 */ /* 0x000ea20000300800 */
[----:B-----5:R-:W-:-:S03]  /*1a4c0*/  ISETP.LT.AND P2, PT, R14, UR15, !P0 ;  /* 0x0000000f0e007c0c */ /* 0x020fc6000c741270 */
[----:B------:R-:W3:Y:S01]  /*1a4d0*/  LDL.LU R14, [R1+0x7ac] ;  /* 0x0007ac00010e7983 */ /* 0x000ee20000300800 */
[----:B------:R-:W-:Y:S01]  /*1a4e0*/  SHF.R.S32.HI R9, RZ, 0x8, R9 ;  /* 0x00000008ff097819 */ /* 0x000fe20000011409 */
[----:B------:R-:W-:Y:S01]  /*1a4f0*/  VIADD R8, R3, UR7 ;  /* 0x0000000703087c36 */ /* 0x000fe20008000000 */
[----:B------:R-:W-:Y:S01]  /*1a500*/  ISETP.LT.AND P4, PT, R68, UR15, !P0 ;  /* 0x0000000f44007c0c */ /* 0x000fe2000c781270 */
[----:B------:R-:W4:Y:S01]  /*1a510*/  LDL.LU R15, [R1+0x7b0] ;  /* 0x0007b000010f7983 */ /* 0x000f220000300800 */
[----:B------:R-:W-:Y:S02]  /*1a520*/  ISETP.LT.AND P1, PT, R10, UR15, !P0 ;  /* 0x0000000f0a007c0c */ /* 0x000fe4000c721270 */
[----:B------:R-:W-:Y:S01]  /*1a530*/  PRMT R10, R20, 0x9910, RZ ;  /* 0x00009910140a7816 */ /* 0x000fe200000000ff */
[----:B------:R0:W-:Y:S03]  /*1a540*/  @P6 STG.E.U8 desc[UR18][R4.64], R9 ;  /* 0x0000000904006986 */ /* 0x0001e6000c101112 */
[----:B------:R-:W-:-:S02]  /*1a550*/  SHF.R.S32.HI R10, RZ, 0x8, R10 ;  /* 0x00000008ff0a7819 */ /* 0x000fc4000001140a */
[----:B0-----:R-:W-:-:S04]  /*1a560*/  IADD3 R4, P6, PT, R8, R0, RZ ;  /* 0x0000000008047210 */ /* 0x001fc80007fde0ff */
[----:B------:R-:W-:Y:S01]  /*1a570*/  LEA.HI.X.SX32 R5, R8, R2, 0x1, P6 ;  /* 0x0000000208057211 */ /* 0x000fe200030f0eff */
[----:B------:R0:W-:Y:S04]  /*1a580*/  @P4 STG.E.U8 desc[UR18][R6.64], R20 ;  /* 0x0000001406004986 */ /* 0x0001e8000c101112 */
[----:B------:R1:W-:Y:S01]  /*1a590*/  @P3 STG.E.U8 desc[UR18][R4.64], R10 ;  /* 0x0000000a04003986 */ /* 0x0003e2000c101112 */
[----:B------:R-:W-:-:S03]  /*1a5a0*/  ISETP.LT.AND P3, PT, R12, UR15, !P0 ;  /* 0x0000000f0c007c0c */ /* 0x000fc6000c761270 */
[----:B------:R-:W5:Y:S01]  /*1a5b0*/  LDL.LU R12, [R1+0x7c0] ;  /* 0x0007c000010c7983 */ /* 0x000f620000300800 */
[----:B------:R-:W-:Y:S01]  /*1a5c0*/  VIADD R3, R8, UR7 ;  /* 0x0000000708037c36 */ /* 0x000fe20008000000 */
[----:B------:R-:W-:Y:S02]  /*1a5d0*/  F2FP.SATFINITE.E5M2.F32.PACK_AB_MERGE_C R22, R23, R22, RZ ;  /* 0x000000161716723e */ /* 0x000fe400048060ff */
[----:B------:R-:W4:Y:S02]  /*1a5e0*/  LDL.LU R8, [R1+0x7bc] ;  /* 0x0007bc0001087983 */ /* 0x000f240000300800 */
[----:B0-----:R-:W-:-:S04]  /*1a5f0*/  IADD3 R6, P6, PT, R3, R0, RZ ;  /* 0x0000000003067210 */ /* 0x001fc80007fde0ff */
[C---:B------:R-:W-:Y:S01]  /*1a600*/  LEA.HI.X.SX32 R7, R3.reuse, R2, 0x1, P6 ;  /* 0x0000000203077211 */ /* 0x040fe200030f0eff */
[----:B------:R-:W-:-:S04]  /*1a610*/  VIADD R3, R3, UR7 ;  /* 0x0000000703037c36 */ /* 0x000fc80008000000 */
[----:B------:R0:W-:Y:S01]  /*1a620*/  @P1 STG.E.U8 desc[UR18][R6.64], R22 ;  /* 0x0000001606001986 */ /* 0x0001e2000c101112 */
[C---:B-1----:R-:W-:Y:S01]  /*1a630*/  IADD3 R4, P1, PT, R3.reuse, R0, RZ ;  /* 0x0000000003047210 */ /* 0x042fe20007f3e0ff */
[----:B------:R-:W-:-:S03]  /*1a640*/  VIADD R9, R3, UR7 ;  /* 0x0000000703097c36 */ /* 0x000fc60008000000 */
[----:B------:R-:W-:Y:S02]  /*1a650*/  LEA.HI.X.SX32 R5, R3, R2, 0x1, P1 ;  /* 0x0000000203057211 */ /* 0x000fe400008f0eff */
[----:B0-----:R-:W-:-:S04]  /*1a660*/  IADD3 R6, P1, PT, R9, R0, RZ ;  /* 0x0000000009067210 */ /* 0x001fc80007f3e0ff */
[C---:B------:R-:W-:Y:S01]  /*1a670*/  LEA.HI.X.SX32 R7, R9.reuse, R2, 0x1, P1 ;  /* 0x0000000209077211 */ /* 0x040fe200008f0eff */
[----:B------:R-:W-:Y:S01]  /*1a680*/  VIADD R3, R9, UR7 ;  /* 0x0000000709037c36 */ /* 0x000fe20008000000 */
[----:B------:R-:W-:Y:S02]  /*1a690*/  ISETP.LT.AND P4, PT, R13, UR15, !P0 ;  /* 0x0000000f0d007c0c */ /* 0x000fe4000c781270 */
[----:B------:R-:W-:-:S04]  /*1a6a0*/  F2FP.SATFINITE.E5M2.F32.PACK_AB_MERGE_C R25, R25, R24, RZ ;  /* 0x000000181919723e */ /* 0x000fc800048060ff */
[----:B------:R-:W-:-:S04]  /*1a6b0*/  PRMT R13, R25, 0x9910, RZ ;  /* 0x00009910190d7816 */ /* 0x000fc800000000ff */
[----:B------:R-:W-:Y:S02]  /*1a6c0*/  SHF.R.S32.HI R13, RZ, 0x8, R13 ;  /* 0x00000008ff0d7819 */ /* 0x000fe4000001140d */
[----:B--2---:R-:W-:Y:S02]  /*1a6d0*/  ISETP.LT.AND P6, PT, R11, UR15, !P0 ;  /* 0x0000000f0b007c0c */ /* 0x004fe4000c7c1270 */
[----:B------:R-:W-:Y:S02]  /*1a6e0*/  PRMT R11, R22, 0x9910, RZ ;  /* 0x00009910160b7816 */ /* 0x000fe400000000ff */
[----:B---3--:R-:W-:Y:S02]  /*1a6f0*/  ISETP.LT.AND P1, PT, R14, UR15, !P0 ;  /* 0x0000000f0e007c0c */ /* 0x008fe4000c721270 */
[----:B------:R-:W2:Y:S04]  /*1a700*/  LDL.LU R14, [R1+0x7c4] ;  /* 0x0007c400010e7983 */ /* 0x000ea80000300800 */
[----:B------:R-:W3:Y:S01]  /*1a710*/  LDL.LU R10, [R1+0x7c8] ;  /* 0x0007c800010a7983 */ /* 0x000ee20000300800 */
[----:B------:R-:W-:-:S05]  /*1a720*/  SHF.R.S32.HI R11, RZ, 0x8, R11 ;  /* 0x00000008ff0b7819 */ /* 0x000fca000001140b */
[----:B------:R0:W-:Y:S04]  /*1a730*/  @P5 STG.E.U8 desc[UR18][R4.64], R11 ;  /* 0x0000000b04005986 */ /* 0x0001e8000c101112 */
[----:B------:R1:W-:Y:S01]  /*1a740*/  @P2 STG.E.U8 desc[UR18][R6.64], R25 ;  /* 0x0000001906002986 */ /* 0x0003e2000c101112 */
[----:B0-----:R-:W-:-:S04]  /*1a750*/  IADD3 R4, P5, PT, R3, R0, RZ ;  /* 0x0000000003047210 */ /* 0x001fc80007fbe0ff */
[----:B------:R-:W-:-:S05]  /*1a760*/  LEA.HI.X.SX32 R5, R3, R2, 0x1, P5 ;  /* 0x0000000203057211 */ /* 0x000fca00028f0eff */
[----:B------:R0:W-:Y:S01]  /*1a770*/  @P4 STG.E.U8 desc[UR18][R4.64], R13 ;  /* 0x0000000d04004986 */ /* 0x0001e2000c101112 */
[----:B-----5:R-:W-:-:S03]  /*1a780*/  ISETP.LT.AND P4, PT, R12, UR15, !P0 ;  /* 0x0000000f0c007c0c */ /* 0x020fc6000c781270 */
[----:B------:R-:W5:Y:S01]  /*1a790*/  LDL.LU R12, [R1+0x7d8] ;  /* 0x0007d800010c7983 */ /* 0x000f620000300800 */
[----:B------:R-:W-:Y:S01]  /*1a7a0*/  VIADD R9, R3, UR7 ;  /* 0x0000000703097c36 */ /* 0x000fe20008000000 */
[----:B------:R-:W-:-:S04]  /*1a7b0*/  F2FP.SATFINITE.E5M2.F32.PACK_AB_MERGE_C R27, R27, R26, RZ ;  /* 0x0000001a1b1b723e */ /* 0x000fc800048060ff */
[----:B-1----:R-:W-:-:S04]  /*1a7c0*/  IADD3 R6, P5, PT, R9, R0, RZ ;  /* 0x0000000009067210 */ /* 0x002fc80007fbe0ff */
[C---:B------:R-:W-:Y:S01]  /*1a7d0*/  LEA.HI.X.SX32 R7, R9.reuse, R2, 0x1, P5 ;  /* 0x0000000209077211 */ /* 0x040fe200028f0eff */
[----:B------:R-:W-:Y:S01]  /*1a7e0*/  VIADD R9, R9, UR7 ;  /* 0x0000000709097c36 */ /* 0x000fe20008000000 */
[----:B----4-:R-:W-:Y:S02]  /*1a7f0*/  ISETP.LT.AND P5, PT, R8, UR15, !P0 ;  /* 0x0000000f08007c0c */ /* 0x010fe4000c7a1270 */
[----:B------:R-:W4:Y:S01]  /*1a800*/  LDL.LU R8, [R1+0x7d4] ;  /* 0x0007d40001087983 */ /* 0x000f220000300800 */
[----:B------:R-:W-:-:S03]  /*1a810*/  VIADD R3, R9, UR7 ;  /* 0x0000000709037c36 */ /* 0x000fc60008000000 */
[----:B------:R1:W-:Y:S01]  /*1a820*/  @P3 STG.E.U8 desc[UR18][R6.64], R27 ;  /* 0x0000001b06003986 */ /* 0x0003e2000c101112 */
[----:B0-----:R-:W-:Y:S02]  /*1a830*/  IADD3 R4, P3, PT, R9, R0, RZ ;  /* 0x0000000009047210 */ /* 0x001fe40007f7e0ff */
[----:B------:R-:W-:Y:S02]  /*1a840*/  PRMT R11, R27, 0x9910, RZ ;  /* 0x000099101b0b7816 */ /* 0x000fe400000000ff */
[----:B------:R-:W-:Y:S02]  /*1a850*/  LEA.HI.X.SX32 R5, R9, R2, 0x1, P3 ;  /* 0x0000000209057211 */ /* 0x000fe400018f0eff */
[----:B------:R-:W-:Y:S02]  /*1a860*/  SHF.R.S32.HI R11, RZ, 0x8, R11 ;  /* 0x00000008ff0b7819 */ /* 0x000fe4000001140b */
[----:B-1----:R-:W-:Y:S02]  /*1a870*/  IADD3 R6, P3, PT, R3, R0, RZ ;  /* 0x0000000003067210 */ /* 0x002fe40007f7e0ff */
[----:B------:R-:W-:-:S02]  /*1a880*/  F2FP.SATFINITE.E5M2.F32.PACK_AB_MERGE_C R29, R29, R28, RZ ;  /* 0x0000001c1d1d723e */ /* 0x000fc400048060ff */
[C---:B------:R-:W-:Y:S01]  /*1a890*/  LEA.HI.X.SX32 R7, R3.reuse, R2, 0x1, P3 ;  /* 0x0000000203077211 */ /* 0x040fe200018f0eff */
[----:B------:R0:W-:Y:S04]  /*1a8a0*/  @P6 STG.E.U8 desc[UR18][R4.64], R11 ;  /* 0x0000000b04006986 */ /* 0x0001e8000c101112 */
[----:B------:R1:W-:Y:S01]  /*1a8b0*/  @P1 STG.E.U8 desc[UR18][R6.64], R29 ;  /* 0x0000001d06001986 */ /* 0x0003e2000c101112 */
[----:B------:R-:W-:Y:S01]  /*1a8c0*/  VIADD R9, R3, UR7 ;  /* 0x0000000703097c36 */ /* 0x000fe20008000000 */
[----:B------:R-:W-:Y:S02]  /*1a8d0*/  ISETP.LT.AND P2, PT, R15, UR15, !P0 ;  /* 0x0000000f0f007c0c */ /* 0x000fe4000c741270 */
[----:B------:R-:W-:Y:S02]  /*1a8e0*/  PRMT R13, R29, 0x9910, RZ ;  /* 0x000099101d0d7816 */ /* 0x000fe400000000ff */
[----:B0-----:R-:W-:-:S02]  /*1a8f0*/  IADD3 R4, P6, PT, R9, R0, RZ ;  /* 0x0000000009047210 */ /* 0x001fc40007fde0ff */
[----:B------:R-:W-:Y:S02]  /*1a900*/  SHF.R.S32.HI R13, RZ, 0x8, R13 ;  /* 0x00000008ff0d7819 */ /* 0x000fe4000001140d */
[----:B------:R-:W-:-:S05]  /*1a910*/  LEA.HI.X.SX32 R5, R9, R2, 0x1, P6 ;  /* 0x0000000209057211 */ /* 0x000fca00030f0eff */
[----:B------:R0:W-:Y:S01]  /*1a920*/  @P2 STG.E.U8 desc[UR18][R4.64], R13 ;  /* 0x0000000d04002986 */ /* 0x0001e2000c101112 */
[----:B--2---:R-:W-:-:S03]  /*1a930*/  ISETP.LT.AND P3, PT, R14, UR15, !P0 ;  /* 0x0000000f0e007c0c */ /* 0x004fc6000c761270 */
[----:B------:R-:W2:Y:S01]  /*1a940*/  LDL.LU R14, [R1+0x7dc] ;  /* 0x0007dc00010e7983 */ /* 0x000ea20000300800 */
[----:B---3--:R-:W-:-:S03]  /*1a950*/  ISETP.LT.AND P1, PT, R10, UR15, !P0 ;  /* 0x0000000f0a007c0c */ /* 0x008fc6000c721270 */
[----:B------:R-:W3:Y:S01]  /*1a960*/  LDL.LU R10, [R1+0x7e0] ;  /* 0x0007e000010a7983 */ /* 0x000ee20000300800 */
        /* <DEDUP_REMOVED lines=20> */
[----:B------:R-:W-:-:S03]  /*1aab0*/  VIADD R3, R9, UR7 ;  /* 0x0000000709037c36 */ /* 0x000fc60008000000 */
[----:B0-----:R-:W4:Y:S01]  /*1aac0*/  LDL.LU R11, [R1+0x7f4] ;  /* 0x0007f400010b7983 */ /* 0x001f220000300800 */
[----:B------:R-:W-:Y:S02]  /*1aad0*/  PRMT R13, R33, 0x9910, RZ ;  /* 0x00009910210d7816 */ /* 0x000fe400000000ff */
[C---:B------:R-:W-:Y:S02]  /*1aae0*/  IADD3 R4, P5, PT, R3.reuse, R0, RZ ;  /* 0x0000000003047210 */ /* 0x040fe40007fbe0ff */
[----:B------:R-:W-:Y:S02]  /*1aaf0*/  SHF.R.S32.HI R13, RZ, 0x8, R13 ;  /* 0x00000008ff0d7819 */ /* 0x000fe4000001140d */
[----:B------:R-:W-:-:S05]  /*1ab00*/  LEA.HI.X.SX32 R5, R3, R2, 0x1, P5 ;  /* 0x0000000203057211 */ /* 0x000fca00028f0eff */
[----:B------:R0:W-:Y:S01]  /*1ab10*/  @P1 STG.E.U8 desc[UR18][R4.64], R13 ;  /* 0x0000000d04001986 */ /* 0x0001e2000c101112 */
[----:B---3--:R-:W-:-:S03]  /*1ab20*/  ISETP.LT.AND P3, PT, R10, UR15, !P0 ;  /* 0x0000000f0a007c0c */ /* 0x008fc6000c761270 */
[----:B------:R-:W3:Y:S04]  /*1ab30*/  LDL.LU R10, [R1+0x7e8] ;  /* 0x0007e800010a7983 */ /* 0x000ee80000300800 */
[----:B------:R-:W3:Y:S04]  /*1ab40*/  LDL.LU R16, [R1+0x7e4] ;  /* 0x0007e40001107983 */ /* 0x000ee80000300800 */
[----:B------:R-:W3:Y:S01]  /*1ab50*/  LDL.LU R17, [R1+0x7d0] ;  /* 0x0007d00001117983 */ /* 0x000ee20000300800 */
[----:B--2---:R-:W-:Y:S02]  /*1ab60*/  ISETP.LT.AND P4, PT, R14, UR15, !P0 ;  /* 0x0000000f0e007c0c */ /* 0x004fe4000c781270 */
[----:B-----5:R-:W-:-:S02]  /*1ab70*/  ISETP.LT.AND P1, PT, R12, UR15, !P0 ;  /* 0x0000000f0c007c0c */ /* 0x020fc4000c721270 */
[----:B------:R-:W2:Y:S04]  /*1ab80*/  LDL.LU R12, [R1+0x7cc] ;  /* 0x0007cc00010c7983 */ /* 0x000ea80000300800 */
[----:B------:R-:W5:Y:S01]  /*1ab90*/  LDL.LU R14, [R1+0x7b8] ;  /* 0x0007b800010e7983 */ /* 0x000f620000300800 */
[----:B------:R-:W-:Y:S01]  /*1aba0*/  VIADD R9, R3, UR7 ;  /* 0x0000000703097c36 */ /* 0x000fe20008000000 */
[----:B------:R-:W-:-:S04]  /*1abb0*/  F2FP.SATFINITE.E5M2.F32.PACK_AB_MERGE_C R35, R35, R34, RZ ;  /* 0x000000222323723e */ /* 0x000fc800048060ff */
[----:B-1----:R-:W-:-:S04]  /*1abc0*/  IADD3 R6, P5, PT, R9, R0, RZ ;  /* 0x0000000009067210 */ /* 0x002fc80007fbe0ff */
[C---:B------:R-:W-:Y:S01]  /*1abd0*/  LEA.HI.X.SX32 R7, R9.reuse, R2, 0x1, P5 ;  /* 0x0000000209077211 */ /* 0x040fe200028f0eff */
[----:B------:R-:W-:Y:S01]  /*1abe0*/  VIADD R9, R9, UR7 ;  /* 0x0000000709097c36 */ /* 0x000fe20008000000 */
[----:B----4-:R-:W-:-:S03]  /*1abf0*/  ISETP.LT.AND P5, PT, R8, UR15, !P0 ;  /* 0x0000000f08007c0c */ /* 0x010fc6000c7a1270 */
[----:B------:R1:W-:Y:S01]  /*1ac00*/  @P2 STG.E.U8 desc[UR18][R6.64], R35 ;  /* 0x0000002306002986 */ /* 0x0003e2000c101112 */
[C---:B0-----:R-:W-:Y:S01]  /*1ac10*/  IADD3 R4, P2, PT, R9.reuse, R0, RZ ;  /* 0x0000000009047210 */ /* 0x041fe20007f5e0ff */
[----:B------:R-:W-:Y:S01]  /*1ac20*/  VIADD R3, R9, UR7 ;  /* 0x0000000709037c36 */ /* 0x000fe20008000000 */
[----:B------:R-:W-:Y:S02]  /*1ac30*/  PRMT R8, R35, 0x9910, RZ ;  /* 0x0000991023087816 */ /* 0x000fe400000000ff */
[----:B------:R-:W-:Y:S01]  /*1ac40*/  LEA.HI.X.SX32 R5, R9, R2, 0x1, P2 ;  /* 0x0000000209057211 */ /* 0x000fe200010f0eff */
[C---:B------:R-:W-:Y:S01]  /*1ac50*/  VIADD R9, R3.reuse, UR7 ;  /* 0x0000000703097c36 */ /* 0x040fe20008000000 */
[----:B------:R-:W-:Y:S02]  /*1ac60*/  SHF.R.S32.HI R13, RZ, 0x8, R8 ;  /* 0x00000008ff0d7819 */ /* 0x000fe40000011408 */
[----:B-1----:R-:W-:-:S03]  /*1ac70*/  IADD3 R6, P2, PT, R3, R0, RZ ;  /* 0x0000000003067210 */ /* 0x002fc60007f5e0ff */
[----:B------:R-:W-:Y:S01]  /*1ac80*/  @P6 STG.E.U8 desc[UR18][R4.64], R13 ;  /* 0x0000000d04006986 */ /* 0x000fe2000c101112 */
[----:B------:R-:W-:Y:S02]  /*1ac90*/  F2FP.SATFINITE.E5M2.F32.PACK_AB_MERGE_C R37, R37, R36, RZ ;  /* 0x000000242525723e */ /* 0x000fe400048060ff */
[----:B------:R-:W-:Y:S01]  /*1aca0*/  LEA.HI.X.SX32 R7, R3, R2, 0x1, P2 ;  /* 0x0000000203077211 */ /* 0x000fe200010f0eff */
[C---:B------:R-:W-:Y:S01]  /*1acb0*/  VIADD R3, R9.reuse, UR7 ;  /* 0x0000000709037c36 */ /* 0x040fe20008000000 */
[----:B------:R-:W-:Y:S02]  /*1acc0*/  IADD3 R8, P6, PT, R9, R0, RZ ;  /* 0x0000000009087210 */ /* 0x000fe40007fde0ff */
[----:B------:R-:W-:Y:S01]  /*1acd0*/  PRMT R15, R37, 0x9910, RZ ;  /* 0x00009910250f7816 */ /* 0x000fe200000000ff */
[----:B------:R0:W-:Y:S01]  /*1ace0*/  @P4 STG.E.U8 desc[UR18][R6.64], R37 ;  /* 0x0000002506004986 */ /* 0x0001e2000c101112 */
[----:B------:R-:W-:Y:S02]  /*1acf0*/  LEA.HI.X.SX32 R9, R9, R2, 0x1, P6 ;  /* 0x0000000209097211 */ /* 0x000fe400030f0eff */
[----:B------:R-:W-:-:S02]  /*1ad00*/  SHF.R.S32.HI R15, RZ, 0x8, R15 ;  /* 0x00000008ff0f7819 */ /* 0x000fc4000001140f */
[----:B------:R-:W-:Y:S02]  /*1ad10*/  ISETP.LT.AND P2, PT, R11, UR15, !P0 ;  /* 0x0000000f0b007c0c */ /* 0x000fe4000c741270 */
[----:B------:R-:W-:Y:S01]  /*1ad20*/  F2FP.SATFINITE.E5M2.F32.PACK_AB_MERGE_C R39, R39, R38, RZ ;  /* 0x000000262727723e */ /* 0x000fe200048060ff */
[----:B------:R1:W-:Y:S03]  /*1ad30*/  @P3 STG.E.U8 desc[UR18][R8.64], R15 ;  /* 0x0000000f08003986 */ /* 0x0003e6000c101112 */
[----:B0-----:R-:W-:-:S04]  /*1ad40*/  PRMT R6, R39, 0x9910, RZ ;  /* 0x0000991027067816 */ /* 0x001fc800000000ff */
[----:B-1----:R-:W-:Y:S02]  /*1ad50*/  SHF.R.S32.HI R15, RZ, 0x8, R6 ;  /* 0x00000008ff0f7819 */ /* 0x002fe40000011406 */
[----:B------:R-:W-:Y:S02]  /*1ad60*/  F2FP.SATFINITE.E5M2.F32.PACK_AB_MERGE_C R41, R41, R40, RZ ;  /* 0x000000282929723e */ /* 0x000fe400048060ff */
[----:B---3--:R-:W-:Y:S02]  /*1ad70*/  ISETP.LT.AND P4, PT, R10, UR15, !P0 ;  /* 0x0000000f0a007c0c */ /* 0x008fe4000c781270 */
[----:B------:R-:W-:-:S04]  /*1ad80*/  IADD3 R10, P6, PT, R3, R0, RZ ;  /* 0x00000000030a7210 */ /* 0x000fc80007fde0ff */
[C---:B------:R-:W-:Y:S01]  /*1ad90*/  LEA.HI.X.SX32 R11, R3.reuse, R2, 0x1, P6 ;  /* 0x00000002030b7211 */ /* 0x040fe200030f0eff */
[----:B------:R-:W-:-:S04]  /*1ada0*/  VIADD R3, R3, UR7 ;  /* 0x0000000703037c36 */ /* 0x000fc80008000000 */
[----:B------:R0:W-:Y:S01]  /*1adb0*/  @P1 STG.E.U8 desc[UR18][R10.64], R39 ;  /* 0x000000270a001986 */ /* 0x0001e2000c101112 */
[C---:B------:R-:W-:Y:S01]  /*1adc0*/  IADD3 R4, P1, PT, R3.reuse, R0, RZ ;  /* 0x0000000003047210 */ /* 0x040fe20007f3e0ff */
[----:B------:R-:W-:-:S03]  /*1add0*/  VIADD R7, R3, UR7 ;  /* 0x0000000703077c36 */ /* 0x000fc60008000000 */
[----:B------:R-:W-:Y:S02]  /*1ade0*/  LEA.HI.X.SX32 R5, R3, R2, 0x1, P1 ;  /* 0x0000000203057211 */ /* 0x000fe400008f0eff */
[C---:B------:R-:W-:Y:S01]  /*1adf0*/  IADD3 R6, P1, PT, R7.reuse, R0, RZ ;  /* 0x0000000007067210 */ /* 0x040fe20007f3e0ff */
[C---:B------:R-:W-:Y:S01]  /*1ae00*/  VIADD R3, R7.reuse, UR7 ;  /* 0x0000000707037c36 */ /* 0x040fe20008000000 */
[----:B------:R-:W-:Y:S02]  /*1ae10*/  ISETP.LT.AND P3, PT, R16, UR15, !P0 ;  /* 0x0000000f10007c0c */ /* 0x000fe4000c761270 */
[----:B------:R-:W3:Y:S01]  /*1ae20*/  LDL.LU R16, [R1+0x7b4] ;  /* 0x0007b40001107983 */ /* 0x000ee20000300800 */
[----:B------:R-:W-:-:S03]  /*1ae30*/  LEA.HI.X.SX32 R7, R7, R2, 0x1, P1 ;  /* 0x0000000207077211 */ /* 0x000fc600008f0eff */
[----:B------:R-:W4:Y:S01]  /*1ae40*/  LDL.LU R18, [R1+0x7a0] ;  /* 0x0007a00001127983 */ /* 0x000f220000300800 */
[----:B--2---:R-:W-:-:S03]  /*1ae50*/  ISETP.LT.AND P1, PT, R12, UR15, !P0 ;  /* 0x0000000f0c007c0c */ /* 0x004fc6000c721270 */
[----:B------:R-:W2:Y:S04]  /*1ae60*/  LDL.LU R12, [R1+0x79c] ;  /* 0x00079c00010c7983 */ /* 0x000ea80000300800 */
[----:B------:R-:W-:Y:S04]  /*1ae70*/  @P5 STG.E.U8 desc[UR18][R4.64], R15 ;  /* 0x0000000f04005986 */ /* 0x000fe8000c101112 */
[----:B------:R1:W-:Y:S01]  /*1ae80*/  @P2 STG.E.U8 desc[UR18][R6.64], R41 ;  /* 0x0000002906002986 */ /* 0x0003e2000c101112 */
[----:B-----5:R-:W-:-:S03]  /*1ae90*/  ISETP.LT.AND P2, PT, R14, UR15, !P0 ;  /* 0x0000000f0e007c0c */ /* 0x020fc6000c741270 */
[----:B------:R-:W5:Y:S01]  /*1aea0*/  LDL.LU R14, [R1+0x788] ;  /* 0x00078800010e7983 */ /* 0x000f620000300800 */
[C---:B------:R-:W-:Y:S01]  /*1aeb0*/  IADD3 R8, P5, PT, R3.reuse, R0, RZ ;  /* 0x0000000003087210 */ /* 0x040fe20007fbe0ff */
[----:B------:R-:W-:Y:S01]  /*1aec0*/  VIADD R13, R3, UR7 ;  /* 0x00000007030d7c36 */ /* 0x000fe20008000000 */
[----:B------:R-:W-:Y:S02]  /*1aed0*/  ISETP.LT.AND P6, PT, R17, UR15, !P0 ;  /* 0x0000000f11007c0c */ /* 0x000fe4000c7c1270 */
[----:B------:R-:W-:Y:S02]  /*1aee0*/  PRMT R17, R41, 0x9910, RZ ;  /* 0x0000991029117816 */ /* 0x000fe400000000ff */
[----:B------:R-:W-:Y:S02]  /*1aef0*/  LEA.HI.X.SX32 R9, R3, R2, 0x1, P5 ;  /* 0x0000000203097211 */ /* 0x000fe400028f0eff */
[----:B0-----:R-:W-:Y:S02]  /*1af00*/  IADD3 R10, P5, PT, R13, R0, RZ ;  /* 0x000000000d0a7210 */ /* 0x001fe40007fbe0ff */
[----:B------:R-:W-:-:S02]  /*1af10*/  SHF.R.S32.HI R17, RZ, 0x8, R17 ;  /* 0x00000008ff117819 */ /* 0x000fc40000011411 */
[----:B------:R-:W-:Y:S02]  /*1af20*/  F2FP.SATFINITE.E5M2.F32.PACK_AB_MERGE_C R43, R43, R42, RZ ;  /* 0x0000002a2b2b723e */ /* 0x000fe400048060ff */
[C---:B------:R-:W-:Y:S01]  /*1af30*/  LEA.HI.X.SX32 R11, R13.reuse, R2, 0x1, P5 ;  /* 0x000000020d0b7211 */ /* 0x040fe200028f0eff */
[----:B------:R-:W-:Y:S01]  /*1af40*/  VIADD R13, R13, UR7 ;  /* 0x000000070d0d7c36 */ /* 0x000fe20008000000 */
[----:B------:R0:W-:Y:S01]  /*1af50*/  @P4 STG.E.U8 desc[UR18][R8.64], R17 ;  /* 0x0000001108004986 */ /* 0x0001e2000c101112 */
[----:B-1----:R-:W-:-:S03]  /*1af60*/  PRMT R6, R43, 0x9910, RZ ;  /* 0x000099102b067816 */ /* 0x002fc600000000ff */
[----:B------:R1:W-:Y:S01]  /*1af70*/  @P3 STG.E.U8 desc[UR18][R10.64], R43 ;  /* 0x0000002b0a003986 */ /* 0x0003e2000c101112 */
[C---:B------:R-:W-:Y:S01]  /*1af80*/  IADD3 R4, P3, PT, R13.reuse, R0, RZ ;  /* 0x000000000d047210 */ /* 0x040fe20007f7e0ff */
[----:B------:R-:W-:-:S03]  /*1af90*/  VIADD R3, R13, UR7 ;  /* 0x000000070d037c36 */ /* 0x000fc60008000000 */
[----:B------:R-:W-:Y:S02]  /*1afa0*/  LEA.HI.X.SX32 R5, R13, R2, 0x1, P3 ;  /* 0x000000020d057211 */ /* 0x000fe400018f0eff */
[----:B------:R-:W-:Y:S02]  /*1afb0*/  SHF.R.S32.HI R13, RZ, 0x8, R6 ;  /* 0x00000008ff0d7819 */ /* 0x000fe40000011406 */
[----:B------:R-:W-:-:S04]  /*1afc0*/  IADD3 R6, P3, PT, R3, R0, RZ ;  /* 0x0000000003067210 */ /* 0x000fc80007f7e0ff */
[----:B------:R-:W-:Y:S02]  /*1afd0*/  LEA.HI.X.SX32 R7, R3, R2, 0x1, P3 ;  /* 0x0000000203077211 */ /* 0x000fe400018f0eff */
[----:B------:R-:W-:Y:S01]  /*1afe0*/  F2FP.SATFINITE.E5M2.F32.PACK_AB_MERGE_C R45, R45, R44, RZ ;  /* 0x0000002c2d2d723e */ /* 0x000fe200048060ff */
[----:B------:R-:W-:Y:S04]  /*1aff0*/  @P6 STG.E.U8 desc[UR18][R4.64], R13 ;  /* 0x0000000d04006986 */ /* 0x000fe8000c101112 */
[----:B------:R0:W-:Y:S01]  /*1b000*/  @P1 STG.E.U8 desc[UR18][R6.64], R45 ;  /* 0x0000002d06001986 */ /* 0x0001e2000c101112 */
[----:B---3--:R-:W-:-:S03]  /*1b010*/  ISETP.LT.AND P4, PT, R16, UR15, !P0 ;  /* 0x0000000f10007c0c */ /* 0x008fc6000c781270 */
[----:B------:R-:W3:Y:S04]  /*1b020*/  LDL.LU R16, [R1+0x784] ;  /* 0x0007840001107983 */ /* 0x000ee80000300800 */
[----:B0-----:R-:W3:Y:S01]  /*1b030*/  LDL.LU R17, [R1+0x73c] ;  /* 0x00073c0001117983 */ /* 0x001ee20000300800 */
[----:B--2---:R-:W-:-:S03]  /*1b040*/  ISETP.LT.AND P3, PT, R12, UR15, !P0 ;  /* 0x0000000f0c007c0c */ /* 0x004fc6000c761270 */
[----:B------:R-:W2:Y:S01]  /*1b050*/  LDL.LU R12, [R1+0x738] ;  /* 0x00073800010c7983 */ /* 0x000ea20000300800 */
[----:B-----5:R-:W-:-:S03]  /*1b060*/  ISETP.LT.AND P1, PT, R14, UR15, !P0 ;  /* 0x0000000f0e007c0c */ /* 0x020fc6000c721270 */
[----:B------:R-:W5:Y:S01]  /*1b070*/  LDL.LU R14, [R1+0x734] ;  /* 0x00073400010e7983 */ /* 0x000f620000300800 */
[----:B------:R-:W-:-:S04]  /*1b080*/  VIADD R9, R3, UR7 ;  /* 0x0000000703097c36 */ /* 0x000fc80008000000 */
[C---:B------:R-:W-:Y:S01]  /*1b090*/  VIADD R3, R9.reuse, UR7 ;  /* 0x0000000709037c36 */ /* 0x040fe20008000000 */
[----:B------:R-:W-:Y:S02]  /*1b0a0*/  IADD3 R8, P6, PT, R9, R0, RZ ;  /* 0x0000000009087210 */ /* 0x000fe40007fde0ff */
[----:B------:R-:W-:Y:S02]  /*1b0b0*/  PRMT R15, R45, 0x9910, RZ ;  /* 0x000099102d0f7816 */ /* 0x000fe400000000ff */
[----:B------:R-:W-:Y:S02]  /*1b0c0*/  LEA.HI.X.SX32 R9, R9, R2, 0x1, P6 ;  /* 0x0000000209097211 */ /* 0x000fe400030f0eff */
[----:B-1----:R-:W-:Y:S02]  /*1b0d0*/  IADD3 R10, P6, PT, R3, R0, RZ ;  /* 0x00000000030a7210 */ /* 0x002fe40007fde0ff */
[----:B------:R-:W-:Y:S02]  /*1b0e0*/  SHF.R.S32.HI R15, RZ, 0x8, R15 ;  /* 0x00000008ff0f7819 */ /* 0x000fe4000001140f */
[----:B------:R-:W-:-:S02]  /*1b0f0*/  F2FP.SATFINITE.E5M2.F32.PACK_AB_MERGE_C R47, R47, R46, RZ ;  /* 0x0000002e2f2f723e */ /* 0x000fc400048060ff */
[C---:B------:R-:W-:Y:S01]  /*1b100*/  LEA.HI.X.SX32 R11, R3.reuse, R2, 0x1, P6 ;  /* 0x00000002030b7211 */ /* 0x040fe200030f0eff */
[----:B------:R-:W-:Y:S01]  /*1b110*/  VIADD R3, R3, UR7 ;  /* 0x0000000703037c36 */ /* 0x000fe20008000000 */
[----:B------:R0:W-:Y:S01]  /*1b120*/  @P2 STG.E.U8 desc[UR18][R8.64], R15 ;  /* 0x0000000f08002986 */ /* 0x0001e2000c101112 */
[----:B------:R-:W-:Y:S02]  /*1b130*/  PRMT R6, R47, 0x9910, RZ ;  /* 0x000099102f067816 */ /* 0x000fe400000000ff */
[C---:B------:R-:W-:Y:S01]  /*1b140*/  VIADD R7, R3.reuse, UR7 ;  /* 0x0000000703077c36 */ /* 0x040fe20008000000 */
[----:B------:R1:W-:Y:S01]  /*1b150*/  @P4 STG.E.U8 desc[UR18][R10.64], R47 ;  /* 0x0000002f0a004986 */ /* 0x0003e2000c101112 */
[----:B------:R-:W-:-:S04]  /*1b160*/  IADD3 R4, P4, PT, R3, R0, RZ ;  /* 0x0000000003047210 */ /* 0x000fc80007f9e0ff */
[----:B------:R-:W-:Y:S02]  /*1b170*/  LEA.HI.X.SX32 R5, R3, R2, 0x1, P4 ;  /* 0x0000000203057211 */ /* 0x000fe400020f0eff */
[----:B0-----:R-:W-:Y:S02]  /*1b180*/  SHF.R.S32.HI R15, RZ, 0x8, R6 ;  /* 0x00000008ff0f7819 */ /* 0x001fe40000011406 */
[C---:B------:R-:W-:Y:S01]  /*1b190*/  IADD3 R6, P4, PT, R7.reuse, R0, RZ ;  /* 0x0000000007067210 */ /* 0x040fe20007f9e0ff */
[C---:B------:R-:W-:Y:S01]  /*1b1a0*/  VIADD R3, R7.reuse, UR7 ;  /* 0x0000000707037c36 */ /* 0x040fe20008000000 */
[----:B----4-:R-:W-:Y:S02]  /*1b1b0*/  ISETP.LT.AND P5, PT, R18, UR15, !P0 ;  /* 0x0000000f12007c0c */ /* 0x010fe4000c7a1270 */
[----:B------:R-:W4:Y:S01]  /*1b1c0*/  LDL.LU R18, [R1+0x730] ;  /* 0x0007300001127983 */ /* 0x000f220000300800 */
[----:B------:R-:W-:Y:S02]  /*1b1d0*/  LEA.HI.X.SX32 R7, R7, R2, 0x1, P4 ;  /* 0x0000000207077211 */ /* 0x000fe400020f0eff */
[----:B------:R-:W-:-:S08]  /*1b1e0*/  F2FP.SATFINITE.E5M2.F32.PACK_AB_MERGE_C R49, R49, R48, RZ ;  /* 0x000000303131723e */ /* 0x000fd000048060ff */
[----:B------:R-:W-:Y:S04]  /*1b1f0*/  @P5 STG.E.U8 desc[UR18][R4.64], R15 ;  /* 0x0000000f04005986 */ /* 0x000fe8000c101112 */
[----:B------:R0:W-:Y:S01]  /*1b200*/  @P3 STG.E.U8 desc[UR18][R6.64], R49 ;  /* 0x0000003106003986 */ /* 0x0001e2000c101112 */
[----:B---3--:R-:W-:-:S03]  /*1b210*/  ISETP.LT.AND P2, PT, R16, UR15, !P0 ;  /* 0x0000000f10007c0c */ /* 0x008fc6000c741270 */
[----:B------:R-:W3:Y:S01]  /*1b220*/  LDL.LU R16, [R1+0x72c] ;  /* 0x00072c0001107983 */ /* 0x000ee20000300800 */
[----:B--2---:R-:W-:-:S03]  /*1b230*/  ISETP.LT.AND P4, PT, R12, UR15, !P0 ;  /* 0x0000000f0c007c0c */ /* 0x004fc6000c781270 */
[----:B------:R-:W2:Y:S01]  /*1b240*/  LDL.LU R12, [R1+0x728] ;  /* 0x00072800010c7983 */ /* 0x000ea20000300800 */
[----:B-----5:R-:W-:-:S03]  /*1b250*/  ISETP.LT.AND P3, PT, R14, UR15, !P0 ;  /* 0x0000000f0e007c0c */ /* 0x020fc6000c761270 */
[----:B------:R-:W5:Y:S01]  /*1b260*/  LDL.LU R14, [R1+0x724] ;  /* 0x00072400010e7983 */ /* 0x000f620000300800 */
[C---:B------:R-:W-:Y:S01]  /*1b270*/  IADD3 R8, P5, PT, R3.reuse, R0, RZ ;  /* 0x0000000003087210 */ /* 0x040fe20007fbe0ff */
[----:B------:R-:W-:Y:S01]  /*1b280*/  VIADD R13, R3, UR7 ;  /* 0x00000007030d7c36 */ /* 0x000fe20008000000 */
[----:B------:R-:W-:Y:S01]  /*1b290*/  ISETP.LT.AND P6, PT, R17, UR15, !P0 ;  /* 0x0000000f11007c0c */ /* 0x000fe2000c7c1270 */
[----:B------:R-:W5:Y:S01]  /*1b2a0*/  LDL.LU R19, [R1+0x720] ;  /* 0x0007200001137983 */ /* 0x000f620000300800 */
[----:B------:R-:W-:Y:S02]  /*1b2b0*/  PRMT R17, R49, 0x9910, RZ ;  /* 0x0000991031117816 */ /* 0x000fe400000000ff */
[----:B------:R-:W-:Y:S02]  /*1b2c0*/  LEA.HI.X.SX32 R9, R3, R2, 0x1, P5 ;  /* 0x0000000203097211 */ /* 0x000fe400028f0eff */
[----:B-1----:R-:W-:Y:S02]  /*1b2d0*/  IADD3 R10, P5, PT, R13, R0, RZ ;  /* 0x000000000d0a7210 */ /* 0x002fe40007fbe0ff */
[----:B------:R-:W-:-:S02]  /*1b2e0*/  SHF.R.S32.HI R17, RZ, 0x8, R17 ;  /* 0x00000008ff117819 */ /* 0x000fc40000011411 */
[----:B------:R-:W-:Y:S02]  /*1b2f0*/  F2FP.SATFINITE.E5M2.F32.PACK_AB_MERGE_C R51, R51, R50, RZ ;  /* 0x000000323333723e */ /* 0x000fe400048060ff */
[C---:B------:R-:W-:Y:S01]  /*1b300*/  LEA.HI.X.SX32 R11, R13.reuse, R2, 0x1, P5 ;  /* 0x000000020d0b7211 */ /* 0x040fe200028f0eff */
[----:B------:R-:W-:Y:S01]  /*1b310*/  VIADD R13, R13, UR7 ;  /* 0x000000070d0d7c36 */ /* 0x000fe20008000000 */
[----:B------:R1:W-:Y:S01]  /*1b320*/  @P1 STG.E.U8 desc[UR18][R8.64], R17 ;  /* 0x0000001108001986 */ /* 0x0003e2000c101112 */
[----:B0-----:R-:W-:-:S03]  /*1b330*/  PRMT R6, R51, 0x9910, RZ ;  /* 0x0000991033067816 */ /* 0x001fc600000000ff */
[----:B------:R0:W-:Y:S01]  /*1b340*/  @P2 STG.E.U8 desc[UR18][R10.64], R51 ;  /* 0x000000330a002986 */ /* 0x0001e2000c101112 */
[C---:B------:R-:W-:Y:S01]  /*1b350*/  IADD3 R4, P2, PT, R13.reuse, R0, RZ ;  /* 0x000000000d047210 */ /* 0x040fe20007f5e0ff */
[----:B------:R-:W-:-:S03]  /*1b360*/  VIADD R3, R13, UR7 ;  /* 0x000000070d037c36 */ /* 0x000fc60008000000 */
[----:B------:R-:W-:Y:S02]  /*1b370*/  LEA.HI.X.SX32 R5, R13, R2, 0x1, P2 ;  /* 0x000000020d057211 */ /* 0x000fe400010f0eff */
[----:B------:R-:W-:Y:S01]  /*1b380*/  SHF.R.S32.HI R13, RZ, 0x8, R6 ;  /* 0x00000008ff0d7819 */ /* 0x000fe20000011406 */
[----:B-1----:R-:W5:Y:S01]  /*1b390*/  LDL.LU R17, [R1+0x71c] ;  /* 0x00071c0001117983 */ /* 0x002f620000300800 */
[----:B------:R-:W-:-:S04]  /*1b3a0*/  IADD3 R6, P2, PT, R3, R0, RZ ;  /* 0x0000000003067210 */ /* 0x000fc80007f5e0ff */
[----:B------:R-:W-:Y:S02]  /*1b3b0*/  LEA.HI.X.SX32 R7, R3, R2, 0x1, P2 ;  /* 0x0000000203077211 */ /* 0x000fe400010f0eff */
[----:B------:R-:W-:Y:S02]  /*1b3c0*/  F2FP.SATFINITE.E5M2.F32.PACK_AB_MERGE_C R53, R53, R52, RZ ;  /* 0x000000343535723e */ /* 0x000fe400048060ff */
[----:B----4-:R-:W-:Y:S01]  /*1b3d0*/  ISETP.LT.AND P1, PT, R18, UR15, !P0 ;  /* 0x0000000f12007c0c */ /* 0x010fe2000c721270 */
[----:B------:R-:W-:Y:S04]  /*1b3e0*/  @P6 STG.E.U8 desc[UR18][R4.64], R13 ;  /* 0x0000000d04006986 */ /* 0x000fe8000c101112 */
[----:B------:R1:W-:Y:S01]  /*1b3f0*/  @P4 STG.E.U8 desc[UR18][R6.64], R53 ;  /* 0x0000003506004986 */ /* 0x0003e2000c101112 */
[----:B---3--:R-:W-:-:S02]  /*1b400*/  ISETP.LT.AND P5, PT, R16, UR15, !P0 ;  /* 0x0000000f10007c0c */ /* 0x008fc4000c7a1270 */
[----:B--2---:R-:W-:Y:S02]  /*1b410*/  ISETP.LT.AND P2, PT, R12, UR15, !P0 ;  /* 0x0000000f0c007c0c */ /* 0x004fe4000c741270 */
[----:B------:R-:W2:Y:S04]  /*1b420*/  LDL.LU R12, [R1+0x718] ;  /* 0x00071800010c7983 */ /* 0x000ea80000300800 */
[----:B------:R-:W3:Y:S04]  /*1b430*/  LDL.LU R18, [R1+0x714] ;  /* 0x0007140001127983 */ /* 0x000ee80000300800 */
[----:B------:R-:W4:Y:S01]  /*1b440*/  LDL.LU R16, [R1+0x710] ;  /* 0x0007100001107983 */ /* 0x000f220000300800 */
[----:B-----5:R-:W-:-:S03]  /*1b450*/  ISETP.LT.AND P4, PT, R14, UR15, !P0 ;  /* 0x0000000f0e007c0c */ /* 0x020fc6000c781270 */
[----:B------:R-:W5:Y:S01]  /*1b460*/  LDL.LU R14, [R1+0x70c] ;  /* 0x00070c00010e7983 */ /* 0x000f620000300800 */
[----:B------:R-:W-:-:S04]  /*1b470*/  VIADD R9, R3, UR7 ;  /* 0x0000000703097c36 */ /* 0x000fc80008000000 */
[C---:B------:R-:W-:Y:S01]  /*1b480*/  VIADD R3, R9.reuse, UR7 ;  /* 0x0000000709037c36 */ /* 0x040fe20008000000 */
[----:B------:R-:W-:Y:S02]  /*1b490*/  IADD3 R8, P6, PT, R9, R0, RZ ;  /* 0x0000000009087210 */ /* 0x000fe40007fde0ff */
[----:B------:R-:W-:Y:S02]  /*1b4a0*/  PRMT R15, R53, 0x9910, RZ ;  /* 0x00009910350f7816 */ /* 0x000fe400000000ff */
[----:B------:R-:W-:Y:S02]  /*1b4b0*/  LEA.HI.X.SX32 R9, R9, R2, 0x1, P6 ;  /* 0x0000000209097211 */ /* 0x000fe400030f0eff */
[----:B0-----:R-:W-:Y:S02]  /*1b4c0*/  IADD3 R10, P6, PT, R3, R0, RZ ;  /* 0x00000000030a7210 */ /* 0x001fe40007fde0ff */
[----:B------:R-:W-:Y:S02]  /*1b4d0*/  SHF.R.S32.HI R15, RZ, 0x8, R15 ;  /* 0x00000008ff0f7819 */ /* 0x000fe4000001140f */
[----:B------:R-:W-:-:S02]  /*1b4e0*/  F2FP.SATFINITE.E5M2.F32.PACK_AB_MERGE_C R55, R55, R54, RZ ;  /* 0x000000363737723e */ /* 0x000fc400048060ff */
[C---:B------:R-:W-:Y:S01]  /*1b4f0*/  LEA.HI.X.SX32 R11, R3.reuse, R2, 0x1, P6 ;  /* 0x00000002030b7211 */ /* 0x040fe200030f0eff */
[----:B------:R-:W-:Y:S01]  /*1b500*/  VIADD R3, R3, UR7 ;  /* 0x0000000703037c36 */ /* 0x000fe20008000000 */
[----:B------:R0:W-:Y:S01]  /*1b510*/  @P3 STG.E.U8 desc[UR18][R8.64], R15 ;  /* 0x0000000f08003986 */ /* 0x0001e2000c101112 */
[----:B-1----:R-:W-:Y:S02]  /*1b520*/  PRMT R6, R55, 0x9910, RZ ;  /* 0x0000991037067816 */ /* 0x002fe400000000ff */
[C---:B------:R-:W-:Y:S01]  /*1b530*/  VIADD R7, R3.reuse, UR7 ;  /* 0x0000000703077c36 */ /* 0x040fe20008000000 */
[----:B------:R1:W-:Y:S01]  /*1b540*/  @P1 STG.E.U8 desc[UR18][R10.64], R55 ;  /* 0x000000370a001986 */ /* 0x0003e2000c101112 */
[----:B------:R-:W-:-:S04]  /*1b550*/  IADD3 R4, P1, PT, R3, R0, RZ ;  /* 0x0000000003047210 */ /* 0x000fc80007f3e0ff */
[----:B------:R-:W-:Y:S01]  /*1b560*/  LEA.HI.X.SX32 R5, R3, R2, 0x1, P1 ;  /* 0x0000000203057211 */ /* 0x000fe200008f0eff */
[C---:B------:R-:W-:Y:S01]  /*1b570*/  VIADD R3, R7.reuse, UR7 ;  /* 0x0000000707037c36 */ /* 0x040fe20008000000 */
[----:B0-----:R-:W-:Y:S02]  /*1b580*/  SHF.R.S32.HI R15, RZ, 0x8, R6 ;  /* 0x00000008ff0f7819 */ /* 0x001fe40000011406 */
[----:B------:R-:W-:Y:S01]  /*1b590*/  IADD3 R6, P1, PT, R7, R0, RZ ;  /* 0x0000000007067210 */ /* 0x000fe20007f3e0ff */
[----:B------:R-:W-:Y:S01]  /*1b5a0*/  VIADD R13, R3, UR7 ;  /* 0x00000007030d7c36 */ /* 0x000fe20008000000 */
[----:B------:R-:W-:Y:S01]  /*1b5b0*/  F2FP.SATFINITE.E5M2.F32.PACK_AB_MERGE_C R57, R57, R56, RZ ;  /* 0x000000383939723e */ /* 0x000fe200048060ff */
[----:B------:R0:W-:Y:S01]  /*1b5c0*/  @P5 STG.E.U8 desc[UR18][R4.64], R15 ;  /* 0x0000000f04005986 */ /* 0x0001e2000c101112 */
[----:B------:R-:W-:Y:S02]  /*1b5d0*/  LEA.HI.X.SX32 R7, R7, R2, 0x1, P1 ;  /* 0x0000000207077211 */ /* 0x000fe400008f0eff */
[----:B------:R-:W-:-:S02]  /*1b5e0*/  IADD3 R8, P5, PT, R3, R0, RZ ;  /* 0x0000000003087210 */ /* 0x000fc40007fbe0ff */
[----:B------:R-:W-:Y:S02]  /*1b5f0*/  ISETP.LT.AND P6, PT, R17, UR15, !P0 ;  /* 0x0000000f11007c0c */ /* 0x000fe4000c7c1270 */
[----:B------:R-:W-:Y:S02]  /*1b600*/  PRMT R17, R57, 0x9910, RZ ;  /* 0x0000991039117816 */ /* 0x000fe400000000ff */
[----:B------:R-:W-:Y:S02]  /*1b610*/  LEA.HI.X.SX32 R9, R3, R2, 0x1, P5 ;  /* 0x0000000203097211 */ /* 0x000fe400028f0eff */
[C---:B-1----:R-:W-:Y:S01]  /*1b620*/  IADD3 R10, P5, PT, R13.reuse, R0, RZ ;  /* 0x000000000d0a7210 */ /* 0x042fe20007fbe0ff */
[----:B------:R-:W-:Y:S01]  /*1b630*/  @P2 STG.E.U8 desc[UR18][R6.64], R57 ;  /* 0x0000003906002986 */ /* 0x000fe2000c101112 */
[----:B------:R-:W-:Y:S02]  /*1b640*/  SHF.R.S32.HI R17, RZ, 0x8, R17 ;  /* 0x00000008ff117819 */ /* 0x000fe40000011411 */
[----:B------:R-:W-:-:S03]  /*1b650*/  LEA.HI.X.SX32 R11, R13, R2, 0x1, P5 ;  /* 0x000000020d0b7211 */ /* 0x000fc600028f0eff */
[----:B------:R1:W-:Y:S01]  /*1b660*/  @P4 STG.E.U8 desc[UR18][R8.64], R17 ;  /* 0x0000001108004986 */ /* 0x0003e2000c101112 */
[----:B--2---:R-:W-:-:S03]  /*1b670*/  ISETP.LT.AND P1, PT, R12, UR15, !P0 ;  /* 0x0000000f0c007c0c */ /* 0x004fc6000c721270 */
[----:B------:R-:W2:Y:S01]  /*1b680*/  LDL.LU R12, [R1+0x708] ;  /* 0x00070800010c7983 */ /* 0x000ea20000300800 */
[----:B---3--:R-:W-:-:S03]  /*1b690*/  ISETP.LT.AND P2, PT, R18, UR15, !P0 ;  /* 0x0000000f12007c0c */ /* 0x008fc6000c741270 */
[----:B------:R-:W3:Y:S01]  /*1b6a0*/  LDL.LU R18, [R1+0x700] ;  /* 0x0007000001127983 */ /* 0x000ee20000300800 */
[----:B----4-:R-:W-:-:S03]  /*1b6b0*/  ISETP.LT.AND P5, PT, R16, UR15, !P0 ;  /* 0x0000000f10007c0c */ /* 0x010fc6000c7a1270 */
[----:B------:R-:W4:Y:S01]  /*1b6c0*/  LDL.LU R16, [R1+0x6fc] ;  /* 0x0006fc0001107983 */ /* 0x000f220000300800 */
[----:B-----5:R-:W-:-:S03]  /*1b6d0*/  ISETP.LT.AND P4, PT, R14, UR15, !P0 ;  /* 0x0000000f0e007c0c */ /* 0x020fc6000c781270 */
[----:B------:R-:W5:Y:S01]  /*1b6e0*/  LDL.LU R14, [R1+0x704] ;  /* 0x00070400010e7983 */ /* 0x000f620000300800 */
[----:B------:R-:W-:Y:S01]  /*1b6f0*/  ISETP.LT.AND P3, PT, R19, UR15, !P0 ;  /* 0x0000000f13007c0c */ /* 0x000fe2000c761270 */
[----:B------:R-:W-:Y:S01]  /*1b700*/  VIADD R13, R13, UR7 ;  /* 0x000000070d0d7c36 */ /* 0x000fe20008000000 */
[----:B------:R-:W-:-:S03]  /*1b710*/  F2FP.SATFINITE.E5M2.F32.PACK_AB_MERGE_C R59, R59, R58, RZ ;  /* 0x0000003a3b3b723e */ /* 0x000fc600048060ff */
[----:B------:R-:W-:Y:S01]  /*1b720*/  VIADD R3, R13, UR7 ;  /* 0x000000070d037c36 */ /* 0x000fe20008000000 */
[----:B0-----:R-:W-:-:S07]  /*1b730*/  PRMT R15, R59, 0x9910, RZ ;  /* 0x000099103b0f7816 */ /* 0x001fce00000000ff */
[----:B------:R0:W-:Y:S01]  /*1b740*/  @P3 STG.E.U8 desc[UR18][R10.64], R59 ;  /* 0x0000003b0a003986 */ /* 0x0001e2000c101112 */
[----:B------:R-:W-:Y:S01]  /*1b750*/  IADD3 R4, P3, PT, R13, R0, RZ ;  /* 0x000000000d047210 */ /* 0x000fe20007f7e0ff */
[----:B-1----:R-:W-:-:S03]  /*1b760*/  VIADD R9, R3, UR7 ;  /* 0x0000000703097c36 */ /* 0x002fc60008000000 */
[----:B------:R-:W-:Y:S02]  /*1b770*/  LEA.HI.X.SX32 R5, R13, R2, 0x1, P3 ;  /* 0x000000020d057211 */ /* 0x000fe400018f0eff */
[C---:B------:R-:W-:Y:S02]  /*1b780*/  IADD3 R6, P3, PT, R3.reuse, R0, RZ ;  /* 0x0000000003067210 */ /* 0x040fe40007f7e0ff */
[----:B------:R-:W-:Y:S02]  /*1b790*/  SHF.R.S32.HI R15, RZ, 0x8, R15 ;  /* 0x00000008ff0f7819 */ /* 0x000fe4000001140f */
[----:B------:R-:W-:Y:S01]  /*1b7a0*/  LEA.HI.X.SX32 R7, R3, R2, 0x1, P3 ;  /* 0x0000000203077211 */ /* 0x000fe200018f0eff */
[----:B------:R-:W-:Y:S01]  /*1b7b0*/  VIADD R3, R9, UR7 ;  /* 0x0000000709037c36 */ /* 0x000fe20008000000 */
[----:B------:R-:W-:Y:S01]  /*1b7c0*/  F2FP.SATFINITE.E5M2.F32.PACK_AB_MERGE_C R61, R61, R60, RZ ;  /* 0x0000003c3d3d723e */ /* 0x000fe200048060ff */
[----:B------:R1:W-:Y:S02]  /*1b7d0*/  @P6 STG.E.U8 desc[UR18][R4.64], R15 ;  /* 0x0000000f04006986 */ /* 0x0003e4000c101112 */
[----:B------:R-:W-:-:S02]  /*1b7e0*/  VIADD R13, R3, UR7 ;  /* 0x00000007030d7c36 */ /* 0x000fc40008000000 */
[----:B------:R-:W-:Y:S01]  /*1b7f0*/  @P1 STG.E.U8 desc[UR18][R6.64], R61 ;  /* 0x0000003d06001986 */ /* 0x000fe2000c101112 */
[-C--:B0-----:R-:W-:Y:S02]  /*1b800*/  IADD3 R10, P1, PT, R3, R0.reuse, RZ ;  /* 0x00000000030a7210 */ /* 0x081fe40007f3e0ff */
[----:B------:R-:W-:Y:S02]  /*1b810*/  IADD3 R8, P6, PT, R9, R0, RZ ;  /* 0x0000000009087210 */ /* 0x000fe40007fde0ff */
[-C--:B------:R-:W-:Y:S01]  /*1b820*/  LEA.HI.X.SX32 R11, R3, R2.reuse, 0x1, P1 ;  /* 0x00000002030b7211 */ /* 0x080fe200008f0eff */
[----:B-1----:R-:W-:Y:S01]  /*1b830*/  VIADD R15, R13, UR7 ;  /* 0x000000070d0f7c36 */ /* 0x002fe20008000000 */
[----:B------:R-:W-:Y:S02]  /*1b840*/  LEA.HI.X.SX32 R9, R9, R2, 0x1, P6 ;  /* 0x0000000209097211 */ /* 0x000fe400030f0eff */
[----:B------:R-:W-:Y:S01]  /*1b850*/  IADD3 R4, P1, PT, R13, R0, RZ ;  /* 0x000000000d047210 */ /* 0x000fe20007f3e0ff */
[----:B------:R-:W-:Y:S01]  /*1b860*/  VIADD R3, R15, UR7 ;  /* 0x000000070f037c36 */ /* 0x000fe20008000000 */
[----:B------:R-:W-:-:S02]  /*1b870*/  PRMT R17, R61, 0x9910, RZ ;  /* 0x000099103d117816 */ /* 0x000fc400000000ff */
[----:B------:R-:W-:Y:S02]  /*1b880*/  LEA.HI.X.SX32 R5, R13, R2, 0x1, P1 ;  /* 0x000000020d057211 */ /* 0x000fe400008f0eff */
[----:B------:R-:W-:Y:S02]  /*1b890*/  SHF.R.S32.HI R17, RZ, 0x8, R17 ;  /* 0x00000008ff117819 */ /* 0x000fe40000011411 */
[----:B------:R-:W-:-:S03]  /*1b8a0*/  F2FP.SATFINITE.E5M2.F32.PACK_AB_MERGE_C R63, R63, R62, RZ ;  /* 0x0000003e3f3f723e */ /* 0x000fc600048060ff */
[----:B------:R0:W-:Y:S01]  /*1b8b0*/  @P2 STG.E.U8 desc[UR18][R8.64], R17 ;  /* 0x0000001108002986 */ /* 0x0001e2000c101112 */
[----:B------:R-:W-:Y:S02]  /*1b8c0*/  F2FP.SATFINITE.E5M2.F32.PACK_AB_MERGE_C R65, R65, R64, RZ ;  /* 0x000000404141723e */ /* 0x000fe400048060ff */
[----:B------:R-:W-:-:S04]  /*1b8d0*/  F2FP.SATFINITE.E5M2.F32.PACK_AB_MERGE_C R67, R67, R66, RZ ;  /* 0x000000424343723e */ /* 0x000fc800048060ff */
[----:B------:R-:W-:Y:S02]  /*1b8e0*/  PRMT R19, R67, 0x9910, RZ ;  /* 0x0000991043137816 */ /* 0x000fe400000000ff */
[----:B0-----:R-:W-:Y:S01]  /*1b8f0*/  PRMT R17, R65, 0x9910, RZ ;  /* 0x0000991041117816 */ /* 0x001fe200000000ff */
[----:B------:R0:W-:Y:S01]  /*1b900*/  @P5 STG.E.U8 desc[UR18][R10.64], R63 ;  /* 0x0000003f0a005986 */ /* 0x0001e2000c101112 */
[----:B------:R-:W-:Y:S02]  /*1b910*/  SHF.R.S32.HI R19, RZ, 0x8, R19 ;  /* 0x00000008ff137819 */ /* 0x000fe40000011413 */
[----:B------:R-:W-:Y:S02]  /*1b920*/  SHF.R.S32.HI R17, RZ, 0x8, R17 ;  /* 0x00000008ff117819 */ /* 0x000fe40000011411 */
[----:B--2---:R-:W-:Y:S02]  /*1b930*/  ISETP.LT.AND P3, PT, R12, UR15, !P0 ;  /* 0x0000000f0c007c0c */ /* 0x004fe4000c761270 */
[----:B------:R-:W-:-:S04]  /*1b940*/  IADD3 R12, P6, PT, R15, R0, RZ ;  /* 0x000000000f0c7210 */ /* 0x000fc80007fde0ff */
[----:B------:R-:W-:Y:S01]  /*1b950*/  LEA.HI.X.SX32 R13, R15, R2, 0x1, P6 ;  /* 0x000000020f0d7211 */ /* 0x000fe200030f0eff */
[C---:B------:R-:W-:Y:S01]  /*1b960*/  VIADD R15, R3.reuse, UR7 ;  /* 0x00000007030f7c36 */ /* 0x040fe20008000000 */
[C---:B------:R-:W-:Y:S02]  /*1b970*/  IADD3 R6, P6, PT, R3.reuse, R0, RZ ;  /* 0x0000000003067210 */ /* 0x040fe40007fde0ff */
[----:B----4-:R-:W-:Y:S02]  /*1b980*/  ISETP.LT.AND P1, PT, R16, UR15, !P0 ;  /* 0x0000000f10007c0c */ /* 0x010fe4000c721270 */
[----:B------:R-:W-:Y:S01]  /*1b990*/  LEA.HI.X.SX32 R7, R3, R2, 0x1, P6 ;  /* 0x0000000203077211 */ /* 0x000fe200030f0eff */
[C---:B------:R-:W-:Y:S01]  /*1b9a0*/  VIADD R3, R15.reuse, UR7 ;  /* 0x000000070f037c36 */ /* 0x040fe20008000000 */
[----:B------:R-:W-:Y:S02]  /*1b9b0*/  IADD3 R8, P6, PT, R15, R0, RZ ;  /* 0x000000000f087210 */ /* 0x000fe40007fde0ff */
[----:B------:R-:W-:-:S02]  /*1b9c0*/  PRMT R16, R63, 0x9910, RZ ;  /* 0x000099103f107816 */ /* 0x000fc400000000ff */
[----:B---3--:R-:W-:Y:S02]  /*1b9d0*/  ISETP.LT.AND P2, PT, R18, UR15, !P0 ;  /* 0x0000000f12007c0c */ /* 0x008fe4000c741270 */
[----:B-----5:R-:W-:Y:S02]  /*1b9e0*/  ISETP.LT.AND P0, PT, R14, UR15, !P0 ;  /* 0x0000000f0e007c0c */ /* 0x020fe4000c701270 */
[----:B------:R-:W-:Y:S02]  /*1b9f0*/  LEA.HI.X.SX32 R9, R15, R2, 0x1, P6 ;  /* 0x000000020f097211 */ /* 0x000fe400030f0eff */
[----:B------:R-:W-:Y:S01]  /*1ba00*/  IADD3 R14, P6, PT, R3, R0, RZ ;  /* 0x00000000030e7210 */ /* 0x000fe20007fde0ff */
[----:B------:R-:W-:-:S03]  /*1ba10*/  IMAD.MOV.U32 R0, RZ, RZ, R16 ;  /* 0x000000ffff007224 */ /* 0x000fc600078e0010 */
[----:B------:R-:W-:Y:S02]  /*1ba20*/  LEA.HI.X.SX32 R15, R3, R2, 0x1, P6 ;  /* 0x00000002030f7211 */ /* 0x000fe400030f0eff */
[----:B------:R-:W-:-:S05]  /*1ba30*/  SHF.R.S32.HI R3, RZ, 0x8, R0 ;  /* 0x00000008ff037819 */ /* 0x000fca0000011400 */
[----:B------:R0:W-:Y:S04]  /*1ba40*/  @P4 STG.E.U8 desc[UR18][R4.64], R3 ;  /* 0x0000000304004986 */ /* 0x0001e8000c101112 */
[----:B------:R0:W-:Y:S04]  /*1ba50*/  @P3 STG.E.U8 desc[UR18][R12.64], R65 ;  /* 0x000000410c003986 */ /* 0x0001e8000c101112 */
[----:B------:R0:W-:Y:S04]  /*1ba60*/  @P2 STG.E.U8 desc[UR18][R6.64], R17 ;  /* 0x0000001106002986 */ /* 0x0001e8000c101112 */
[----:B------:R0:W-:Y:S04]  /*1ba70*/  @P1 STG.E.U8 desc[UR18][R8.64], R67 ;  /* 0x0000004308001986 */ /* 0x0001e8000c101112 */
[----:B------:R0:W-:Y:S01]  /*1ba80*/  @P0 STG.E.U8 desc[UR18][R14.64], R19 ;  /* 0x000000130e000986 */ /* 0x0001e2000c101112 */
[----:B------:R-:W-:Y:S06]  /*1ba90*/  BAR.SYNC.DEFER_BLOCKING 0x0 ;  /* 0x0000000000007b1d */ /* 0x000fec0000010000 */
[----:B------:R-:W-:Y:S05]  /*1baa0*/  BRA.U UP0, `(.L_x_13) ;  /* 0x0000000100a07547 */ /* 0x000fea000b800000 */
[----:B------:R-:W1:Y:S01]  /*1bab0*/  S2UR UR5, SR_CgaCtaId ;  /* 0x00000000000579c3 */ /* 0x000e620000008800 */
[----:B------:R-:W-:Y:S01]  /*1bac0*/  NOP ;  /* 0x0000000000007918 */ /* 0x000fe20000000000 */
[----:B------:R-:W-:Y:S01]  /*1bad0*/  UMOV UR4, 0x50 ;  /* 0x0000005000047882 */ /* 0x000fe20000000000 */
[----:B------:R-:W-:Y:S02]  /*1bae0*/  IMAD.U32 R0, RZ, RZ, UR8 ;  /* 0x00000008ff007e24 */ /* 0x000fe4000f8e00ff */
[----:B0-----:R-:W-:Y:S02]  /*1baf0*/  IMAD.MOV.U32 R3, RZ, RZ, 0x3 ;  /* 0x00000003ff037424 */ /* 0x001fe400078e00ff */
[----:B------:R-:W-:Y:S01]  /*1bb00*/  IMAD.MOV.U32 R7, RZ, RZ, 0x1 ;  /* 0x00000001ff077424 */ /* 0x000fe200078e00ff */
[----:B------:R-:W-:-:S04]  /*1bb10*/  LOP3.LUT R0, R0, 0xffff, RZ, 0xc0, !PT ;  /* 0x0000ffff00007812 */ /* 0x000fc800078ec0ff */
[----:B------:R-:W-:-:S05]  /*1bb20*/  SHF.R.U32.HI R0, RZ, 0x5, R0 ;  /* 0x00000005ff007819 */ /* 0x000fca0000011600 */
[----:B------:R-:W-:Y:S01]  /*1bb30*/  VIADD R2, R0, 0x10 ;  /* 0x0000001000027836 */ /* 0x000fe20000000000 */
[----:B------:R-:W-:Y:S01]  /*1bb40*/  SHF.L.U32 R0, R3, R0, RZ ;  /* 0x0000000003007219 */ /* 0x000fe200000006ff */
[----:B-1----:R-:W-:-:S03]  /*1bb50*/  ULEA UR6, UR5, UR4, 0x18 ;  /* 0x0000000405067291 */ /* 0x002fc6000f8ec0ff */
[----:B------:R-:W-:-:S04]  /*1bb60*/  SHF.L.U32 R3, R7, R2, RZ ;  /* 0x0000000207037219 */ /* 0x000fc800000006ff */
[----:B------:R-:W-:Y:S02]  /*1bb70*/  LOP3.LUT R0, R3, R0, RZ, 0xfc, !PT ;  /* 0x0000000003007212 */ /* 0x000fe400078efcff */
[----:B------:R-:W0:Y:S02]  /*1bb80*/  LDS R5, [UR6] ;  /* 0x00000006ff057984 */ /* 0x000e240008000800 */
[C---:B------:R-:W-:Y:S02]  /*1bb90*/  LOP3.LUT R2, R0.reuse, 0xffff, RZ, 0xc0, !PT ;  /* 0x0000ffff00027812 */ /* 0x040fe400078ec0ff */
[----:B0-----:R-:W-:-:S04]  /*1bba0*/  LOP3.LUT R3, R0, 0xffff, R5, 0x80, !PT ;  /* 0x0000ffff00037812 */ /* 0x001fc800078e8005 */
[----:B------:R-:W-:-:S13]  /*1bbb0*/  ISETP.NE.AND P0, PT, R3, R2, PT ;  /* 0x000000020300720c */ /* 0x000fda0003f05270 */
[----:B------:R-:W-:Y:S05]  /*1bbc0*/  @P0 BRA `(.L_x_14) ;  /* 0x0000000000500947 */ /* 0x000fea0003800000 */
[----:B------:R-:W-:Y:S02]  /*1bbd0*/  SHF.R.U32.HI R5, RZ, 0x10, R5 ;  /* 0x00000010ff057819 */ /* 0x000fe40000011605 */
[----:B------:R-:W-:-:S04]  /*1bbe0*/  SHF.R.U32.HI R2, RZ, 0x10, R0 ;  /* 0x00000010ff027819 */ /* 0x000fc80000011600 */
[----:B------:R-:W-:-:S04]  /*1bbf0*/  LOP3.LUT R5, R5, R2, RZ, 0xc0, !PT ;  /* 0x0000000205057212 */ /* 0x000fc800078ec0ff */
[----:B------:R-:W-:-:S13]  /*1bc00*/  ISETP.NE.AND P0, PT, R5, R2, PT ;  /* 0x000000020500720c */ /* 0x000fda0003f05270 */
[----:B------:R-:W-:Y:S05]  /*1bc10*/  @P0 BRA `(.L_x_15) ;  /* 0x0000000000300947 */ /* 0x000fea0003800000 */
[----:B------:R-:W-:Y:S01]  /*1bc20*/  R2UR UR4, R0 ;  /* 0x00000000000472ca */ /* 0x000fe200000e0000 */
[----:B------:R-:W-:Y:S01]  /*1bc30*/  VOTEU.ANY UR5, UPT, PT ;  /* 0x0000000000057886 */ /* 0x000fe200038e0100 */
[----:B------:R-:W0:Y:S01]  /*1bc40*/  S2R R0, SR_LANEID ;  /* 0x0000000000007919 */ /* 0x000e220000000000 */
[----:B------:R-:W-:-:S10]  /*1bc50*/  UFLO.U32 UR5, UR5 ;  /* 0x00000005000572bd */ /* 0x000fd400080e0000 */
[----:B------:R-:W-:-:S06]  /*1bc60*/  ULOP3.LUT UR4, URZ, UR4, URZ, 0x33, !UPT ;  /* 0x00000004ff047292 */ /* 0x000fcc000f8e33ff */
[----:B------:R-:W-:-:S04]  /*1bc70*/  IMAD.U32 R2, RZ, RZ, UR4 ;  /* 0x00000004ff027e24 */ /* 0x000fc8000f8e00ff */
[----:B------:R-:W1:Y:S02]  /*1bc80*/  REDUX UR7, R2 ;  /* 0x00000000020773c4 */ /* 0x000e640000000000 */
[----:B------:R2:W-:Y:S01]  /*1bc90*/  UTCATOMSWS.AND URZ, UR4 ;  /* 0x0000000400ff79e3 */ /* 0x0005e20008000000 */
[----:B0-----:R-:W-:Y:S01]  /*1bca0*/  ISETP.EQ.U32.AND P0, PT, R0, UR5, PT ;  /* 0x0000000500007c0c */ /* 0x001fe2000bf02070 */
[----:B-1----:R-:W-:-:S12]  /*1bcb0*/  IMAD.U32 R0, RZ, RZ, UR7 ;  /* 0x00000007ff007e24 */ /* 0x002fd8000f8e00ff */
[----:B------:R2:W-:Y:S01]  /*1bcc0*/  @P0 ATOMS.AND RZ, [UR6], R0 ;  /* 0x00000000ffff098c */ /* 0x0005e2000a800006 */
[----:B------:R-:W-:Y:S05]  /*1bcd0*/  BRA `(.L_x_13) ;  /* 0x0000000000147947 */ /* 0x000fea0003800000 */
.L_x_15:
[----:B------:R-:W-:-:S07]  /*1bce0*/  MOV R2, 0x1bd00 ;  /* 0x0001bd0000027802 */ /* 0x000fce0000000f00 */
[----:B------:R-:W-:Y:S05]  /*1bcf0*/  CALL.REL.NOINC `($__internal_0_$__cuda_sm10x_tcgen05_guardrail_trap_col_being_dealloced_not_returned_by_alloc) ;  /* 0x00000000002c7944 */ /* 0x000fea0003c00000 */
[----:B------:R-:W-:Y:S05]  /*1bd00*/  BRA `(.L_x_13) ;  /* 0x0000000000087947 */ /* 0x000fea0003800000 */
.L_x_14:
[----:B------:R-:W-:-:S07]  /*1bd10*/  MOV R2, 0x1bd30 ;  /* 0x0001bd3000027802 */ /* 0x000fce0000000f00 */
[----:B------:R-:W-:Y:S05]  /*1bd20*/  CALL.REL.NOINC `($__internal_2_$__cuda_sm10x_tcgen05_guardrail_trap_unallocated_columns_being_dealloced) ;  /* 0x0000000000387944 */ /* 0x000fea0003c00000 */
.L_x_13:
[----:B------:R-:W-:Y:S01]  /*1bd30*/  NOP ;  /* 0x0000000000007918 */ /* 0x000fe20000000000 */
[----:B--2---:R-:W-:Y:S05]  /*1bd40*/  EXIT ;  /* 0x000000000000794d */ /* 0x004fea0003800000 */
.L_x_8:
[----:B------:R-:W0:Y:S02]  /*1bd50*/  SYNCS.PHASECHK.TRANS64.TRYWAIT P6, [UR6], R6 ;  /* 0x00000006ff0075a7 */ /* 0x000e2400080c1106 */
[----:B0-----:R-:W-:Y:S05]  /*1bd60*/  @!P6 BRA `(.L_x_8) ;  /* 0xfffffffc00f8e947 */ /* 0x001fea000383ffff */
[----:B------:R-:W-:Y:S05]  /*1bd70*/  BRA `(.L_x_16) ;  /* 0xffffff3c00347947 */ /* 0x000fea000383ffff */
.L_x_12:
[----:B------:R-:W1:Y:S02]  /*1bd80*/  SYNCS.PHASECHK.TRANS64.TRYWAIT P0, [UR6], R0 ;  /* 0x00000000ff0075a7 */ /* 0x000e640008001106 */
[----:B-1----:R-:W-:Y:S05]  /*1bd90*/  @!P0 BRA `(.L_x_12) ;  /* 0xfffffffc00f88947 */ /* 0x002fea000383ffff */
[----:B------:R-:W-:Y:S05]  /*1bda0*/  BRA `(.L_x_11) ;  /* 0xffffffdc00787947 */ /* 0x000fea000383ffff */
        .weak           $__internal_0_$__cuda_sm10x_tcgen05_guardrail_trap_col_being_dealloced_not_returned_by_alloc
        .type           $__internal_0_$__cuda_sm10x_tcgen05_guardrail_trap_col_being_dealloced_not_returned_by_alloc,@function
        .size           $__internal_0_$__cuda_sm10x_tcgen05_guardrail_trap_col_being_dealloced_not_returned_by_alloc,($__internal_1_$__cuda_sm10x_tcgen05_guardrail_trap_phase_invalid_during_alloc - $__internal_0_$__cuda_sm10x_tcgen05_guardrail_trap_col_being_dealloced_not_returned_by_alloc)
$__internal_0_$__cuda_sm10x_tcgen05_guardrail_trap_col_being_dealloced_not_returned_by_alloc:
[----:B------:R-:W-:Y:S05]  /*1bdb0*/  BPT.TRAP 0x1 ;  /* 0x000000040000795c */ /* 0x000fea0000300000 */
[----:B------:R-:W-:-:S04]  /*1bdc0*/  IMAD.MOV.U32 R3, RZ, RZ, 0x0 ;  /* 0x00000000ff037424 */ /* 0x000fc800078e00ff */
[----:B------:R-:W-:Y:S05]  /*1bdd0*/  RET.REL.NODEC R2 `(matmul_kernel) ;  /* 0xfffffe4002887950 */ /* 0x000fea0003c3ffff */
        .weak           $__internal_1_$__cuda_sm10x_tcgen05_guardrail_trap_phase_invalid_during_alloc
        .type           $__internal_1_$__cuda_sm10x_tcgen05_guardrail_trap_phase_invalid_during_alloc,@function
        .size           $__internal_1_$__cuda_sm10x_tcgen05_guardrail_trap_phase_invalid_during_alloc,($__internal_2_$__cuda_sm10x_tcgen05_guardrail_trap_unallocated_columns_being_dealloced - $__internal_1_$__cuda_sm10x_tcgen05_guardrail_trap_phase_invalid_during_alloc)
$__internal_1_$__cuda_sm10x_tcgen05_guardrail_trap_phase_invalid_during_alloc:
[----:B------:R-:W-:Y:S05]  /*1bde0*/  BPT.TRAP 0x1 ;  /* 0x000000040000795c */ /* 0x000fea0000300000 */
[----:B------:R-:W-:-:S04]  /*1bdf0*/  IMAD.MOV.U32 R3, RZ, RZ, 0x0 ;  /* 0x00000000ff037424 */ /* 0x000fc800078e00ff */
[----:B------:R-:W-:Y:S05]  /*1be00*/  RET.REL.NODEC R2 `(matmul_kernel) ;  /* 0xfffffe40027c7950 */ /* 0x000fea0003c3ffff */
        .weak           $__internal_2_$__cuda_sm10x_tcgen05_guardrail_trap_unallocated_columns_being_dealloced
        .type           $__internal_2_$__cuda_sm10x_tcgen05_guardrail_trap_unallocated_columns_being_dealloced,@function
        .size           $__internal_2_$__cuda_sm10x_tcgen05_guardrail_trap_unallocated_columns_being_dealloced,(.L_x_20 - $__internal_2_$__cuda_sm10x_tcgen05_guardrail_trap_unallocated_columns_being_dealloced)
$__internal_2_$__cuda_sm10x_tcgen05_guardrail_trap_unallocated_columns_being_dealloced:
[----:B------:R-:W-:Y:S05]  /*1be10*/  BPT.TRAP 0x1 ;  /* 0x000000040000795c */ /* 0x000fea0000300000 */
[----:B------:R-:W-:-:S04]  /*1be20*/  IMAD.MOV.U32 R3, RZ, RZ, 0x0 ;  /* 0x00000000ff037424 */ /* 0x000fc800078e00ff */
[----:B------:R-:W-:Y:S05]  /*1be30*/  RET.REL.NODEC R2 `(matmul_kernel) ;  /* 0xfffffe4002707950 */ /* 0x000fea0003c3ffff */
.L_x_17:
[----:B------:R-:W-:-:S00]  /*1be40*/  BRA `(.L_x_17) ;  /* 0xfffffffc00fc7947 */ /* 0x000fc0000383ffff */
[----:B------:R-:W-:-:S00]  /*1be50*/  NOP ;  /* 0x0000000000007918 */ /* 0x000fc00000000000 */
        /* <DEDUP_REMOVED lines=10> */
.L_x_20:


//--------------------- .nv.shared.matmul_kernel  --------------------------
	.section	.nv.shared.matmul_kernel,"aw",@nobits
	.sectionflags	@""
	.align	16
	.zero		1024


//--------------------- .nv.shared.reserved.0     --------------------------
	.section	.nv.shared.reserved.0,"aw",@nobits
	.align	8
	.weak		__nv_reservedSMEM_offset_0_alias
	.size		__nv_reservedSMEM_offset_0_alias, 0, 64
	.other		__nv_reservedSMEM_offset_0_alias,@"STO_CUDA_RESERVED_SHARED STV_DEFAULT"
__nv_reservedSMEM_offset_0_alias:
	.zero		0
.nv.shared.reserved.0:
	.zero		64
	.weak		__nv_reservedSMEM_allocation_phase
	.type		__nv_reservedSMEM_allocation_phase,@object
	.size		__nv_reservedSMEM_allocation_phase,(.L_0 - __nv_reservedSMEM_allocation_phase)
__nv_reservedSMEM_allocation_phase:
	.zero		1
.L_0:
	.zero		7
	.weak		__nv_reservedSMEM_devtool_atexit_pc
	.type		__nv_reservedSMEM_devtool_atexit_pc,@object
	.size		__nv_reservedSMEM_devtool_atexit_pc,(__nv_reservedSMEM_allocation_mask - __nv_reservedSMEM_devtool_atexit_pc)
__nv_reservedSMEM_devtool_atexit_pc:
	.zero		8
	.weak		__nv_reservedSMEM_allocation_mask
	.type		__nv_reservedSMEM_allocation_mask,@object
	.size		__nv_reservedSMEM_allocation_mask,(.L_2 - __nv_reservedSMEM_allocation_mask)
__nv_reservedSMEM_allocation_mask:
	.zero		4
.L_2:


//--------------------- .nv.constant0.matmul_kernel --------------------------
	.section	.nv.constant0.matmul_kernel,"a",@progbits
	.sectionflags	@""
	.align	4
.nv.constant0.matmul_kernel:
	.zero		976


//--------------------- SYMBOLS --------------------------

	.type		.nv.reservedSmem.offset0,@object
	.size		.nv.reservedSmem.offset0,0x4
	.type		.nv.reservedSmem.cap,@object
	.size		.nv.reservedSmem.cap,0x4
